	.target	sm_80

	.elftype	@"ET_EXEC"


//--------------------- .note.nv.tkinfo           --------------------------
	.section	.note.nv.tkinfo,"",@"SHT_NOTE"
	.sectionflags	@"SHF_NOTE_NV_TKINFO"
	.tkinfo
        /*0018*/ 	.word	0x00000002
        /*0030*/ 	.string	""
        /*0030*/ 	.string	"ptxas"
        /*0030*/ 	.string	"Cuda compilation tools, release 13.0, V13.0.88"
        /*0030*/ 	.string	"Build cuda_13.0.r13.0/compiler.36424714_0"
        /*0030*/ 	.string	"-v  -suppress-debug-info  -lineinfo  -arch sm_80 "



//--------------------- .note.nv.cuinfo           --------------------------
	.section	.note.nv.cuinfo,"",@"SHT_NOTE"
	.sectionflags	@"SHF_NOTE_NV_CUINFO"
        /*0018*/ 	.short	0x0002
        /*001a*/ 	.short	0x0050
        /*001c*/ 	.short	0x0082
	.zero		2


//--------------------- .nv.info                  --------------------------
	.section	.nv.info,"",@"SHT_CUDA_INFO"
	.align	4


	//----- nvinfo : EIATTR_REGCOUNT
	.align		4
        /*0000*/ 	.byte	0x04, 0x2f
        /*0002*/ 	.short	(.L_2 - .L_1)
	.align		4
.L_1:
        /*0004*/ 	.word	index@(attn_fwd)
        /*0008*/ 	.word	0x00000020


	//----- nvinfo : EIATTR_FRAME_SIZE
	.align		4
.L_2:
        /*000c*/ 	.byte	0x04, 0x11
        /*000e*/ 	.short	(.L_4 - .L_3)
	.align		4
.L_3:
        /*0010*/ 	.word	index@(attn_fwd)
        /*0014*/ 	.word	0x000041b0


	//----- nvinfo : EIATTR_MIN_STACK_SIZE
	.align		4
.L_4:
        /*0018*/ 	.byte	0x04, 0x12
        /*001a*/ 	.short	(.L_6 - .L_5)
	.align		4
.L_5:
        /*001c*/ 	.word	index@(attn_fwd)
        /*0020*/ 	.word	0x000041b0
.L_6:


//--------------------- .nv.info.attn_fwd         --------------------------
	.section	.nv.info.attn_fwd,"",@"SHT_CUDA_INFO"
	.sectionflags	@""
	.align	4


	//----- nvinfo : EIATTR_CUDA_API_VERSION
	.align		4
        /*0000*/ 	.byte	0x04, 0x37
        /*0002*/ 	.short	(.L_8 - .L_7)
.L_7:
        /*0004*/ 	.word	0x00000082


	//----- nvinfo : EIATTR_SW2861232_WAR
	.align		4
.L_8:
        /*0008*/ 	.byte	0x01, 0x35
	.zero		2


	//----- nvinfo : EIATTR_PARAM_CBANK
	.align		4
        /*000c*/ 	.byte	0x04, 0x0a
        /*000e*/ 	.short	(.L_10 - .L_9)
	.align		4
.L_9:
        /*0010*/ 	.word	index@(.nv.constant0.attn_fwd)
        /*0014*/ 	.short	0x0160
        /*0016*/ 	.short	0x0088


	//----- nvinfo : EIATTR_CBANK_PARAM_SIZE
	.align		4
.L_10:
        /*0018*/ 	.byte	0x03, 0x19
        /*001a*/ 	.short	0x0088


	//----- nvinfo : EIATTR_KPARAM_INFO
	.align		4
        /*001c*/ 	.byte	0x04, 0x17
        /*001e*/ 	.short	(.L_12 - .L_11)
.L_11:
        /*0020*/ 	.word	0x00000000
        /*0024*/ 	.short	0x0019
        /*0026*/ 	.short	0x0080
        /*0028*/ 	.byte	0x00, 0xf4, 0x21, 0x00


	//----- nvinfo : EIATTR_KPARAM_INFO
	.align		4
.L_12:
        /*002c*/ 	.byte	0x04, 0x17
        /*002e*/ 	.short	(.L_14 - .L_13)
.L_13:
        /*0030*/ 	.word	0x00000000
        /*0034*/ 	.short	0x0018
        /*0036*/ 	.short	0x0078
        /*0038*/ 	.byte	0x00, 0xf4, 0x21, 0x00


	//----- nvinfo : EIATTR_KPARAM_INFO
	.align		4
.L_14:
        /*003c*/ 	.byte	0x04, 0x17
        /*003e*/ 	.short	(.L_16 - .L_15)
.L_15:
        /*0040*/ 	.word	0x00000000
        /*0044*/ 	.short	0x0017
        /*0046*/ 	.short	0x0070
        /*0048*/ 	.byte	0x00, 0xf0, 0x11, 0x00


	//----- nvinfo : EIATTR_KPARAM_INFO
	.align		4
.L_16:
        /*004c*/ 	.byte	0x04, 0x17
        /*004e*/ 	.short	(.L_18 - .L_17)
.L_17:
        /*0050*/ 	.word	0x00000000
        /*0054*/ 	.short	0x0016
        /*0056*/ 	.short	0x006c
        /*0058*/ 	.byte	0x00, 0xf0, 0x11, 0x00


	//----- nvinfo : EIATTR_KPARAM_INFO
	.align		4
.L_18:
        /*005c*/ 	.byte	0x04, 0x17
        /*005e*/ 	.short	(.L_20 - .L_19)
.L_19:
        /*0060*/ 	.word	0x00000000
        /*0064*/ 	.short	0x0015
        /*0066*/ 	.short	0x0068
        /*0068*/ 	.byte	0x00, 0xf0, 0x11, 0x00


	//----- nvinfo : EIATTR_KPARAM_INFO
	.align		4
.L_20:
        /*006c*/ 	.byte	0x04, 0x17
        /*006e*/ 	.short	(.L_22 - .L_21)
.L_21:
        /*0070*/ 	.word	0x00000000
        /*0074*/ 	.short	0x0014
        /*0076*/ 	.short	0x0064
        /*0078*/ 	.byte	0x00, 0xf0, 0x11, 0x00


	//----- nvinfo : EIATTR_KPARAM_INFO
	.align		4
.L_22:
        /*007c*/ 	.byte	0x04, 0x17
        /*007e*/ 	.short	(.L_24 - .L_23)
.L_23:
        /*0080*/ 	.word	0x00000000
        /*0084*/ 	.short	0x0013
        /*0086*/ 	.short	0x0060
        /*0088*/ 	.byte	0x00, 0xf0, 0x11, 0x00


	//----- nvinfo : EIATTR_KPARAM_INFO
	.align		4
.L_24:
        /*008c*/ 	.byte	0x04, 0x17
        /*008e*/ 	.short	(.L_26 - .L_25)
.L_25:
        /*0090*/ 	.word	0x00000000
        /*0094*/ 	.short	0x0012
        /*0096*/ 	.short	0x005c
        /*0098*/ 	.byte	0x00, 0xf0, 0x11, 0x00


	//----- nvinfo : EIATTR_KPARAM_INFO
	.align		4
.L_26:
        /*009c*/ 	.byte	0x04, 0x17
        /*009e*/ 	.short	(.L_28 - .L_27)
.L_27:
        /*00a0*/ 	.word	0x00000000
        /*00a4*/ 	.short	0x0011
        /*00a6*/ 	.short	0x0058
        /*00a8*/ 	.byte	0x00, 0xf0, 0x11, 0x00


	//----- nvinfo : EIATTR_KPARAM_INFO
	.align		4
.L_28:
        /*00ac*/ 	.byte	0x04, 0x17
        /*00ae*/ 	.short	(.L_30 - .L_29)
.L_29:
        /*00b0*/ 	.word	0x00000000
        /*00b4*/ 	.short	0x0010
        /*00b6*/ 	.short	0x0054
        /*00b8*/ 	.byte	0x00, 0xf0, 0x11, 0x00


	//----- nvinfo : EIATTR_KPARAM_INFO
	.align		4
.L_30:
        /*00bc*/ 	.byte	0x04, 0x17
        /*00be*/ 	.short	(.L_32 - .L_31)
.L_31:
        /*00c0*/ 	.word	0x00000000
        /*00c4*/ 	.short	0x000f
        /*00c6*/ 	.short	0x0050
        /*00c8*/ 	.byte	0x00, 0xf0, 0x11, 0x00


	//----- nvinfo : EIATTR_KPARAM_INFO
	.align		4
.L_32:
        /*00cc*/ 	.byte	0x04, 0x17
        /*00ce*/ 	.short	(.L_34 - .L_33)
.L_33:
        /*00d0*/ 	.word	0x00000000
        /*00d4*/ 	.short	0x000e
        /*00d6*/ 	.short	0x004c
        /*00d8*/ 	.byte	0x00, 0xf0, 0x11, 0x00


	//----- nvinfo : EIATTR_KPARAM_INFO
	.align		4
.L_34:
        /*00dc*/ 	.byte	0x04, 0x17
        /*00de*/ 	.short	(.L_36 - .L_35)
.L_35:
        /*00e0*/ 	.word	0x00000000
        /*00e4*/ 	.short	0x000d
        /*00e6*/ 	.short	0x0048
        /*00e8*/ 	.byte	0x00, 0xf0, 0x11, 0x00


	//----- nvinfo : EIATTR_KPARAM_INFO
	.align		4
.L_36:
        /*00ec*/ 	.byte	0x04, 0x17
        /*00ee*/ 	.short	(.L_38 - .L_37)
.L_37:
        /*00f0*/ 	.word	0x00000000
        /*00f4*/ 	.short	0x000c
        /*00f6*/ 	.short	0x0044
        /*00f8*/ 	.byte	0x00, 0xf0, 0x11, 0x00


	//----- nvinfo : EIATTR_KPARAM_INFO
	.align		4
.L_38:
        /*00fc*/ 	.byte	0x04, 0x17
        /*00fe*/ 	.short	(.L_40 - .L_39)
.L_39:
        /*0100*/ 	.word	0x00000000
        /*0104*/ 	.short	0x000b
        /*0106*/ 	.short	0x0040
        /*0108*/ 	.byte	0x00, 0xf0, 0x11, 0x00


	//----- nvinfo : EIATTR_KPARAM_INFO
	.align		4
.L_40:
        /*010c*/ 	.byte	0x04, 0x17
        /*010e*/ 	.short	(.L_42 - .L_41)
.L_41:
        /*0110*/ 	.word	0x00000000
        /*0114*/ 	.short	0x000a
        /*0116*/ 	.short	0x003c
        /*0118*/ 	.byte	0x00, 0xf0, 0x11, 0x00


	//----- nvinfo : EIATTR_KPARAM_INFO
	.align		4
.L_42:
        /*011c*/ 	.byte	0x04, 0x17
        /*011e*/ 	.short	(.L_44 - .L_43)
.L_43:
        /*0120*/ 	.word	0x00000000
        /*0124*/ 	.short	0x0009
        /*0126*/ 	.short	0x0038
        /*0128*/ 	.byte	0x00, 0xf0, 0x11, 0x00


	//----- nvinfo : EIATTR_KPARAM_INFO
	.align		4
.L_44:
        /*012c*/ 	.byte	0x04, 0x17
        /*012e*/ 	.short	(.L_46 - .L_45)
.L_45:
        /*0130*/ 	.word	0x00000000
        /*0134*/ 	.short	0x0008
        /*0136*/ 	.short	0x0034
        /*0138*/ 	.byte	0x00, 0xf0, 0x11, 0x00


	//----- nvinfo : EIATTR_KPARAM_INFO
	.align		4
.L_46:
        /*013c*/ 	.byte	0x04, 0x17
        /*013e*/ 	.short	(.L_48 - .L_47)
.L_47:
        /*0140*/ 	.word	0x00000000
        /*0144*/ 	.short	0x0007
        /*0146*/ 	.short	0x0030
        /*0148*/ 	.byte	0x00, 0xf0, 0x11, 0x00


	//----- nvinfo : EIATTR_KPARAM_INFO
	.align		4
.L_48:
        /*014c*/ 	.byte	0x04, 0x17
        /*014e*/ 	.short	(.L_50 - .L_49)
.L_49:
        /*0150*/ 	.word	0x00000000
        /*0154*/ 	.short	0x0006
        /*0156*/ 	.short	0x002c
        /*0158*/ 	.byte	0x00, 0xf0, 0x11, 0x00


	//----- nvinfo : EIATTR_KPARAM_INFO
	.align		4
.L_50:
        /*015c*/ 	.byte	0x04, 0x17
        /*015e*/ 	.short	(.L_52 - .L_51)
.L_51:
        /*0160*/ 	.word	0x00000000
        /*0164*/ 	.short	0x0005
        /*0166*/ 	.short	0x0028
        /*0168*/ 	.byte	0x00, 0xf0, 0x11, 0x00


	//----- nvinfo : EIATTR_KPARAM_INFO
	.align		4
.L_52:
        /*016c*/ 	.byte	0x04, 0x17
        /*016e*/ 	.short	(.L_54 - .L_53)
.L_53:
        /*0170*/ 	.word	0x00000000
        /*0174*/ 	.short	0x0004
        /*0176*/ 	.short	0x0020
        /*0178*/ 	.byte	0x00, 0xf4, 0x21, 0x00


	//----- nvinfo : EIATTR_KPARAM_INFO
	.align		4
.L_54:
        /*017c*/ 	.byte	0x04, 0x17
        /*017e*/ 	.short	(.L_56 - .L_55)
.L_55:
        /*0180*/ 	.word	0x00000000
        /*0184*/ 	.short	0x0003
        /*0186*/ 	.short	0x0018
        /*0188*/ 	.byte	0x00, 0xf4, 0x21, 0x00


	//----- nvinfo : EIATTR_KPARAM_INFO
	.align		4
.L_56:
        /*018c*/ 	.byte	0x04, 0x17
        /*018e*/ 	.short	(.L_58 - .L_57)
.L_57:
        /*0190*/ 	.word	0x00000000
        /*0194*/ 	.short	0x0002
        /*0196*/ 	.short	0x0010
        /*0198*/ 	.byte	0x00, 0xf4, 0x21, 0x00


	//----- nvinfo : EIATTR_KPARAM_INFO
	.align		4
.L_58:
        /*019c*/ 	.byte	0x04, 0x17
        /*019e*/ 	.short	(.L_60 - .L_59)
.L_59:
        /*01a0*/ 	.word	0x00000000
        /*01a4*/ 	.short	0x0001
        /*01a6*/ 	.short	0x0008
        /*01a8*/ 	.byte	0x00, 0xf4, 0x21, 0x00


	//----- nvinfo : EIATTR_KPARAM_INFO
	.align		4
.L_60:
        /*01ac*/ 	.byte	0x04, 0x17
        /*01ae*/ 	.short	(.L_62 - .L_61)
.L_61:
        /*01b0*/ 	.word	0x00000000
        /*01b4*/ 	.short	0x0000
        /*01b6*/ 	.short	0x0000
        /*01b8*/ 	.byte	0x00, 0xf4, 0x21, 0x00


	//----- nvinfo : EIATTR_MAXREG_COUNT
	.align		4
.L_62:
        /*01bc*/ 	.byte	0x03, 0x1b
        /*01be*/ 	.short	0x00ff


	//----- nvinfo : EIATTR_NUM_BARRIERS
	.align		4
        /*01c0*/ 	.byte	0x02, 0x4c
        /*01c2*/ 	.byte	0x01
	.zero		1


	//----- nvinfo : EIATTR_ANNOTATIONS
	.align		4
        /*01c4*/ 	.byte	0x04, 0x55
        /*01c6*/ 	.short	(.L_64 - .L_63)


	//   ....[0]....
.L_63:
        /*01c8*/ 	.word	0x00000001
        /*01cc*/ 	.byte	0xe0, 0x00, 0x00, 0x00, 0x01, 0x00, 0x00, 0x00, 0x10, 0x01, 0x00, 0x00, 0x01, 0x00, 0x00, 0x00
        /* <DEDUP_REMOVED lines=2406> */
        /*983c*/ 	.byte	0xe0, 0x4d, 0x02, 0x00


	//----- nvinfo : EIATTR_MERCURY_ISA_VERSION
	.align		4
.L_64:
        /*9840*/ 	.byte	0x03, 0x5f
        /*9842*/ 	.short	0x0000


	//----- nvinfo : EIATTR_COOP_GROUP_MASK_REGIDS
	.align		4
        /*9844*/ 	.byte	0x04, 0x29
        /*9846*/ 	.short	(.L_66 - .L_65)


	//   ....[0]....
.L_65:
        /*9848*/ 	.word	0xffffffff


	//   ....[1]....
        /*984c*/ 	.word	0xffffffff


	//   ....[2]....
        /*9850*/ 	.word	0xffffffff


	//   ....[3]....
        /*9854*/ 	.word	0xffffffff


	//   ....[4]....
        /*9858*/ 	.word	0xffffffff


	//   ....[5]....
        /*985c*/ 	.word	0xffffffff


	//   ....[6]....
        /*9860*/ 	.word	0xffffffff


	//   ....[7]....
        /*9864*/ 	.word	0xffffffff


	//   ....[8]....
        /*9868*/ 	.word	0xffffffff


	//   ....[9]....
        /*986c*/ 	.word	0xffffffff


	//   ....[10]....
        /*9870*/ 	.word	0xffffffff


	//   ....[11]....
        /*9874*/ 	.word	0xffffffff


	//   ....[12]....
        /*9878*/ 	.word	0xffffffff


	//   ....[13]....
        /*987c*/ 	.word	0xffffffff


	//   ....[14]....
        /*9880*/ 	.word	0xffffffff


	//   ....[15]....
        /*9884*/ 	.word	0xffffffff


	//   ....[16]....
        /*9888*/ 	.word	0xffffffff


	//   ....[17]....
        /*988c*/ 	.word	0xffffffff


	//   ....[18]....
        /*9890*/ 	.word	0xffffffff


	//   ....[19]....
        /*9894*/ 	.word	0xffffffff


	//   ....[20]....
        /*9898*/ 	.word	0xffffffff


	//   ....[21]....
        /*989c*/ 	.word	0xffffffff


	//   ....[22]....
        /*98a0*/ 	.word	0xffffffff


	//   ....[23]....
        /*98a4*/ 	.word	0xffffffff


	//   ....[24]....
        /*98a8*/ 	.word	0xffffffff


	//   ....[25]....
        /*98ac*/ 	.word	0xffffffff


	//   ....[26]....
        /*98b0*/ 	.word	0xffffffff


	//   ....[27]....
        /*98b4*/ 	.word	0xffffffff


	//   ....[28]....
        /*98b8*/ 	.word	0xffffffff


	//   ....[29]....
        /*98bc*/ 	.word	0xffffffff


	//   ....[30]....
        /*98c0*/ 	.word	0xffffffff


	//   ....[31]....
        /*98c4*/ 	.word	0xffffffff


	//   ....[32]....
        /*98c8*/ 	.word	0xffffffff


	//   ....[33]....
        /*98cc*/ 	.word	0xffffffff


	//   ....[34]....
        /*98d0*/ 	.word	0xffffffff


	//   ....[35]....
        /*98d4*/ 	.word	0xffffffff


	//   ....[36]....
        /*98d8*/ 	.word	0xffffffff


	//   ....[37]....
        /*98dc*/ 	.word	0xffffffff


	//   ....[38]....
        /*98e0*/ 	.word	0xffffffff


	//   ....[39]....
        /*98e4*/ 	.word	0xffffffff


	//----- nvinfo : EIATTR_COOP_GROUP_INSTR_OFFSETS
	.align		4
.L_66:
        /*98e8*/ 	.byte	0x04, 0x28
        /*98ea*/ 	.short	(.L_68 - .L_67)


	//   ....[0]....
.L_67:
        /*98ec*/ 	.word	0x0002c730


	//   ....[1]....
        /*98f0*/ 	.word	0x0002c740


	//   ....[2]....
        /*98f4*/ 	.word	0x0002c750


	//   ....[3]....
        /*98f8*/ 	.word	0x0002c770


	//   ....[4]....
        /*98fc*/ 	.word	0x0002c790


	//   ....[5]....
        /*9900*/ 	.word	0x0002c7a0


	//   ....[6]....
        /*9904*/ 	.word	0x0002c7f0


	//   ....[7]....
        /*9908*/ 	.word	0x0002c830


	//   ....[8]....
        /*990c*/ 	.word	0x0002c840


	//   ....[9]....
        /*9910*/ 	.word	0x0002c850


	//   ....[10]....
        /*9914*/ 	.word	0x0002c940


	//   ....[11]....
        /*9918*/ 	.word	0x0002c950


	//   ....[12]....
        /*991c*/ 	.word	0x0002c980


	//   ....[13]....
        /*9920*/ 	.word	0x0002c990


	//   ....[14]....
        /*9924*/ 	.word	0x0002c9a0


	//   ....[15]....
        /*9928*/ 	.word	0x0002c9b0


	//   ....[16]....
        /*992c*/ 	.word	0x0002cb70


	//   ....[17]....
        /*9930*/ 	.word	0x0002cb80


	//   ....[18]....
        /*9934*/ 	.word	0x0002cbc0


	//   ....[19]....
        /*9938*/ 	.word	0x0002cbd0


	//   ....[20]....
        /*993c*/ 	.word	0x0002d990


	//   ....[21]....
        /*9940*/ 	.word	0x0002d9c0


	//   ....[22]....
        /*9944*/ 	.word	0x0002da90


	//   ....[23]....
        /*9948*/ 	.word	0x0002db00


	//   ....[24]....
        /*994c*/ 	.word	0x0002db10


	//   ....[25]....
        /*9950*/ 	.word	0x0002db20


	//   ....[26]....
        /*9954*/ 	.word	0x0002db30


	//   ....[27]....
        /*9958*/ 	.word	0x0002db40


	//   ....[28]....
        /*995c*/ 	.word	0x0002db50


	//   ....[29]....
        /*9960*/ 	.word	0x0002db60


	//   ....[30]....
        /*9964*/ 	.word	0x0002dbf0


	//   ....[31]....
        /*9968*/ 	.word	0x0002dc00


	//   ....[32]....
        /*996c*/ 	.word	0x0002dc10


	//   ....[33]....
        /*9970*/ 	.word	0x0002dc20


	//   ....[34]....
        /*9974*/ 	.word	0x0002dc30


	//   ....[35]....
        /*9978*/ 	.word	0x0002dc40


	//   ....[36]....
        /*997c*/ 	.word	0x0002de00


	//   ....[37]....
        /*9980*/ 	.word	0x0002de10


	//   ....[38]....
        /*9984*/ 	.word	0x0002de40


	//   ....[39]....
        /*9988*/ 	.word	0x0002de50


	//----- nvinfo : EIATTR_EXIT_INSTR_OFFSETS
	.align		4
.L_68:
        /*998c*/ 	.byte	0x04, 0x1c
        /*998e*/ 	.short	(.L_70 - .L_69)


	//   ....[0]....
.L_69:
        /*9990*/ 	.word	0x0005c280


	//   ....[1]....
        /*9994*/ 	.word	0x0005c370


	//----- nvinfo : EIATTR_REQNTID
	.align		4
.L_70:
        /*9998*/ 	.byte	0x04, 0x10
        /*999a*/ 	.short	(.L_72 - .L_71)
.L_71:
        /*999c*/ 	.word	0x00000080
        /*99a0*/ 	.word	0x00000001
        /*99a4*/ 	.word	0x00000001
.L_72:


//--------------------- .nv.callgraph             --------------------------
	.section	.nv.callgraph,"",@"SHT_CUDA_CALLGRAPH"
	.align	4
	.sectionentsize	8
	.align		4
        /*0000*/ 	.word	0x00000000
	.align		4
        /*0004*/ 	.word	0xffffffff
	.align		4
        /*0008*/ 	.word	0x00000000
	.align		4
        /*000c*/ 	.word	0xfffffffe
	.align		4
        /*0010*/ 	.word	0x00000000
	.align		4
        /*0014*/ 	.word	0xfffffffd
	.align		4
        /*0018*/ 	.word	0x00000000
	.align		4
        /*001c*/ 	.word	0xfffffffc


//--------------------- .nv.rel.action            --------------------------
	.section	.nv.rel.action,"",@"SHT_CUDA_RELOCINFO"
	.align	8
	.sectionentsize	8
        /*0000*/ 	.byte	0x73, 0x00, 0x00, 0x00, 0x00, 0x00, 0x00, 0x00, 0x00, 0x00, 0x00, 0x11, 0x25, 0x00, 0x05, 0x36


//--------------------- .nv.constant4             --------------------------
	.section	.nv.constant4,"a",@progbits
	.align	8
	.align		8
.nv.constant4:
        /*0000*/ 	.dword	_$_str


//--------------------- .nv.constant0.attn_fwd    --------------------------
	.section	.nv.constant0.attn_fwd,"a",@progbits
	.sectionflags	@""
	.align	4
.nv.constant0.attn_fwd:
	.zero		488


//--------------------- .text.attn_fwd            --------------------------
	.section	.text.attn_fwd,"ax",@progbits
	.sectioninfo	@"SHI_REGISTERS=32"
	.align	128
        .global         attn_fwd
        .type           attn_fwd,@function
        .size           attn_fwd,(.L_x_3 - attn_fwd)
        .other          attn_fwd,@"STO_CUDA_ENTRY STV_DEFAULT"
attn_fwd:
.text.attn_fwd:
[----:B------:R-:W-:-:S03]  /*0000*/  MOV R1, c[0x0][0x28] ;  /* 0x00000a0000017a02 */ /* 0x000fc60000000f00 */
[----:B------:R-:W0:Y:S01]  /*0010*/  S2R R12, SR_TID.X ;  /* 0x00000000000c7919 */ /* 0x000e220000002100 */
[----:B------:R-:W-:Y:S01]  /*0020*/  IADD3 R1, R1, -0x41b0, RZ ;  /* 0xffffbe5001017810 */ /* 0x000fe20007ffe0ff */
[----:B------:R-:W-:Y:S02]  /*0030*/  ULDC.64 UR4, c[0x0][0x118] ;  /* 0x0000460000047ab9 */ /* 0x000fe40000000a00 */
[----:B------:R-:W1:Y:S01]  /*0040*/  S2R R10, SR_CTAID.Y ;  /* 0x00000000000a7919 */ /* 0x000e620000002600 */
[----:B0-----:R-:W-:-:S04]  /*0050*/  SHF.R.U32.HI R0, RZ, 0x6, R12 ;  /* 0x00000006ff007819 */ /* 0x001fc8000001160c */
[----:B------:R-:W-:Y:S01]  /*0060*/  SGXT.U32 R2, R0, 0x1 ;  /* 0x000000010002781a */ /* 0x000fe20000000000 */
[----:B------:R-:W-:Y:S02]  /*0070*/  IMAD.MOV.U32 R0, RZ, RZ, c[0x0][0x198] ;  /* 0x00006600ff007624 */ /* 0x000fe400078e00ff */
[----:B-1----:R-:W-:Y:S02]  /*0080*/  IMAD R10, R10, c[0x0][0x190], RZ ;  /* 0x000064000a0a7a24 */ /* 0x002fe400078e02ff */
[----:B------:R-:W-:-:S05]  /*0090*/  IMAD R11, R2, c[0x0][0x198], RZ ;  /* 0x00006600020b7a24 */ /* 0x000fca00078e02ff */
[----:B------:R-:W-:-:S05]  /*00a0*/  LEA R13, R0, R11, 0x1 ;  /* 0x0000000b000d7211 */ /* 0x000fca00078e08ff */
[----:B------:R-:W-:-:S05]  /*00b0*/  IMAD R15, R0, 0x2, R13 ;  /* 0x00000002000f7824 */ /* 0x000fca00078e020d */
[----:B------:R-:W-:-:S05]  /*00c0*/  LEA R23, R0, R15, 0x1 ;  /* 0x0000000f00177211 */ /* 0x000fca00078e08ff */
[C---:B------:R-:W-:Y:S01]  /*00d0*/  IMAD R27, R0.reuse, 0x2, R23 ;  /* 0x00000002001b7824 */ /* 0x040fe200078e0217 */
[----:B------:R0:W-:Y:S04]  /*00e0*/  STL [R1+0x1cb8], R23 ;  /* 0x001cb81701007387 */ /* 0x0001e80000100800 */
[----:B------:R-:W-:-:S05]  /*00f0*/  LEA R21, R0, R27, 0x1 ;  /* 0x0000001b00157211 */ /* 0x000fca00078e08ff */
[----:B------:R-:W-:Y:S01]  /*0100*/  IMAD R19, R0, 0x2, R21 ;  /* 0x0000000200137824 */ /* 0x000fe200078e0215 */
[----:B------:R1:W-:Y:S01]  /*0110*/  STL [R1+0x1cb4], R21 ;  /* 0x001cb41501007387 */ /* 0x0003e20000100800 */
[----:B0-----:R-:W-:-:S03]  /*0120*/  LOP3.LUT R23, R12, 0x3f, RZ, 0xc0, !PT ;  /* 0x0000003f0c177812 */ /* 0x001fc600078ec0ff */
[----:B------:R-:W0:Y:S01]  /*0130*/  S2R R0, SR_CTAID.X ;  /* 0x0000000000007919 */ /* 0x000e220000002500 */
[----:B-1----:R-:W-:-:S05]  /*0140*/  MOV R21, c[0x0][0x198] ;  /* 0x0000660000157a02 */ /* 0x002fca0000000f00 */
[----:B------:R-:W-:-:S05]  /*0150*/  IMAD R17, R21, 0x2, R19 ;  /* 0x0000000215117824 */ /* 0x000fca00078e0213 */
[----:B------:R-:W-:-:S05]  /*0160*/  LEA R16, R21, R17, 0x1 ;  /* 0x0000001115107211 */ /* 0x000fca00078e08ff */
[----:B------:R-:W-:Y:S01]  /*0170*/  IMAD R18, R21, 0x2, R16 ;  /* 0x0000000215127824 */ /* 0x000fe200078e0210 */
[----:B0-----:R-:W-:-:S04]  /*0180*/  LEA R0, R0, R23, 0x6 ;  /* 0x0000001700007211 */ /* 0x001fc800078e30ff */
[----:B------:R-:W-:Y:S01]  /*0190*/  LEA R20, R21, R18, 0x1 ;  /* 0x0000001215147211 */ /* 0x000fe200078e08ff */
[----:B------:R-:W-:-:S04]  /*01a0*/  IMAD R0, R0, c[0x0][0x194], RZ ;  /* 0x0000650000007a24 */ /* 0x000fc800078e02ff */
[C---:B------:R-:W-:Y:S02]  /*01b0*/  IMAD R24, R21.reuse, 0x2, R20 ;  /* 0x0000000215187824 */ /* 0x040fe400078e0214 */
[C---:B------:R-:W-:Y:S02]  /*01c0*/  IMAD.SHL.U32 R26, R0.reuse, 0x2, RZ ;  /* 0x00000002001a7824 */ /* 0x040fe400078e00ff */
[----:B------:R-:W-:Y:S01]  /*01d0*/  IMAD.HI R0, R0, 0x2, RZ ;  /* 0x0000000200007827 */ /* 0x000fe200078e02ff */
[----:B------:R-:W-:-:S05]  /*01e0*/  LEA R22, R21, R24, 0x1 ;  /* 0x0000001815167211 */ /* 0x000fca00078e08ff */
[----:B------:R-:W-:-:S05]  /*01f0*/  IMAD R2, R21, 0x2, R22 ;  /* 0x0000000215027824 */ /* 0x000fca00078e0216 */
        /* <DEDUP_REMOVED lines=9> */
[----:B------:R-:W-:-:S04]  /*0290*/  IMAD R14, R21, 0x2, R28 ;  /* 0x00000002150e7824 */ /* 0x000fc800078e021c */
[C---:B------:R-:W-:Y:S01]  /*02a0*/  IMAD R29, R21.reuse, 0x2, R14 ;  /* 0x00000002151d7824 */ /* 0x040fe200078e020e */
[----:B------:R0:W-:Y:S04]  /*02b0*/  STL [R1], R14 ;  /* 0x0000000e01007387 */ /* 0x0001e80000100800 */
[----:B------:R-:W-:-:S04]  /*02c0*/  LEA R23, R21, R29, 0x1 ;  /* 0x0000001d15177211 */ /* 0x000fc800078e08ff */
[----:B------:R-:W-:Y:S02]  /*02d0*/  LEA R23, R21, R23, 0x1 ;  /* 0x0000001715177211 */ /* 0x000fe400078e08ff */
[----:B0-----:R-:W-:Y:S01]  /*02e0*/  SHF.R.S32.HI R14, RZ, 0x6, R12 ;  /* 0x00000006ff0e7819 */ /* 0x001fe2000001140c */
[C---:B------:R-:W-:Y:S02]  /*02f0*/  IMAD.SHL.U32 R12, R10.reuse, 0x2, RZ ;  /* 0x000000020a0c7824 */ /* 0x040fe400078e00ff */
[----:B------:R-:W-:Y:S01]  /*0300*/  IMAD.HI R10, R10, 0x2, RZ ;  /* 0x000000020a0a7827 */ /* 0x000fe200078e02ff */
[----:B------:R0:W-:Y:S01]  /*0310*/  STL [R1+0x8], R23 ;  /* 0x0000081701007387 */ /* 0x0001e20000100800 */
[----:B------:R-:W-:Y:S02]  /*0320*/  SGXT R14, R14, 0x1 ;  /* 0x000000010e0e781a */ /* 0x000fe40000000200 */
[----:B------:R-:W-:Y:S02]  /*0330*/  IADD3 R26, P0, P1, R26, c[0x0][0x160], R12 ;  /* 0x000058001a1a7a10 */ /* 0x000fe4000791e00c */
[----:B------:R-:W1:Y:S02]  /*0340*/  S2R R12, SR_TID.X ;  /* 0x00000000000c7919 */ /* 0x000e640000002100 */
[----:B------:R-:W-:-:S02]  /*0350*/  IADD3.X R0, R0, c[0x0][0x164], R10, P0, P1 ;  /* 0x0000590000007a10 */ /* 0x000fc400007e240a */
[----:B------:R-:W-:Y:S02]  /*0360*/  LEA R10, P0, R11, R26, 0x1 ;  /* 0x0000001a0b0a7211 */ /* 0x000fe400078008ff */
[----:B0-----:R-:W-:Y:S02]  /*0370*/  LEA R23, R21, R23, 0x1 ;  /* 0x0000001715177211 */ /* 0x001fe400078e08ff */
[----:B------:R-:W-:-:S03]  /*0380*/  LEA.HI.X.SX32 R11, R11, R0, 0x1, P0 ;  /* 0x000000000b0b7211 */ /* 0x000fc600000f0eff */
[----:B------:R0:W-:Y:S04]  /*0390*/  STL [R1+0x24], R23 ;  /* 0x0000241701007387 */ /* 0x0001e80000100800 */
[----:B------:R2:W3:Y:S01]  /*03a0*/  LDG.E.U16 R10, [R10.64] ;  /* 0x000000040a0a7981 */ /* 0x0004e2000c1e1500 */
[----:B0-----:R-:W-:Y:S02]  /*03b0*/  LEA R23, R21, R23, 0x1 ;  /* 0x0000001715177211 */ /* 0x001fe400078e08ff */
[----:B-1----:R-:W-:-:S03]  /*03c0*/  LOP3.LUT R12, R12, 0x3f, RZ, 0xc0, !PT ;  /* 0x0000003f0c0c7812 */ /* 0x002fc600078ec0ff */
[----:B------:R0:W-:Y:S02]  /*03d0*/  STL [R1+0x20], R23 ;  /* 0x0000201701007387 */ /* 0x0001e40000100800 */
[----:B------:R-:W-:-:S05]  /*03e0*/  IMAD.SHL.U32 R12, R12, 0x2, RZ ;  /* 0x000000020c0c7824 */ /* 0x000fca00078e00ff */
[----:B------:R-:W-:Y:S01]  /*03f0*/  LOP3.LUT R12, R12, 0x90, R14, 0x78, !PT ;  /* 0x000000900c0c7812 */ /* 0x000fe200078e780e */
[----:B0-----:R-:W-:Y:S01]  /*0400*/  IMAD R23, R21, 0x2, R23 ;  /* 0x0000000215177824 */ /* 0x001fe200078e0217 */
[----:B--2---:R-:W-:-:S03]  /*0410*/  MOV R11, c[0x0][0x198] ;  /* 0x00006600000b7a02 */ /* 0x004fc60000000f00 */
[----:B------:R0:W-:Y:S01]  /*0420*/  STL [R1+0x440], R12 ;  /* 0x0004400c01007387 */ /* 0x0001e20000100800 */
[----:B------:R-:W-:-:S03]  /*0430*/  LEA R14, P0, R15, R26, 0x1 ;  /* 0x0000001a0f0e7211 */ /* 0x000fc600078008ff */
[----:B------:R1:W-:Y:S01]  /*0440*/  STL [R1+0x2c], R23 ;  /* 0x00002c1701007387 */ /* 0x0003e20000100800 */
[----:B0-----:R-:W-:Y:S02]  /*0450*/  LEA R12, P1, R13, R26, 0x1 ;  /* 0x0000001a0d0c7211 */ /* 0x001fe400078208ff */
[----:B-1----:R-:W-:Y:S02]  /*0460*/  LEA R23, R21, R23, 0x1 ;  /* 0x0000001715177211 */ /* 0x002fe400078e08ff */
[----:B------:R-:W-:-:S03]  /*0470*/  LEA.HI.X.SX32 R13, R13, R0, 0x1, P1 ;  /* 0x000000000d0d7211 */ /* 0x000fc600008f0eff */
[----:B------:R-:W-:Y:S01]  /*0480*/  IMAD R21, R21, 0x2, R23 ;  /* 0x0000000215157824 */ /* 0x000fe200078e0217 */
[----:B------:R0:W-:Y:S03]  /*0490*/  STL [R1+0x38], R23 ;  /* 0x0000381701007387 */ /* 0x0001e60000100800 */
[----:B------:R-:W-:Y:S01]  /*04a0*/  IMAD R11, R11, 0x2, R21 ;  /* 0x000000020b0b7824 */ /* 0x000fe200078e0215 */
[----:B0-----:R-:W2:Y:S04]  /*04b0*/  LDL.LU R23, [R1+0x1cb8] ;  /* 0x001cb80001177983 */ /* 0x001ea80000300800 */
[----:B------:R0:W-:Y:S04]  /*04c0*/  STL [R1+0x58], R21 ;  /* 0x0000581501007387 */ /* 0x0001e80000100800 */
[----:B0-----:R-:W4:Y:S04]  /*04d0*/  LDL.LU R21, [R1+0x1cb4] ;  /* 0x001cb40001157983 */ /* 0x001f280000300800 */
[----:B---3--:R0:W-:Y:S04]  /*04e0*/  STL [R1+0x3dc], R10 ;  /* 0x0003dc0a01007387 */ /* 0x0081e80000100800 */
[----:B0-----:R0:W3:Y:S01]  /*04f0*/  LDG.E.U16 R10, [R12.64] ;  /* 0x000000040c0a7981 */ /* 0x0010e2000c1e1500 */
[----:B------:R-:W-:-:S03]  /*0500*/  LEA.HI.X.SX32 R15, R15, R0, 0x1, P0 ;  /* 0x000000000f0f7211 */ /* 0x000fc600000f0eff */
[----:B------:R1:W-:Y:S04]  /*0510*/  STL [R1+0x48], R11 ;  /* 0x0000480b01007387 */ /* 0x0003e80000100800 */
[----:B------:R5:W2:Y:S01]  /*0520*/  LDG.E.U16 R14, [R14.64] ;  /* 0x000000040e0e7981 */ /* 0x000aa2000c1e1500 */
[----:B0-----:R-:W-:Y:S01]  /*0530*/  IMAD.MOV.U32 R13, RZ, RZ, c[0x0][0x198] ;  /* 0x00006600ff0d7624 */ /* 0x001fe200078e00ff */
[----:B------:R-:W-:-:S04]  /*0540*/  MOV R12, R11 ;  /* 0x0000000b000c7202 */ /* 0x000fc80000000f00 */
[----:B-1----:R-:W-:-:S05]  /*0550*/  LEA R11, R13, R12, 0x1 ;  /* 0x0000000c0d0b7211 */ /* 0x002fca00078e08ff */
[----:B------:R-:W-:Y:S01]  /*0560*/  IMAD.MOV.U32 R13, RZ, RZ, R11 ;  /* 0x000000ffff0d7224 */ /* 0x000fe200078e000b */
[----:B---3--:R2:W-:Y:S04]  /*0570*/  STL [R1+0x450], R10 ;  /* 0x0004500a01007387 */ /* 0x0085e80000100800 */
[----:B------:R0:W-:Y:S01]  /*0580*/  STL [R1+0x50], R11 ;  /* 0x0000500b01007387 */ /* 0x0001e20000100800 */
[----:B--2---:R-:W-:-:S04]  /*0590*/  LEA R10, P0, R23, R26, 0x1 ;  /* 0x0000001a170a7211 */ /* 0x004fc800078008ff */
[----:B0-----:R-:W-:-:S06]  /*05a0*/  LEA.HI.X.SX32 R11, R23, R0, 0x1, P0 ;  /* 0x00000000170b7211 */ /* 0x001fcc00000f0eff */
[----:B------:R0:W2:Y:S01]  /*05b0*/  LDG.E.U16 R11, [R10.64] ;  /* 0x000000040a0b7981 */ /* 0x0000a2000c1e1500 */
[----:B------:R-:W-:Y:S02]  /*05c0*/  MOV R23, c[0x0][0x198] ;  /* 0x0000660000177a02 */ /* 0x000fe40000000f00 */
[----:B------:R-:W-:-:S03]  /*05d0*/  LEA R12, P1, R27, R26, 0x1 ;  /* 0x0000001a1b0c7211 */ /* 0x000fc600078208ff */
[----:B-----5:R-:W-:Y:S01]  /*05e0*/  IMAD R15, R23, 0x2, R13 ;  /* 0x00000002170f7824 */ /* 0x020fe200078e020d */
[----:B------:R-:W-:-:S04]  /*05f0*/  LEA.HI.X.SX32 R13, R27, R0, 0x1, P1 ;  /* 0x000000001b0d7211 */ /* 0x000fc800008f0eff */
[----:B------:R-:W-:Y:S01]  /*0600*/  STL [R1+0x5c], R15 ;  /* 0x00005c0f01007387 */ /* 0x000fe20000100800 */
[----:B------:R-:W-:-:S03]  /*0610*/  MOV R27, R15 ;  /* 0x0000000f001b7202 */ /* 0x000fc60000000f00 */
[----:B------:R4:W-:Y:S02]  /*0620*/  STL [R1+0x44c], R14 ;  /* 0x00044c0e01007387 */ /* 0x0009e40000100800 */
[----:B------:R-:W-:Y:S01]  /*0630*/  IMAD R27, R23, 0x2, R27 ;  /* 0x00000002171b7824 */ /* 0x000fe200078e021b */
[----:B----4-:R-:W-:-:S04]  /*0640*/  LEA R14, P0, R21, R26, 0x1 ;  /* 0x0000001a150e7211 */ /* 0x010fc800078008ff */
[----:B------:R-:W-:Y:S02]  /*0650*/  LEA.HI.X.SX32 R15, R21, R0, 0x1, P0 ;  /* 0x00000000150f7211 */ /* 0x000fe400000f0eff */
[----:B0-----:R-:W-:Y:S02]  /*0660*/  LEA R10, P0, R19, R26, 0x1 ;  /* 0x0000001a130a7211 */ /* 0x001fe400078008ff */
[----:B------:R-:W-:Y:S01]  /*0670*/  LEA R23, R23, R27, 0x1 ;  /* 0x0000001b17177211 */ /* 0x000fe200078e08ff */
[----:B--2---:R0:W-:Y:S04]  /*0680*/  STL [R1+0x448], R11 ;  /* 0x0004480b01007387 */ /* 0x0041e80000100800 */
[----:B------:R1:W-:Y:S01]  /*0690*/  STL [R1+0xc4], R27 ;  /* 0x0000c41b01007387 */ /* 0x0003e20000100800 */
[----:B0-----:R-:W-:Y:S01]  /*06a0*/  LEA.HI.X.SX32 R11, R19, R0, 0x1, P0 ;  /* 0x00000000130b7211 */ /* 0x001fe200000f0eff */
[----:B------:R-:W-:-:S02]  /*06b0*/  IMAD.MOV.U32 R19, RZ, RZ, c[0x0][0x198] ;  /* 0x00006600ff137624 */ /* 0x000fc400078e00ff */
[----:B-1----:R0:W2:Y:S03]  /*06c0*/  LDG.E.U16 R27, [R12.64] ;  /* 0x000000040c1b7981 */ /* 0x0020a6000c1e1500 */
[----:B------:R-:W-:Y:S01]  /*06d0*/  LEA R21, R19, R23, 0x1 ;  /* 0x0000001713157211 */ /* 0x000fe200078e08ff */
[----:B------:R1:W-:Y:S04]  /*06e0*/  STL [R1+0x40], R23 ;  /* 0x0000401701007387 */ /* 0x0003e80000100800 */
[----:B-1----:R1:W3:Y:S04]  /*06f0*/  LDG.E.U16 R23, [R14.64] ;  /* 0x000000040e177981 */ /* 0x0022e8000c1e1500 */
[----:B------:R4:W-:Y:S01]  /*0700*/  STL [R1+0x3c], R21 ;  /* 0x00003c1501007387 */ /* 0x0009e20000100800 */
[-C--:B0-----:R-:W-:Y:S01]  /*0710*/  LEA R12, P0, R17, R26.reuse, 0x1 ;  /* 0x0000001a110c7211 */ /* 0x081fe200078008ff */
[----:B----4-:R-:W-:Y:S01]  /*0720*/  IMAD R21, R19, 0x2, R21 ;  /* 0x0000000213157824 */ /* 0x010fe200078e0215 */
[----:B-1----:R-:W-:-:S04]  /*0730*/  LEA R14, P1, R16, R26, 0x1 ;  /* 0x0000001a100e7211 */ /* 0x002fc800078208ff */
[----:B------:R0:W-:Y:S01]  /*0740*/  STL [R1+0x54], R21 ;  /* 0x0000541501007387 */ /* 0x0001e20000100800 */
[-C--:B------:R-:W-:Y:S02]  /*0750*/  LEA.HI.X.SX32 R13, R17, R0.reuse, 0x1, P0 ;  /* 0x00000000110d7211 */ /* 0x080fe400000f0eff */
[----:B------:R-:W-:Y:S02]  /*0760*/  LEA.HI.X.SX32 R15, R16, R0, 0x1, P1 ;  /* 0x00000000100f7211 */ /* 0x000fe400008f0eff */
[----:B0-----:R-:W-:Y:S01]  /*0770*/  LEA R21, R19, R21, 0x1 ;  /* 0x0000001513157211 */ /* 0x001fe200078e08ff */
[----:B--2---:R0:W-:Y:S04]  /*0780*/  STL [R1+0x3d0], R27 ;  /* 0x0003d01b01007387 */ /* 0x0041e80000100800 */
[----:B------:R-:W-:Y:S04]  /*0790*/  STL [R1+0xc0], R21 ;  /* 0x0000c01501007387 */ /* 0x000fe80000100800 */
[----:B0-----:R0:W2:Y:S04]  /*07a0*/  LDG.E.U16 R27, [R10.64] ;  /* 0x000000040a1b7981 */ /* 0x0010a8000c1e1500 */
[----:B---3--:R1:W-:Y:S01]  /*07b0*/  STL [R1+0x444], R23 ;  /* 0x0004441701007387 */ /* 0x0083e20000100800 */
[----:B0-----:R-:W-:-:S03]  /*07c0*/  LEA R10, P0, R18, R26, 0x1 ;  /* 0x0000001a120a7211 */ /* 0x001fc600078008ff */
[----:B-1----:R0:W3:Y:S01]  /*07d0*/  LDG.E.U16 R23, [R12.64] ;  /* 0x000000040c177981 */ /* 0x0020e2000c1e1500 */
[----:B------:R-:W-:-:S03]  /*07e0*/  LEA.HI.X.SX32 R11, R18, R0, 0x1, P0 ;  /* 0x00000000120b7211 */ /* 0x000fc600000f0eff */
[----:B------:R1:W4:Y:S01]  /*07f0*/  LDG.E.U16 R18, [R14.64] ;  /* 0x000000040e127981 */ /* 0x000322000c1e1500 */
[----:B------:R-:W-:-:S05]  /*0800*/  IMAD R17, R19, 0x2, R21 ;  /* 0x0000000213117824 */ /* 0x000fca00078e0215 */
[----:B------:R-:W-:Y:S01]  /*0810*/  LEA R16, R19, R17, 0x1 ;  /* 0x0000001113107211 */ /* 0x000fe200078e08ff */
[----:B------:R5:W-:Y:S04]  /*0820*/  STL [R1+0x34], R17 ;  /* 0x0000341101007387 */ /* 0x000be80000100800 */
[----:B------:R1:W-:Y:S01]  /*0830*/  STL [R1+0x30], R16 ;  /* 0x0000301001007387 */ /* 0x0003e20000100800 */
[----:B0-----:R-:W-:-:S03]  /*0840*/  LEA R12, P0, R20, R26, 0x1 ;  /* 0x0000001a140c7211 */ /* 0x001fc600078008ff */
[----:B-----5:R0:W5:Y:S01]  /*0850*/  LDG.E.U16 R17, [R10.64] ;  /* 0x000000040a117981 */ /* 0x020162000c1e1500 */
[----:B-1----:R-:W-:-:S05]  /*0860*/  IMAD R16, R19, 0x2, R16 ;  /* 0x0000000213107824 */ /* 0x002fca00078e0210 */
[----:B------:R1:W-:Y:S02]  /*0870*/  STL [R1+0x4c], R16 ;  /* 0x00004c1001007387 */ /* 0x0003e40000100800 */
[----:B-1----:R-:W-:-:S05]  /*0880*/  LEA R16, R19, R16, 0x1 ;  /* 0x0000001013107211 */ /* 0x002fca00078e08ff */
[----:B------:R1:W-:Y:S01]  /*0890*/  STL [R1+0xbc], R16 ;  /* 0x0000bc1001007387 */ /* 0x0003e20000100800 */
[----:B------:R-:W-:Y:S02]  /*08a0*/  LEA.HI.X.SX32 R13, R20, R0, 0x1, P0 ;  /* 0x00000000140d7211 */ /* 0x000fe400000f0eff */
[-C--:B0-----:R-:W-:Y:S02]  /*08b0*/  LEA R10, P0, R24, R26.reuse, 0x1 ;  /* 0x0000001a180a7211 */ /* 0x081fe400078008ff */
[----:B------:R-:W-:Y:S01]  /*08c0*/  LEA R14, P1, R22, R26, 0x1 ;  /* 0x0000001a160e7211 */ /* 0x000fe200078208ff */
[----:B------:R0:W5:Y:S01]  /*08d0*/  LDG.E.U16 R21, [R12.64] ;  /* 0x000000040c157981 */ /* 0x000162000c1e1500 */
[----:B-1----:R-:W-:-:S05]  /*08e0*/  IMAD R16, R19, 0x2, R16 ;  /* 0x0000000213107824 */ /* 0x002fca00078e0210 */
[----:B------:R1:W-:Y:S01]  /*08f0*/  STL [R1+0x28], R16 ;  /* 0x0000281001007387 */ /* 0x0003e20000100800 */
[----:B------:R-:W-:Y:S02]  /*0900*/  LEA.HI.X.SX32 R11, R24, R0, 0x1, P0 ;  /* 0x00000000180b7211 */ /* 0x000fe400000f0eff */
[----:B-1----:R-:W-:-:S05]  /*0910*/  LEA R16, R19, R16, 0x1 ;  /* 0x0000001013107211 */ /* 0x002fca00078e08ff */
[----:B------:R1:W-:Y:S01]  /*0920*/  STL [R1+0x1c], R16 ;  /* 0x00001c1001007387 */ /* 0x0003e20000100800 */
[----:B------:R-:W-:Y:S02]  /*0930*/  LEA.HI.X.SX32 R15, R22, R0, 0x1, P1 ;  /* 0x00000000160f7211 */ /* 0x000fe400008f0eff */
[C---:B0-----:R-:W-:Y:S01]  /*0940*/  LEA R12, P0, R2.reuse, R26, 0x1 ;  /* 0x0000001a020c7211 */ /* 0x041fe200078008ff */
[----:B------:R0:W5:Y:S01]  /*0950*/  LDG.E.U16 R22, [R10.64] ;  /* 0x000000040a167981 */ /* 0x000162000c1e1500 */
[C---:B-1----:R-:W-:Y:S02]  /*0960*/  IMAD R16, R19.reuse, 0x2, R16 ;  /* 0x0000000213107824 */ /* 0x042fe400078e0210 */
[----:B------:R-:W-:Y:S01]  /*0970*/  LEA.HI.X.SX32 R13, R2, R0, 0x1, P0 ;  /* 0x00000000020d7211 */ /* 0x000fe200000f0eff */
[----:B------:R1:W5:Y:S02]  /*0980*/  LDG.E.U16 R20, [R14.64] ;  /* 0x000000040e147981 */ /* 0x000364000c1e1500 */
[----:B0-----:R-:W-:-:S02]  /*0990*/  LEA R10, R19, R16, 0x1 ;  /* 0x00000010130a7211 */ /* 0x001fc400078e08ff */
[----:B------:R-:W-:-:S04]  /*09a0*/  LEA R2, P0, R3, R26, 0x1 ;  /* 0x0000001a03027211 */ /* 0x000fc800078008ff */
[----:B------:R-:W-:Y:S01]  /*09b0*/  LEA.HI.X.SX32 R3, R3, R0, 0x1, P0 ;  /* 0x0000000003037211 */ /* 0x000fe200000f0eff */
[----:B-1----:R0:W5:Y:S04]  /*09c0*/  LDG.E.U16 R15, [R12.64] ;  /* 0x000000040c0f7981 */ /* 0x002168000c1e1500 */
[----:B--2---:R-:W-:Y:S04]  /*09d0*/  STL [R1+0x43c], R27 ;  /* 0x00043c1b01007387 */ /* 0x004fe80000100800 */
[----:B------:R1:W-:Y:S02]  /*09e0*/  STL [R1+0x44], R16 ;  /* 0x0000441001007387 */ /* 0x0003e40000100800 */
[----:B-1----:R-:W-:-:S02]  /*09f0*/  IMAD R16, R19, 0x2, R10 ;  /* 0x0000000213107824 */ /* 0x002fc400078e020a */
[----:B---3--:R-:W-:Y:S04]  /*0a00*/  STL [R1+0x438], R23 ;  /* 0x0004381701007387 */ /* 0x008fe80000100800 */
[----:B------:R-:W-:Y:S04]  /*0a10*/  STL [R1+0xb8], R10 ;  /* 0x0000b80a01007387 */ /* 0x000fe80000100800 */
[----:B------:R-:W-:Y:S04]  /*0a20*/  STL [R1+0x14], R16 ;  /* 0x0000141001007387 */ /* 0x000fe80000100800 */
[----:B----4-:R1:W-:Y:S04]  /*0a30*/  STL [R1+0x3c0], R18 ;  /* 0x0003c01201007387 */ /* 0x0103e80000100800 */
[----:B-1----:R1:W2:Y:S01]  /*0a40*/  LDG.E.U16 R18, [R2.64] ;  /* 0x0000000402127981 */ /* 0x0022a2000c1e1500 */
[----:B------:R-:W-:-:S02]  /*0a50*/  LEA R10, P0, R4, R26, 0x1 ;  /* 0x0000001a040a7211 */ /* 0x000fc400078008ff */
[----:B------:R-:W-:Y:S02]  /*0a60*/  LEA R14, R19, R16, 0x1 ;  /* 0x00000010130e7211 */ /* 0x000fe400078e08ff */
[----:B------:R-:W-:-:S03]  /*0a70*/  LEA.HI.X.SX32 R11, R4, R0, 0x1, P0 ;  /* 0x00000000040b7211 */ /* 0x000fc600000f0eff */
[----:B------:R-:W-:Y:S01]  /*0a80*/  IMAD R4, R19, 0x2, R14 ;  /* 0x0000000213047824 */ /* 0x000fe200078e020e */
[----:B-----5:R3:W-:Y:S04]  /*0a90*/  STL [R1+0x434], R17 ;  /* 0x0004341101007387 */ /* 0x0207e80000100800 */
[----:B------:R4:W-:Y:S01]  /*0aa0*/  STL [R1+0x10], R14 ;  /* 0x0000100e01007387 */ /* 0x0009e20000100800 */
[-C--:B0-----:R-:W-:Y:S02]  /*0ab0*/  LEA R12, P1, R5, R26.reuse, 0x1 ;  /* 0x0000001a050c7211 */ /* 0x081fe400078208ff */
[----:B-1----:R-:W-:Y:S01]  /*0ac0*/  LEA R2, P0, R6, R26, 0x1 ;  /* 0x0000001a06027211 */ /* 0x002fe200078008ff */
[----:B---3--:R0:W3:Y:S01]  /*0ad0*/  LDG.E.U16 R17, [R10.64] ;  /* 0x000000040a117981 */ /* 0x0080e2000c1e1500 */
[----:B----4-:R-:W-:-:S05]  /*0ae0*/  LEA R14, R19, R4, 0x1 ;  /* 0x00000004130e7211 */ /* 0x010fca00078e08ff */
[----:B------:R-:W-:Y:S01]  /*0af0*/  IMAD R27, R19, 0x2, R14 ;  /* 0x00000002131b7824 */ /* 0x000fe200078e020e */
[-C--:B------:R-:W-:Y:S01]  /*0b00*/  LEA.HI.X.SX32 R13, R5, R0.reuse, 0x1, P1 ;  /* 0x00000000050d7211 */ /* 0x080fe200008f0eff */
[----:B------:R1:W-:Y:S03]  /*0b10*/  STL [R1+0x18], R4 ;  /* 0x0000180401007387 */ /* 0x0003e60000100800 */
[----:B------:R-:W-:Y:S01]  /*0b20*/  LEA R24, R19, R27, 0x1 ;  /* 0x0000001b13187211 */ /* 0x000fe200078e08ff */
[----:B------:R4:W-:Y:S01]  /*0b30*/  STL [R1+0x430], R21 ;  /* 0x0004301501007387 */ /* 0x0009e20000100800 */
[----:B------:R-:W-:-:S03]  /*0b40*/  LEA.HI.X.SX32 R3, R6, R0, 0x1, P0 ;  /* 0x0000000006037211 */ /* 0x000fc600000f0eff */
[----:B------:R-:W-:Y:S01]  /*0b50*/  STL [R1+0xb4], R14 ;  /* 0x0000b40e01007387 */ /* 0x000fe20000100800 */
[----:B0-----:R-:W-:Y:S01]  /*0b60*/  IMAD R10, R19, 0x2, R24 ;  /* 0x00000002130a7824 */ /* 0x001fe200078e0218 */
[C---:B-1----:R-:W-:Y:S02]  /*0b70*/  LEA R4, P0, R7.reuse, R26, 0x1 ;  /* 0x0000001a07047211 */ /* 0x042fe400078008ff */
[----:B------:R-:W5:Y:S04]  /*0b80*/  LDG.E.U16 R12, [R12.64] ;  /* 0x000000040c0c7981 */ /* 0x000f68000c1e1500 */
[----:B----4-:R-:W4:Y:S01]  /*0b90*/  LDL.LU R21, [R1] ;  /* 0x0000000001157983 */ /* 0x010f220000300800 */
[----:B------:R-:W-:-:S05]  /*0ba0*/  LEA.HI.X.SX32 R5, R7, R0, 0x1, P0 ;  /* 0x0000000007057211 */ /* 0x000fca00000f0eff */
[----:B------:R0:W4:Y:S04]  /*0bb0*/  LDG.E.U16 R16, [R4.64] ;  /* 0x0000000404107981 */ /* 0x000128000c1e1500 */
[----:B------:R-:W-:Y:S04]  /*0bc0*/  STL [R1+0x42c], R22 ;  /* 0x00042c1601007387 */ /* 0x000fe80000100800 */
[----:B------:R1:W-:Y:S04]  /*0bd0*/  STL [R1+0x1ca0], R27 ;  /* 0x001ca01b01007387 */ /* 0x0003e80000100800 */
[----:B------:R-:W-:Y:S04]  /*0be0*/  STL [R1+0x1c9c], R24 ;  /* 0x001c9c1801007387 */ /* 0x000fe80000100800 */
[----:B------:R-:W-:Y:S04]  /*0bf0*/  STL [R1+0x3b0], R20 ;  /* 0x0003b01401007387 */ /* 0x000fe80000100800 */
[----:B------:R0:W-:Y:S04]  /*0c00*/  STL [R1+0xc], R10 ;  /* 0x00000c0a01007387 */ /* 0x0001e80000100800 */
[----:B-1----:R1:W4:Y:S01]  /*0c10*/  LDG.E.U16 R27, [R2.64] ;  /* 0x00000004021b7981 */ /* 0x002322000c1e1500 */
[----:B0-----:R-:W-:-:S03]  /*0c20*/  LEA R10, R19, R10, 0x1 ;  /* 0x0000000a130a7211 */ /* 0x001fc600078e08ff */
[----:B------:R-:W-:Y:S04]  /*0c30*/  STL [R1+0x428], R15 ;  /* 0x0004280f01007387 */ /* 0x000fe80000100800 */
[----:B------:R-:W-:Y:S04]  /*0c40*/  STL [R1+0xb0], R10 ;  /* 0x0000b00a01007387 */ /* 0x000fe80000100800 */
[----:B--2---:R0:W-:Y:S04]  /*0c50*/  STL [R1+0x424], R18 ;  /* 0x0004241201007387 */ /* 0x0041e80000100800 */
[----:B0-----:R-:W2:Y:S01]  /*0c60*/  LDL.LU R18, [R1+0x8] ;  /* 0x0000080001127983 */ /* 0x001ea20000300800 */
[----:B-1----:R-:W-:-:S02]  /*0c70*/  LEA R2, P0, R8, R26, 0x1 ;  /* 0x0000001a08027211 */ /* 0x002fc400078008ff */
[----:B------:R-:W-:Y:S02]  /*0c80*/  LEA R6, P1, R9, R26, 0x1 ;  /* 0x0000001a09067211 */ /* 0x000fe400078208ff */
[----:B------:R-:W-:Y:S02]  /*0c90*/  LEA.HI.X.SX32 R3, R8, R0, 0x1, P0 ;  /* 0x0000000008037211 */ /* 0x000fe400000f0eff */
[----:B------:R-:W-:Y:S02]  /*0ca0*/  LEA R8, P0, R25, R26, 0x1 ;  /* 0x0000001a19087211 */ /* 0x000fe400078008ff */
[-C--:B------:R-:W-:Y:S01]  /*0cb0*/  LEA.HI.X.SX32 R7, R9, R0.reuse, 0x1, P1 ;  /* 0x0000000009077211 */ /* 0x080fe200008f0eff */
[----:B------:R-:W-:Y:S01]  /*0cc0*/  IMAD R5, R19, 0x2, R10 ;  /* 0x0000000213057824 */ /* 0x000fe200078e020a */
[----:B------:R-:W-:Y:S01]  /*0cd0*/  LEA.HI.X.SX32 R9, R25, R0, 0x1, P0 ;  /* 0x0000000019097211 */ /* 0x000fe200000f0eff */
[----:B------:R0:W2:Y:S01]  /*0ce0*/  LDG.E.U16 R15, [R2.64] ;  /* 0x00000004020f7981 */ /* 0x0000a2000c1e1500 */
[----:B------:R-:W-:-:S03]  /*0cf0*/  MOV R25, c[0x0][0x198] ;  /* 0x0000660000197a02 */ /* 0x000fc60000000f00 */
[----:B------:R1:W2:Y:S02]  /*0d00*/  LDG.E.U16 R14, [R6.64] ;  /* 0x00000004060e7981 */ /* 0x0002a4000c1e1500 */
[C---:B0-----:R-:W-:Y:S02]  /*0d10*/  IMAD R3, R25.reuse, 0x2, R5 ;  /* 0x0000000219037824 */ /* 0x041fe400078e0205 */
[----:B------:R-:W-:Y:S01]  /*0d20*/  STL [R1+0x1c98], R5 ;  /* 0x001c980501007387 */ /* 0x000fe20000100800 */
[C---:B------:R-:W-:Y:S02]  /*0d30*/  LEA R10, P0, R28.reuse, R26, 0x1 ;  /* 0x0000001a1c0a7211 */ /* 0x040fe400078008ff */
[----:B------:R-:W-:Y:S01]  /*0d40*/  LEA R23, R25, R3, 0x1 ;  /* 0x0000000319177211 */ /* 0x000fe200078e08ff */
[----:B---3--:R0:W-:Y:S01]  /*0d50*/  STL [R1+0x420], R17 ;  /* 0x0004201101007387 */ /* 0x0081e20000100800 */
[----:B------:R-:W-:-:S03]  /*0d60*/  LEA.HI.X.SX32 R11, R28, R0, 0x1, P0 ;  /* 0x000000001c0b7211 */ /* 0x000fc600000f0eff */
[----:B------:R-:W3:Y:S01]  /*0d70*/  LDL.LU R22, [R1+0x24] ;  /* 0x0000240001167983 */ /* 0x000ee20000300800 */
[----:B------:R-:W-:Y:S02]  /*0d80*/  IMAD R2, R25, 0x2, R23 ;  /* 0x0000000219027824 */ /* 0x000fe400078e0217 */
[----:B------:R-:W-:Y:S01]  /*0d90*/  IMAD R19, R19, 0x2, R29 ;  /* 0x0000000213137824 */ /* 0x000fe200078e021d */
[----:B-1----:R1:W3:Y:S04]  /*0da0*/  LDG.E.U16 R6, [R8.64] ;  /* 0x0000000408067981 */ /* 0x0022e8000c1e1500 */
[----:B0-----:R-:W3:Y:S04]  /*0db0*/  LDL.LU R17, [R1+0x20] ;  /* 0x0000200001117983 */ /* 0x001ee80000300800 */
[----:B------:R0:W-:Y:S04]  /*0dc0*/  STL [R1+0x1ca4], R3 ;  /* 0x001ca40301007387 */ /* 0x0001e80000100800 */
[----:B-----5:R4:W-:Y:S01]  /*0dd0*/  STL [R1+0x3a4], R12 ;  /* 0x0003a40c01007387 */ /* 0x0209e20000100800 */
[----:B------:R-:W-:-:S03]  /*0de0*/  LEA R4, R25, R2, 0x1 ;  /* 0x0000000219047211 */ /* 0x000fc600078e08ff */
[----:B------:R-:W5:Y:S01]  /*0df0*/  LDL.LU R20, [R1+0x2c] ;  /* 0x00002c0001147983 */ /* 0x000f620000300800 */
[----:B-1----:R-:W-:-:S03]  /*0e00*/  LEA R8, P1, R29, R26, 0x1 ;  /* 0x0000001a1d087211 */ /* 0x002fc600078208ff */
[----:B0-----:R0:W5:Y:S01]  /*0e10*/  LDG.E.U16 R3, [R10.64] ;  /* 0x000000040a037981 */ /* 0x001162000c1e1500 */
[----:B----4-:R-:W-:-:S03]  /*0e20*/  LEA R12, P0, R21, R26, 0x1 ;  /* 0x0000001a150c7211 */ /* 0x010fc600078008ff */
[----:B------:R-:W-:Y:S01]  /*0e30*/  STL [R1+0x1ca8], R23 ;  /* 0x001ca81701007387 */ /* 0x000fe20000100800 */
[----:B------:R-:W-:-:S03]  /*0e40*/  LEA.HI.X.SX32 R13, R21, R0, 0x1, P0 ;  /* 0x00000000150d7211 */ /* 0x000fc600000f0eff */
[----:B------:R-:W-:Y:S01]  /*0e50*/  STL [R1+0x41c], R27 ;  /* 0x00041c1b01007387 */ /* 0x000fe20000100800 */
[----:B0-----:R-:W-:-:S03]  /*0e60*/  LEA R10, P0, R19, R26, 0x1 ;  /* 0x0000001a130a7211 */ /* 0x001fc600078008ff */
[----:B------:R-:W-:Y:S01]  /*0e70*/  STL [R1+0xac], R2 ;  /* 0x0000ac0201007387 */ /* 0x000fe20000100800 */
[----:B------:R-:W-:-:S03]  /*0e80*/  LEA R7, R25, R4, 0x1 ;  /* 0x0000000419077211 */ /* 0x000fc600078e08ff */
[----:B------:R-:W4:Y:S01]  /*0e90*/  LDL.LU R21, [R1+0x38] ;  /* 0x0000380001157983 */ /* 0x000f220000300800 */
[----:B------:R-:W-:-:S03]  /*0ea0*/  LEA.HI.X.SX32 R11, R19, R0, 0x1, P0 ;  /* 0x00000000130b7211 */ /* 0x000fc600000f0eff */
[----:B------:R-:W-:Y:S01]  /*0eb0*/  STL [R1+0x418], R16 ;  /* 0x0004181001007387 */ /* 0x000fe20000100800 */
[----:B------:R-:W-:-:S03]  /*0ec0*/  LEA.HI.X.SX32 R9, R29, R0, 0x1, P1 ;  /* 0x000000001d097211 */ /* 0x000fc600008f0eff */
[----:B------:R0:W-:Y:S04]  /*0ed0*/  STL [R1+0x1cac], R4 ;  /* 0x001cac0401007387 */ /* 0x0001e80000100800 */
[----:B------:R-:W4:Y:S04]  /*0ee0*/  LDL.LU R5, [R1+0x58] ;  /* 0x0000580001057983 */ /* 0x000f280000300800 */
[----:B------:R1:W4:Y:S04]  /*0ef0*/  LDG.E.U16 R24, [R8.64] ;  /* 0x0000000408187981 */ /* 0x000328000c1e1500 */
[----:B0-----:R2:W4:Y:S04]  /*0f00*/  LDG.E.U16 R4, [R12.64] ;  /* 0x000000040c047981 */ /* 0x001528000c1e1500 */
[----:B------:R3:W4:Y:S01]  /*0f10*/  LDG.E.U16 R28, [R10.64] ;  /* 0x000000040a1c7981 */ /* 0x000722000c1e1500 */
[----:B--2---:R-:W-:-:S04]  /*0f20*/  LEA R12, P0, R18, R26, 0x1 ;  /* 0x0000001a120c7211 */ /* 0x004fc800078008ff */
[----:B------:R-:W-:-:S05]  /*0f30*/  LEA.HI.X.SX32 R13, R18, R0, 0x1, P0 ;  /* 0x00000000120d7211 */ /* 0x000fca00000f0eff */
[----:B------:R5:W2:Y:S01]  /*0f40*/  LDG.E.U16 R29, [R12.64] ;  /* 0x000000040c1d7981 */ /* 0x000aa2000c1e1500 */
[----:B------:R-:W-:-:S03]  /*0f50*/  IMAD R16, R25, 0x2, R7 ;  /* 0x0000000219107824 */ /* 0x000fc600078e0207 */
[----:B------:R-:W-:Y:S02]  /*0f60*/  STL [R1+0x414], R15 ;  /* 0x0004140f01007387 */ /* 0x000fe40000100800 */
[----:B------:R-:W-:Y:S02]  /*0f70*/  LEA R2, R25, R16, 0x1 ;  /* 0x0000001019027211 */ /* 0x000fe400078e08ff */
[----:B------:R-:W-:Y:S04]  /*0f80*/  STL [R1+0x1cb0], R7 ;  /* 0x001cb00701007387 */ /* 0x000fe80000100800 */
[----:B------:R-:W2:Y:S04]  /*0f90*/  LDL.LU R19, [R1+0x48] ;  /* 0x0000480001137983 */ /* 0x000ea80000300800 */
[----:B------:R-:W-:Y:S04]  /*0fa0*/  STL [R1+0x12c], R14 ;  /* 0x00012c0e01007387 */ /* 0x000fe80000100800 */
[----:B------:R0:W-:Y:S01]  /*0fb0*/  STL [R1+0xa8], R2 ;  /* 0x0000a80201007387 */ /* 0x0001e20000100800 */
[----:B---3--:R-:W-:-:S03]  /*0fc0*/  LEA R10, P0, R22, R26, 0x1 ;  /* 0x0000001a160a7211 */ /* 0x008fc600078008ff */
[----:B------:R-:W3:Y:S01]  /*0fd0*/  LDL.LU R18, [R1+0x50] ;  /* 0x0000500001127983 */ /* 0x000ee20000300800 */
[----:B0-----:R-:W-:Y:S01]  /*0fe0*/  IMAD R2, R25, 0x2, R2 ;  /* 0x0000000219027824 */ /* 0x001fe200078e0202 */
[----:B------:R-:W-:-:S04]  /*0ff0*/  LEA R14, P1, R17, R26, 0x1 ;  /* 0x0000001a110e7211 */ /* 0x000fc800078208ff */
[----:B-1----:R-:W-:Y:S01]  /*1000*/  LEA R9, R25, R2, 0x1 ;  /* 0x0000000219097211 */ /* 0x002fe200078e08ff */
[----:B------:R0:W-:Y:S01]  /*1010*/  STL [R1+0x410], R6 ;  /* 0x0004100601007387 */ /* 0x0001e20000100800 */
[-C--:B------:R-:W-:Y:S02]  /*1020*/  LEA.HI.X.SX32 R11, R22, R0.reuse, 0x1, P0 ;  /* 0x00000000160b7211 */ /* 0x080fe400000f0eff */
[----:B------:R-:W-:Y:S01]  /*1030*/  LEA.HI.X.SX32 R15, R17, R0, 0x1, P1 ;  /* 0x00000000110f7211 */ /* 0x000fe200008f0eff */
[----:B------:R-:W3:Y:S01]  /*1040*/  LDL.LU R27, [R1+0x5c] ;  /* 0x00005c00011b7983 */ /* 0x000ee20000300800 */
[----:B-----5:R-:W-:-:S03]  /*1050*/  LEA R12, P0, R20, R26, 0x1 ;  /* 0x0000001a140c7211 */ /* 0x020fc600078008ff */
[----:B------:R-:W5:Y:S01]  /*1060*/  LDL.LU R17, [R1+0x40] ;  /* 0x0000400001117983 */ /* 0x000f620000300800 */
[----:B0-----:R-:W-:-:S03]  /*1070*/  IMAD R6, R25, 0x2, R9 ;  /* 0x0000000219067824 */ /* 0x001fc600078e0209 */
[----:B------:R0:W-:Y:S01]  /*1080*/  STL [R1+0x40c], R3 ;  /* 0x00040c0301007387 */ /* 0x0001e20000100800 */
[----:B------:R-:W-:-:S03]  /*1090*/  LEA.HI.X.SX32 R13, R20, R0, 0x1, P0 ;  /* 0x00000000140d7211 */ /* 0x000fc600000f0eff */
[----:B------:R4:W5:Y:S04]  /*10a0*/  LDG.E.U16 R7, [R10.64] ;  /* 0x000000040a077981 */ /* 0x000968000c1e1500 */
[----:B------:R1:W5:Y:S01]  /*10b0*/  LDG.E.U16 R23, [R14.64] ;  /* 0x000000040e177981 */ /* 0x000362000c1e1500 */
[----:B0-----:R-:W-:Y:S02]  /*10c0*/  LEA R3, R25, R6, 0x1 ;  /* 0x0000000619037211 */ /* 0x001fe400078e08ff */
[----:B----4-:R-:W-:-:S03]  /*10d0*/  LEA R10, P0, R21, R26, 0x1 ;  /* 0x0000001a150a7211 */ /* 0x010fc600078008ff */
[----:B------:R-:W-:Y:S01]  /*10e0*/  STL [R1+0xa4], R3 ;  /* 0x0000a40301007387 */ /* 0x000fe20000100800 */
[----:B------:R-:W-:-:S03]  /*10f0*/  LEA.HI.X.SX32 R11, R21, R0, 0x1, P0 ;  /* 0x00000000150b7211 */ /* 0x000fc600000f0eff */
[----:B------:R-:W4:Y:S01]  /*1100*/  LDL.LU R22, [R1+0x3c] ;  /* 0x00003c0001167983 */ /* 0x000f220000300800 */
[----:B-1----:R-:W-:-:S04]  /*1110*/  LEA R14, P0, R5, R26, 0x1 ;  /* 0x0000001a050e7211 */ /* 0x002fc800078008ff */
[----:B------:R-:W-:Y:S01]  /*1120*/  LEA.HI.X.SX32 R15, R5, R0, 0x1, P0 ;  /* 0x00000000050f7211 */ /* 0x000fe200000f0eff */
[----:B------:R0:W-:Y:S04]  /*1130*/  STL [R1+0x408], R4 ;  /* 0x0004080401007387 */ /* 0x0001e80000100800 */
[----:B------:R1:W-:Y:S04]  /*1140*/  STL [R1+0x128], R24 ;  /* 0x0001281801007387 */ /* 0x0003e80000100800 */
[----:B------:R2:W4:Y:S04]  /*1150*/  LDG.E.U16 R5, [R14.64] ;  /* 0x000000040e057981 */ /* 0x000528000c1e1500 */
[----:B0-----:R0:W4:Y:S04]  /*1160*/  LDG.E.U16 R4, [R12.64] ;  /* 0x000000040c047981 */ /* 0x001128000c1e1500 */
[----:B-1----:R-:W4:Y:S04]  /*1170*/  LDL.LU R24, [R1+0x54] ;  /* 0x0000540001187983 */ /* 0x002f280000300800 */
[----:B------:R1:W-:Y:S04]  /*1180*/  STL [R1+0x404], R28 ;  /* 0x0004041c01007387 */ /* 0x0003e80000100800 */
[----:B-1----:R-:W4:Y:S04]  /*1190*/  LDL.LU R28, [R1+0x34] ;  /* 0x00003400011c7983 */ /* 0x002f280000300800 */
[----:B--2---:R1:W-:Y:S04]  /*11a0*/  STL [R1+0x400], R29 ;  /* 0x0004001d01007387 */ /* 0x0043e80000100800 */
[----:B-1----:R3:W2:Y:S01]  /*11b0*/  LDG.E.U16 R29, [R10.64] ;  /* 0x000000040a1d7981 */ /* 0x0026a2000c1e1500 */
[----:B------:R-:W-:-:S05]  /*11c0*/  IMAD R8, R25, 0x2, R3 ;  /* 0x0000000219087824 */ /* 0x000fca00078e0203 */
[----:B------:R-:W-:-:S05]  /*11d0*/  LEA R20, R25, R8, 0x1 ;  /* 0x0000000819147211 */ /* 0x000fca00078e08ff */
[----:B------:R-:W-:Y:S01]  /*11e0*/  IMAD R21, R25, 0x2, R20 ;  /* 0x0000000219157824 */ /* 0x000fe200078e0214 */
[----:B0-----:R-:W-:-:S04]  /*11f0*/  LEA R12, P1, R19, R26, 0x1 ;  /* 0x0000001a130c7211 */ /* 0x001fc800078208ff */
[----:B------:R-:W-:Y:S02]  /*1200*/  LEA R3, R25, R21, 0x1 ;  /* 0x0000001519037211 */ /* 0x000fe400078e08ff */
[----:B------:R-:W-:Y:S02]  /*1210*/  LEA.HI.X.SX32 R13, R19, R0, 0x1, P1 ;  /* 0x00000000130d7211 */ /* 0x000fe400008f0eff */
[C---:B---3--:R-:W-:Y:S01]  /*1220*/  LEA R10, P0, R18.reuse, R26, 0x1 ;  /* 0x0000001a120a7211 */ /* 0x048fe200078008ff */
[C---:B------:R-:W-:Y:S01]  /*1230*/  IMAD R19, R25.reuse, 0x2, R3 ;  /* 0x0000000219137824 */ /* 0x040fe200078e0203 */
[----:B------:R0:W-:Y:S02]  /*1240*/  STL [R1+0xa0], R3 ;  /* 0x0000a00301007387 */ /* 0x0001e40000100800 */
[----:B------:R-:W-:Y:S02]  /*1250*/  LEA.HI.X.SX32 R11, R18, R0, 0x1, P0 ;  /* 0x00000000120b7211 */ /* 0x000fe400000f0eff */
[----:B------:R-:W-:-:S02]  /*1260*/  LEA R18, R25, R19, 0x1 ;  /* 0x0000001319127211 */ /* 0x000fc400078e08ff */
[----:B------:R-:W-:-:S03]  /*1270*/  LEA R14, P0, R27, R26, 0x1 ;  /* 0x0000001a1b0e7211 */ /* 0x000fc600078008ff */
[----:B0-----:R-:W-:Y:S01]  /*1280*/  IMAD R3, R25, 0x2, R18 ;  /* 0x0000000219037824 */ /* 0x001fe200078e0212 */
[----:B------:R-:W-:-:S05]  /*1290*/  LEA.HI.X.SX32 R15, R27, R0, 0x1, P0 ;  /* 0x000000001b0f7211 */ /* 0x000fca00000f0eff */
[----:B------:R0:W3:Y:S04]  /*12a0*/  LDG.E.U16 R14, [R14.64] ;  /* 0x000000040e0e7981 */ /* 0x0000e8000c1e1500 */
[----:B-----5:R1:W-:Y:S04]  /*12b0*/  STL [R1+0x3fc], R7 ;  /* 0x0003fc0701007387 */ /* 0x0203e80000100800 */
[----:B-1----:R-:W5:Y:S04]  /*12c0*/  LDL.LU R7, [R1+0x30] ;  /* 0x0000300001077983 */ /* 0x002f680000300800 */
[----:B------:R1:W-:Y:S04]  /*12d0*/  STL [R1+0x124], R23 ;  /* 0x0001241701007387 */ /* 0x0003e80000100800 */
[----:B-1----:R1:W3:Y:S02]  /*12e0*/  LDG.E.U16 R23, [R12.64] ;  /* 0x000000040c177981 */ /* 0x0022e4000c1e1500 */
[----:B-1----:R-:W-:-:S04]  /*12f0*/  LEA R12, P1, R17, R26, 0x1 ;  /* 0x0000001a110c7211 */ /* 0x002fc800078208ff */
[----:B------:R-:W-:-:S05]  /*1300*/  LEA.HI.X.SX32 R13, R17, R0, 0x1, P1 ;  /* 0x00000000110d7211 */ /* 0x000fca00008f0eff */
[----:B0-----:R0:W5:Y:S04]  /*1310*/  LDG.E.U16 R15, [R12.64] ;  /* 0x000000040c0f7981 */ /* 0x001168000c1e1500 */
[----:B----4-:R1:W-:Y:S04]  /*1320*/  STL [R1+0x3f8], R4 ;  /* 0x0003f80401007387 */ /* 0x0103e80000100800 */
[----:B-1----:R-:W4:Y:S04]  /*1330*/  LDL.LU R4, [R1+0x4c] ;  /* 0x00004c0001047983 */ /* 0x002f280000300800 */
[----:B--2---:R1:W-:Y:S04]  /*1340*/  STL [R1+0x3f4], R29 ;  /* 0x0003f41d01007387 */ /* 0x0043e80000100800 */
[----:B-1----:R-:W2:Y:S04]  /*1350*/  LDL.LU R29, [R1+0x28] ;  /* 0x00002800011d7983 */ /* 0x002ea80000300800 */
[----:B------:R-:W-:Y:S04]  /*1360*/  STL [R1+0x48], R3 ;  /* 0x0000480301007387 */ /* 0x000fe80000100800 */
[----:B------:R1:W-:Y:S04]  /*1370*/  STL [R1+0x3f0], R5 ;  /* 0x0003f00501007387 */ /* 0x0003e80000100800 */
[----:B-1----:R1:W2:Y:S02]  /*1380*/  LDG.E.U16 R5, [R10.64] ;  /* 0x000000040a057981 */ /* 0x0022a4000c1e1500 */
[----:B-1----:R-:W-:-:S04]  /*1390*/  LEA R10, P0, R22, R26, 0x1 ;  /* 0x0000001a160a7211 */ /* 0x002fc800078008ff */
[----:B------:R-:W-:Y:S02]  /*13a0*/  LEA.HI.X.SX32 R11, R22, R0, 0x1, P0 ;  /* 0x00000000160b7211 */ /* 0x000fe400000f0eff */
[----:B0-----:R-:W-:-:S04]  /*13b0*/  LEA R12, P0, R24, R26, 0x1 ;  /* 0x0000001a180c7211 */ /* 0x001fc800078008ff */
[----:B------:R5:W4:Y:S01]  /*13c0*/  LDG.E.U16 R11, [R10.64] ;  /* 0x000000040a0b7981 */ /* 0x000b22000c1e1500 */
[----:B------:R-:W-:-:S06]  /*13d0*/  LEA.HI.X.SX32 R13, R24, R0, 0x1, P0 ;  /* 0x00000000180d7211 */ /* 0x000fcc00000f0eff */
[----:B------:R0:W4:Y:S01]  /*13e0*/  LDG.E.U16 R13, [R12.64] ;  /* 0x000000040c0d7981 */ /* 0x000122000c1e1500 */
[----:B------:R-:W-:-:S05]  /*13f0*/  LEA R3, R25, R3, 0x1 ;  /* 0x0000000319037211 */ /* 0x000fca00078e08ff */
[----:B------:R-:W-:-:S05]  /*1400*/  IMAD R17, R25, 0x2, R3 ;  /* 0x0000000219117824 */ /* 0x000fca00078e0203 */
[----:B------:R-:W-:Y:S01]  /*1410*/  LEA R22, R25, R17, 0x1 ;  /* 0x0000001119167211 */ /* 0x000fe200078e08ff */
[----:B---3--:R1:W-:Y:S04]  /*1420*/  STL [R1+0x120], R23 ;  /* 0x0001201701007387 */ /* 0x0083e80000100800 */
[----:B-1----:R-:W3:Y:S04]  /*1430*/  LDL.LU R23, [R1+0x1c] ;  /* 0x00001c0001177983 */ /* 0x002ee80000300800 */
[----:B------:R1:W-:Y:S04]  /*1440*/  STL [R1+0x9c], R3 ;  /* 0x00009c0301007387 */ /* 0x0003e80000100800 */
[----:B-1----:R-:W3:Y:S04]  /*1450*/  LDL.LU R3, [R1+0x44] ;  /* 0x0000440001037983 */ /* 0x002ee80000300800 */
[----:B------:R-:W3:Y:S01]  /*1460*/  LDL.LU R27, [R1+0x14] ;  /* 0x00001400011b7983 */ /* 0x000ee20000300800 */
[----:B-----5:R-:W-:-:S03]  /*1470*/  LEA R10, P0, R7, R26, 0x1 ;  /* 0x0000001a070a7211 */ /* 0x020fc600078008ff */
[----:B--2---:R1:W-:Y:S04]  /*1480*/  STL [R1+0x3ec], R5 ;  /* 0x0003ec0501007387 */ /* 0x0043e80000100800 */
[----:B------:R-:W-:Y:S04]  /*1490*/  STL [R1+0x11c], R15 ;  /* 0x00011c0f01007387 */ /* 0x000fe80000100800 */
[----:B------:R2:W-:Y:S01]  /*14a0*/  STL [R1+0x3e8], R14 ;  /* 0x0003e80e01007387 */ /* 0x0005e20000100800 */
[----:B-1----:R-:W-:-:S05]  /*14b0*/  IMAD R5, R25, 0x2, R22 ;  /* 0x0000000219057824 */ /* 0x002fca00078e0216 */
[----:B------:R1:W-:Y:S01]  /*14c0*/  STL [R1+0x50], R5 ;  /* 0x0000500501007387 */ /* 0x0003e20000100800 */
[----:B--2---:R-:W-:-:S03]  /*14d0*/  LEA R14, P1, R28, R26, 0x1 ;  /* 0x0000001a1c0e7211 */ /* 0x004fc600078208ff */
[----:B------:R-:W2:Y:S01]  /*14e0*/  LDL.LU R24, [R1+0x10] ;  /* 0x0000100001187983 */ /* 0x000ea20000300800 */
[----:B------:R-:W-:Y:S02]  /*14f0*/  LEA.HI.X.SX32 R15, R28, R0, 0x1, P1 ;  /* 0x000000001c0f7211 */ /* 0x000fe400008f0eff */
[----:B-1----:R-:W-:-:S04]  /*1500*/  LEA R5, R25, R5, 0x1 ;  /* 0x0000000519057211 */ /* 0x002fc800078e08ff */
[----:B------:R1:W5:Y:S04]  /*1510*/  LDG.E.U16 R15, [R14.64] ;  /* 0x000000040e0f7981 */ /* 0x000368000c1e1500 */
[----:B------:R0:W-:Y:S01]  /*1520*/  STL [R1+0x98], R5 ;  /* 0x0000980501007387 */ /* 0x0001e20000100800 */
[----:B------:R-:W-:-:S03]  /*1530*/  IMAD R28, R25, 0x2, R5 ;  /* 0x00000002191c7824 */ /* 0x000fc600078e0205 */
[----:B----4-:R4:W-:Y:S04]  /*1540*/  STL [R1+0x3e4], R11 ;  /* 0x0003e40b01007387 */ /* 0x0109e80000100800 */
[----:B0-----:R-:W2:Y:S01]  /*1550*/  LDL.LU R5, [R1+0x18] ;  /* 0x0000180001057983 */ /* 0x001ea20000300800 */
[----:B----4-:R-:W-:Y:S02]  /*1560*/  LEA.HI.X.SX32 R11, R7, R0, 0x1, P0 ;  /* 0x00000000070b7211 */ /* 0x010fe400000f0eff */
[C---:B------:R-:W-:Y:S01]  /*1570*/  LEA R12, P0, R4.reuse, R26, 0x1 ;  /* 0x0000001a040c7211 */ /* 0x040fe200078008ff */
[----:B------:R-:W4:Y:S04]  /*1580*/  LDL.LU R7, [R1+0x1cb0] ;  /* 0x001cb00001077983 */ /* 0x000f280000300800 */
[----:B------:R-:W-:Y:S04]  /*1590*/  STL [R1+0x34], R28 ;  /* 0x0000341c01007387 */ /* 0x000fe80000100800 */
[----:B------:R3:W2:Y:S04]  /*15a0*/  LDG.E.U16 R11, [R10.64] ;  /* 0x000000040a0b7981 */ /* 0x0006a8000c1e1500 */
[----:B------:R0:W-:Y:S02]  /*15b0*/  STL [R1+0x3e0], R13 ;  /* 0x0003e00d01007387 */ /* 0x0001e40000100800 */
[----:B0-----:R-:W-:-:S06]  /*15c0*/  LEA.HI.X.SX32 R13, R4, R0, 0x1, P0 ;  /* 0x00000000040d7211 */ /* 0x001fcc00000f0eff */
[----:B------:R-:W4:Y:S01]  /*15d0*/  LDG.E.U16 R13, [R12.64] ;  /* 0x000000040c0d7981 */ /* 0x000f22000c1e1500 */
[----:B------:R-:W-:-:S05]  /*15e0*/  LEA R28, R25, R28, 0x1 ;  /* 0x0000001c191c7211 */ /* 0x000fca00078e08ff */
[----:B------:R0:W-:Y:S02]  /*15f0*/  STL [R1+0x2c], R28 ;  /* 0x00002c1c01007387 */ /* 0x0001e40000100800 */
[----:B0-----:R-:W-:Y:S01]  /*1600*/  IMAD R28, R25, 0x2, R28 ;  /* 0x00000002191c7824 */ /* 0x001fe200078e021c */
[-C--:B-1----:R-:W-:Y:S02]  /*1610*/  LEA R14, P1, R29, R26.reuse, 0x1 ;  /* 0x0000001a1d0e7211 */ /* 0x082fe400078208ff */
[----:B---3--:R-:W-:Y:S01]  /*1620*/  LEA R10, P0, R23, R26, 0x1 ;  /* 0x0000001a170a7211 */ /* 0x008fe200078008ff */
[----:B-----5:R0:W-:Y:S04]  /*1630*/  STL [R1+0x118], R15 ;  /* 0x0001180f01007387 */ /* 0x0201e80000100800 */
[----:B------:R-:W3:Y:S04]  /*1640*/  LDL.LU R4, [R1+0x1cac] ;  /* 0x001cac0001047983 */ /* 0x000ee80000300800 */
[----:B------:R1:W-:Y:S01]  /*1650*/  STL [R1+0x40], R28 ;  /* 0x0000401c01007387 */ /* 0x0003e20000100800 */
[----:B0-----:R-:W-:-:S02]  /*1660*/  LEA.HI.X.SX32 R15, R29, R0, 0x1, P1 ;  /* 0x000000001d0f7211 */ /* 0x001fc400008f0eff */
[----:B-1----:R-:W-:Y:S01]  /*1670*/  LEA R28, R25, R28, 0x1 ;  /* 0x0000001c191c7211 */ /* 0x002fe200078e08ff */
[----:B--2---:R0:W-:Y:S04]  /*1680*/  STL [R1+0x3d8], R11 ;  /* 0x0003d80b01007387 */ /* 0x0041e80000100800 */
[----:B------:R1:W-:Y:S04]  /*1690*/  STL [R1+0x94], R28 ;  /* 0x0000941c01007387 */ /* 0x0003e80000100800 */
[----:B------:R-:W2:Y:S01]  /*16a0*/  LDL.LU R29, [R1+0xc] ;  /* 0x00000c00011d7983 */ /* 0x000ea20000300800 */
[----:B0-----:R-:W-:-:S03]  /*16b0*/  LEA.HI.X.SX32 R11, R23, R0, 0x1, P0 ;  /* 0x00000000170b7211 */ /* 0x001fc600000f0eff */
[----:B------:R-:W5:Y:S01]  /*16c0*/  LDL.LU R23, [R1+0x1ca8] ;  /* 0x001ca80001177983 */ /* 0x000f620000300800 */
[----:B-1----:R-:W-:-:S03]  /*16d0*/  IMAD R28, R25, 0x2, R28 ;  /* 0x00000002191c7824 */ /* 0x002fc600078e021c */
[----:B------:R0:W2:Y:S04]  /*16e0*/  LDG.E.U16 R11, [R10.64] ;  /* 0x000000040a0b7981 */ /* 0x0000a8000c1e1500 */
[----:B------:R-:W-:Y:S04]  /*16f0*/  STL [R1+0x28], R28 ;  /* 0x0000281c01007387 */ /* 0x000fe80000100800 */
[----:B----4-:R1:W-:Y:S04]  /*1700*/  STL [R1+0x3d4], R13 ;  /* 0x0003d40d01007387 */ /* 0x0103e80000100800 */
[----:B-1----:R1:W4:Y:S01]  /*1710*/  LDG.E.U16 R13, [R14.64] ;  /* 0x000000040e0d7981 */ /* 0x002322000c1e1500 */
[----:B------:R-:W-:-:S05]  /*1720*/  LEA R12, R25, R28, 0x1 ;  /* 0x0000001c190c7211 */ /* 0x000fca00078e08ff */
[----:B------:R0:W-:Y:S01]  /*1730*/  STL [R1+0x24], R12 ;  /* 0x0000240c01007387 */ /* 0x0001e20000100800 */
[----:B------:R-:W-:Y:S01]  /*1740*/  IMAD R28, R25, 0x2, R12 ;  /* 0x00000002191c7824 */ /* 0x000fe200078e020c */
[----:B-1----:R-:W-:-:S04]  /*1750*/  LEA R14, P0, R3, R26, 0x1 ;  /* 0x0000001a030e7211 */ /* 0x002fc800078008ff */
[----:B------:R-:W-:Y:S02]  /*1760*/  LEA.HI.X.SX32 R15, R3, R0, 0x1, P0 ;  /* 0x00000000030f7211 */ /* 0x000fe400000f0eff */
[CC--:B0-----:R-:W-:Y:S02]  /*1770*/  LEA R12, P1, R27.reuse, R26.reuse, 0x1 ;  /* 0x0000001a1b0c7211 */ /* 0x0c1fe400078208ff */
[----:B------:R-:W-:Y:S02]  /*1780*/  LEA R10, P0, R24, R26, 0x1 ;  /* 0x0000001a180a7211 */ /* 0x000fe400078008ff */
[----:B------:R0:W2:Y:S04]  /*1790*/  LDG.E.U16 R15, [R14.64] ;  /* 0x000000040e0f7981 */ /* 0x0000a8000c1e1500 */
[----:B----4-:R1:W-:Y:S04]  /*17a0*/  STL [R1+0x114], R13 ;  /* 0x0001140d01007387 */ /* 0x0103e80000100800 */
[----:B------:R-:W4:Y:S04]  /*17b0*/  LDL.LU R3, [R1+0x1ca4] ;  /* 0x001ca40001037983 */ /* 0x000f280000300800 */
[----:B------:R0:W-:Y:S01]  /*17c0*/  STL [R1+0x3c], R28 ;  /* 0x00003c1c01007387 */ /* 0x0001e20000100800 */
[----:B-1----:R-:W-:-:S03]  /*17d0*/  LEA.HI.X.SX32 R13, R27, R0, 0x1, P1 ;  /* 0x000000001b0d7211 */ /* 0x002fc600008f0eff */
[----:B------:R-:W3:Y:S04]  /*17e0*/  LDL.LU R27, [R1+0x1ca0] ;  /* 0x001ca000011b7983 */ /* 0x000ee80000300800 */
[----:B------:R3:W4:Y:S01]  /*17f0*/  LDG.E.U16 R13, [R12.64] ;  /* 0x000000040c0d7981 */ /* 0x000722000c1e1500 */
[----:B0-----:R-:W-:-:S03]  /*1800*/  LEA R28, R25, R28, 0x1 ;  /* 0x0000001c191c7211 */ /* 0x001fc600078e08ff */
[----:B--2---:R0:W-:Y:S04]  /*1810*/  STL [R1+0x3cc], R11 ;  /* 0x0003cc0b01007387 */ /* 0x0041e80000100800 */
[----:B------:R1:W-:Y:S01]  /*1820*/  STL [R1+0x90], R28 ;  /* 0x0000901c01007387 */ /* 0x0003e20000100800 */
[----:B0-----:R-:W-:-:S03]  /*1830*/  LEA.HI.X.SX32 R11, R24, R0, 0x1, P0 ;  /* 0x00000000180b7211 */ /* 0x001fc600000f0eff */
[----:B------:R-:W2:Y:S04]  /*1840*/  LDL.LU R24, [R1+0x1c9c] ;  /* 0x001c9c0001187983 */ /* 0x000ea80000300800 */
[----:B------:R2:W5:Y:S01]  /*1850*/  LDG.E.U16 R11, [R10.64] ;  /* 0x000000040a0b7981 */ /* 0x000562000c1e1500 */
[----:B-1----:R-:W-:Y:S01]  /*1860*/  IMAD R28, R25, 0x2, R28 ;  /* 0x00000002191c7824 */ /* 0x002fe200078e021c */
[----:B------:R-:W-:-:S04]  /*1870*/  LEA R14, P0, R5, R26, 0x1 ;  /* 0x0000001a050e7211 */ /* 0x000fc800078008ff */
[----:B------:R0:W-:Y:S04]  /*1880*/  STL [R1+0x20], R28 ;  /* 0x0000201c01007387 */ /* 0x0001e80000100800 */
[----:B------:R1:W-:Y:S01]  /*1890*/  STL [R1+0x3c8], R15 ;  /* 0x0003c80f01007387 */ /* 0x0003e20000100800 */
[----:B0-----:R-:W-:Y:S02]  /*18a0*/  LEA R28, R25, R28, 0x1 ;  /* 0x0000001c191c7211 */ /* 0x001fe400078e08ff */
[----:B-1----:R-:W-:-:S03]  /*18b0*/  LEA.HI.X.SX32 R15, R5, R0, 0x1, P0 ;  /* 0x00000000050f7211 */ /* 0x002fc600000f0eff */
[----:B------:R0:W-:Y:S04]  /*18c0*/  STL [R1+0x1c], R28 ;  /* 0x00001c1c01007387 */ /* 0x0001e80000100800 */
[----:B------:R-:W5:Y:S01]  /*18d0*/  LDG.E.U16 R15, [R14.64] ;  /* 0x000000040e0f7981 */ /* 0x000f62000c1e1500 */
[----:B0-----:R-:W-:-:S05]  /*18e0*/  IMAD R28, R25, 0x2, R28 ;  /* 0x00000002191c7824 */ /* 0x001fca00078e021c */
[----:B------:R-:W-:-:S05]  /*18f0*/  LEA R5, R25, R28, 0x1 ;  /* 0x0000001c19057211 */ /* 0x000fca00078e08ff */
[----:B------:R-:W-:Y:S01]  /*1900*/  IMAD R25, R25, 0x2, R5 ;  /* 0x0000000219197824 */ /* 0x000fe200078e0205 */
[C---:B---3--:R-:W-:Y:S01]  /*1910*/  LEA R12, P1, R27.reuse, R26, 0x1 ;  /* 0x0000001a1b0c7211 */ /* 0x048fe200078208ff */
[----:B----4-:R0:W-:Y:S03]  /*1920*/  STL [R1+0x110], R13 ;  /* 0x0001100d01007387 */ /* 0x0101e60000100800 */
[----:B0-----:R-:W-:-:S05]  /*1930*/  LEA.HI.X.SX32 R13, R27, R0, 0x1, P1 ;  /* 0x000000001b0d7211 */ /* 0x001fca00008f0eff */
[----:B------:R0:W3:Y:S01]  /*1940*/  LDG.E.U16 R27, [R12.64] ;  /* 0x000000040c1b7981 */ /* 0x0000e2000c1e1500 */
[----:B--2---:R-:W-:-:S03]  /*1950*/  LEA R10, P0, R24, R26, 0x1 ;  /* 0x0000001a180a7211 */ /* 0x004fc600078008ff */
[----:B-----5:R1:W-:Y:S04]  /*1960*/  STL [R1+0x3c4], R11 ;  /* 0x0003c40b01007387 */ /* 0x0203e80000100800 */
[----:B------:R2:W-:Y:S01]  /*1970*/  STL [R1+0x8c], R5 ;  /* 0x00008c0501007387 */ /* 0x0005e20000100800 */
[----:B-1----:R-:W-:-:S03]  /*1980*/  LEA.HI.X.SX32 R11, R24, R0, 0x1, P0 ;  /* 0x00000000180b7211 */ /* 0x002fc600000f0eff */
[----:B--2---:R-:W2:Y:S01]  /*1990*/  LDL.LU R5, [R1+0x1c98] ;  /* 0x001c980001057983 */ /* 0x004ea20000300800 */
[----:B0-----:R-:W-:-:S04]  /*19a0*/  LEA R12, P0, R29, R26, 0x1 ;  /* 0x0000001a1d0c7211 */ /* 0x001fc800078008ff */
[----:B------:R-:W-:Y:S02]  /*19b0*/  LEA.HI.X.SX32 R13, R29, R0, 0x1, P0 ;  /* 0x000000001d0d7211 */ /* 0x000fe400000f0eff */
[----:B------:R0:W4:Y:S01]  /*19c0*/  LDG.E.U16 R29, [R10.64] ;  /* 0x000000040a1d7981 */ /* 0x000122000c1e1500 */
[----:B------:R-:W-:-:S03]  /*19d0*/  MOV R24, c[0x0][0x198] ;  /* 0x0000660000187a02 */ /* 0x000fc60000000f00 */
[----:B------:R1:W5:Y:S04]  /*19e0*/  LDG.E.U16 R13, [R12.64] ;  /* 0x000000040c0d7981 */ /* 0x000368000c1e1500 */
[----:B------:R0:W-:Y:S02]  /*19f0*/  STL [R1+0x14], R25 ;  /* 0x0000141901007387 */ /* 0x0001e40000100800 */
[----:B0-----:R-:W-:-:S05]  /*1a00*/  IMAD R25, R24, 0x2, R25 ;  /* 0x0000000218197824 */ /* 0x001fca00078e0219 */
[----:B------:R0:W-:Y:S04]  /*1a10*/  STL [R1+0x10], R25 ;  /* 0x0000101901007387 */ /* 0x0001e80000100800 */
[----:B------:R-:W-:Y:S01]  /*1a20*/  STL [R1+0x3bc], R15 ;  /* 0x0003bc0f01007387 */ /* 0x000fe20000100800 */
[----:B0-----:R-:W-:Y:S02]  /*1a30*/  LEA R25, R24, R25, 0x1 ;  /* 0x0000001918197211 */ /* 0x001fe400078e08ff */
[----:B------:R-:W-:-:S04]  /*1a40*/  LEA R10, P0, R3, R26, 0x1 ;  /* 0x0000001a030a7211 */ /* 0x000fc800078008ff */
[----:B------:R-:W-:-:S06]  /*1a50*/  LEA.HI.X.SX32 R11, R3, R0, 0x1, P0 ;  /* 0x00000000030b7211 */ /* 0x000fcc00000f0eff */
[----:B------:R0:W5:Y:S04]  /*1a60*/  LDG.E.U16 R11, [R10.64] ;  /* 0x000000040a0b7981 */ /* 0x000168000c1e1500 */
[----:B---3--:R3:W-:Y:S02]  /*1a70*/  STL [R1+0x10c], R27 ;  /* 0x00010c1b01007387 */ /* 0x0087e40000100800 */
[----:B---3--:R-:W-:-:S05]  /*1a80*/  IMAD R27, R24, 0x2, R25 ;  /* 0x00000002181b7824 */ /* 0x008fca00078e0219 */
[----:B------:R3:W-:Y:S01]  /*1a90*/  STL [R1+0x88], R27 ;  /* 0x0000881b01007387 */ /* 0x0007e20000100800 */
[----:B--2---:R-:W-:-:S04]  /*1aa0*/  LEA R14, P1, R5, R26, 0x1 ;  /* 0x0000001a050e7211 */ /* 0x004fc800078208ff */
[----:B------:R-:W-:Y:S02]  /*1ab0*/  LEA.HI.X.SX32 R15, R5, R0, 0x1, P1 ;  /* 0x00000000050f7211 */ /* 0x000fe400008f0eff */
[----:B---3--:R-:W-:-:S05]  /*1ac0*/  LEA R27, R24, R27, 0x1 ;  /* 0x0000001b181b7211 */ /* 0x008fca00078e08ff */
[----:B------:R-:W-:Y:S04]  /*1ad0*/  STL [R1+0xc], R27 ;  /* 0x00000c1b01007387 */ /* 0x000fe80000100800 */
[----:B----4-:R2:W-:Y:S04]  /*1ae0*/  STL [R1+0x3b8], R29 ;  /* 0x0003b81d01007387 */ /* 0x0105e80000100800 */
[----:B--2---:R2:W3:Y:S01]  /*1af0*/  LDG.E.U16 R29, [R14.64] ;  /* 0x000000040e1d7981 */ /* 0x0044e2000c1e1500 */
[----:B-1----:R-:W-:-:S03]  /*1b00*/  LEA R12, P0, R23, R26, 0x1 ;  /* 0x0000001a170c7211 */ /* 0x002fc600078008ff */
[----:B-----5:R1:W-:Y:S01]  /*1b10*/  STL [R1+0x3b4], R13 ;  /* 0x0003b40d01007387 */ /* 0x0203e20000100800 */
[----:B------:R-:W-:Y:S01]  /*1b20*/  IMAD R5, R24, 0x2, R27 ;  /* 0x0000000218057824 */ /* 0x000fe200078e021b */
[----:B-1----:R-:W-:-:S05]  /*1b30*/  LEA.HI.X.SX32 R13, R23, R0, 0x1, P0 ;  /* 0x00000000170d7211 */ /* 0x002fca00000f0eff */
[----:B------:R1:W4:Y:S01]  /*1b40*/  LDG.E.U16 R27, [R12.64] ;  /* 0x000000040c1b7981 */ /* 0x000322000c1e1500 */
[----:B------:R-:W-:-:S03]  /*1b50*/  LEA R3, R24, R5, 0x1 ;  /* 0x0000000518037211 */ /* 0x000fc600078e08ff */
[----:B------:R-:W-:Y:S01]  /*1b60*/  STL [R1+0x8], R5 ;  /* 0x0000080501007387 */ /* 0x000fe20000100800 */
[----:B--2---:R-:W-:-:S03]  /*1b70*/  LEA R14, P1, R4, R26, 0x1 ;  /* 0x0000001a040e7211 */ /* 0x004fc600078208ff */
[----:B------:R2:W-:Y:S01]  /*1b80*/  STL [R1+0x30], R3 ;  /* 0x0000300301007387 */ /* 0x0005e20000100800 */
[----:B------:R-:W-:Y:S02]  /*1b90*/  LEA.HI.X.SX32 R15, R4, R0, 0x1, P1 ;  /* 0x00000000040f7211 */ /* 0x000fe400008f0eff */
[C---:B------:R-:W-:Y:S01]  /*1ba0*/  LEA R4, P0, R7.reuse, R26, 0x1 ;  /* 0x0000001a07047211 */ /* 0x040fe200078008ff */
[----:B--2---:R-:W-:Y:S02]  /*1bb0*/  IMAD R3, R24, 0x2, R3 ;  /* 0x0000000218037824 */ /* 0x004fe400078e0203 */
[----:B------:R2:W5:Y:S04]  /*1bc0*/  LDG.E.U16 R23, [R14.64] ;  /* 0x000000040e177981 */ /* 0x000568000c1e1500 */
[----:B------:R1:W-:Y:S01]  /*1bd0*/  STL [R1+0x84], R3 ;  /* 0x0000840301007387 */ /* 0x0003e20000100800 */
[----:B------:R-:W-:-:S02]  /*1be0*/  LEA.HI.X.SX32 R5, R7, R0, 0x1, P0 ;  /* 0x0000000007057211 */ /* 0x000fc400000f0eff */
[----:B0-----:R-:W-:Y:S02]  /*1bf0*/  LEA R10, P0, R16, R26, 0x1 ;  /* 0x0000001a100a7211 */ /* 0x001fe400078008ff */
[----:B-1----:R-:W-:-:S05]  /*1c00*/  LEA R3, R24, R3, 0x1 ;  /* 0x0000000318037211 */ /* 0x002fca00078e08ff */
[----:B------:R-:W-:Y:S01]  /*1c10*/  STL [R1], R3 ;  /* 0x0000000301007387 */ /* 0x000fe20000100800 */
[----:B------:R-:W-:-:S04]  /*1c20*/  LEA R12, P1, R2, R26, 0x1 ;  /* 0x0000001a020c7211 */ /* 0x000fc800078208ff */
[----:B------:R-:W-:-:S05]  /*1c30*/  LEA.HI.X.SX32 R13, R2, R0, 0x1, P1 ;  /* 0x00000000020d7211 */ /* 0x000fca00008f0eff */
[----:B------:R0:W5:Y:S04]  /*1c40*/  LDG.E.U16 R12, [R12.64] ;  /* 0x000000040c0c7981 */ /* 0x000168000c1e1500 */
[----:B---3--:R1:W-:Y:S04]  /*1c50*/  STL [R1+0x108], R29 ;  /* 0x0001081d01007387 */ /* 0x0083e80000100800 */
[----:B------:R3:W-:Y:S01]  /*1c60*/  STL [R1+0x3ac], R11 ;  /* 0x0003ac0b01007387 */ /* 0x0007e20000100800 */
[----:B-1----:R-:W-:Y:S01]  /*1c70*/  IMAD R29, R24, 0x2, R3 ;  /* 0x00000002181d7824 */ /* 0x002fe200078e0203 */
[----:B---3--:R-:W-:-:S03]  /*1c80*/  LEA.HI.X.SX32 R11, R16, R0, 0x1, P0 ;  /* 0x00000000100b7211 */ /* 0x008fc600000f0eff */
[C---:B------:R-:W-:Y:S01]  /*1c90*/  IMAD R3, R24.reuse, 0x2, R29 ;  /* 0x0000000218037824 */ /* 0x040fe200078e021d */
[----:B------:R1:W-:Y:S04]  /*1ca0*/  STL [R1+0x1c8c], R29 ;  /* 0x001c8c1d01007387 */ /* 0x0003e80000100800 */
[----:B--2---:R2:W3:Y:S04]  /*1cb0*/  LDG.E.U16 R14, [R10.64] ;  /* 0x000000040a0e7981 */ /* 0x0044e8000c1e1500 */
[----:B-1----:R1:W3:Y:S01]  /*1cc0*/  LDG.E.U16 R29, [R4.64] ;  /* 0x00000004041d7981 */ /* 0x0022e2000c1e1500 */
[----:B------:R-:W-:-:S05]  /*1cd0*/  LEA R7, R24, R3, 0x1 ;  /* 0x0000000318077211 */ /* 0x000fca00078e08ff */
[----:B------:R-:W-:Y:S04]  /*1ce0*/  STL [R1+0x80], R7 ;  /* 0x0000800701007387 */ /* 0x000fe80000100800 */
[----:B----4-:R4:W-:Y:S01]  /*1cf0*/  STL [R1+0x3a8], R27 ;  /* 0x0003a81b01007387 */ /* 0x0109e20000100800 */
[C---:B------:R-:W-:Y:S02]  /*1d00*/  LEA R2, P0, R9.reuse, R26, 0x1 ;  /* 0x0000001a09027211 */ /* 0x040fe400078008ff */
[----:B------:R-:W-:Y:S01]  /*1d10*/  MOV R15, R25 ;  /* 0x00000019000f7202 */ /* 0x000fe20000000f00 */
[----:B----4-:R-:W-:Y:S01]  /*1d20*/  IMAD R27, R24, 0x2, R7 ;  /* 0x00000002181b7824 */ /* 0x010fe200078e0207 */
[----:B------:R-:W-:Y:S01]  /*1d30*/  LEA.HI.X.SX32 R3, R9, R0, 0x1, P0 ;  /* 0x0000000009037211 */ /* 0x000fe200000f0eff */
[----:B------:R-:W-:-:S03]  /*1d40*/  IMAD.MOV.U32 R9, RZ, RZ, R28 ;  /* 0x000000ffff097224 */ /* 0x000fc600078e001c */
[----:B------:R-:W-:-:S04]  /*1d50*/  LEA R25, R24, R27, 0x1 ;  /* 0x0000001b18197211 */ /* 0x000fc800078e08ff */
[----:B------:R-:W-:-:S05]  /*1d60*/  LEA R28, R24, R25, 0x1 ;  /* 0x00000019181c7211 */ /* 0x000fca00078e08ff */
[----:B------:R-:W-:Y:S01]  /*1d70*/  IMAD R7, R24, 0x2, R28 ;  /* 0x0000000218077824 */ /* 0x000fe200078e021c */
[-C--:B--2---:R-:W-:Y:S02]  /*1d80*/  LEA R10, P0, R6, R26.reuse, 0x1 ;  /* 0x0000001a060a7211 */ /* 0x084fe400078008ff */
[----:B-1----:R-:W-:Y:S02]  /*1d90*/  LEA R4, P1, R8, R26, 0x1 ;  /* 0x0000001a08047211 */ /* 0x002fe400078208ff */
[----:B------:R-:W-:Y:S01]  /*1da0*/  LEA R16, R24, R7, 0x1 ;  /* 0x0000000718107211 */ /* 0x000fe200078e08ff */
[----:B------:R1:W-:Y:S01]  /*1db0*/  STL [R1+0x1c80], R27 ;  /* 0x001c801b01007387 */ /* 0x0003e20000100800 */
[-C--:B------:R-:W-:Y:S02]  /*1dc0*/  LEA.HI.X.SX32 R11, R6, R0.reuse, 0x1, P0 ;  /* 0x00000000060b7211 */ /* 0x080fe400000f0eff */
[----:B------:R-:W-:Y:S01]  /*1dd0*/  LEA.HI.X.SX32 R5, R8, R0, 0x1, P1 ;  /* 0x0000000008057211 */ /* 0x000fe200008f0eff */
[----:B------:R2:W-:Y:S01]  /*1de0*/  STL [R1+0x1c84], R25 ;  /* 0x001c841901007387 */ /* 0x0005e20000100800 */
[----:B------:R-:W-:-:S03]  /*1df0*/  IMAD R8, R24, 0x2, R16 ;  /* 0x0000000218087824 */ /* 0x000fc600078e0210 */
[----:B------:R-:W-:Y:S04]  /*1e00*/  STL [R1+0x1c88], R28 ;  /* 0x001c881c01007387 */ /* 0x000fe80000100800 */
[----:B-1----:R1:W4:Y:S04]  /*1e10*/  LDG.E.U16 R27, [R2.64] ;  /* 0x00000004021b7981 */ /* 0x002328000c1e1500 */
[----:B-----5:R5:W-:Y:S04]  /*1e20*/  STL [R1+0x104], R23 ;  /* 0x0001041701007387 */ /* 0x020be80000100800 */
[----:B--2---:R2:W2:Y:S01]  /*1e30*/  LDG.E.U16 R25, [R10.64] ;  /* 0x000000040a197981 */ /* 0x0044a2000c1e1500 */
[----:B-1----:R-:W-:-:S03]  /*1e40*/  LEA R2, P0, R20, R26, 0x1 ;  /* 0x0000001a14027211 */ /* 0x002fc600078008ff */
[----:B-----5:R-:W5:Y:S01]  /*1e50*/  LDL.LU R23, [R1+0x48] ;  /* 0x0000480001177983 */ /* 0x020f620000300800 */
[----:B------:R-:W-:Y:S02]  /*1e60*/  LEA.HI.X.SX32 R3, R20, R0, 0x1, P0 ;  /* 0x0000000014037211 */ /* 0x000fe400000f0eff */
[----:B------:R-:W-:Y:S01]  /*1e70*/  LEA R6, P0, R21, R26, 0x1 ;  /* 0x0000001a15067211 */ /* 0x000fe200078008ff */
[----:B------:R1:W-:Y:S01]  /*1e80*/  STL [R1+0x78], R7 ;  /* 0x0000780701007387 */ /* 0x0003e20000100800 */
[----:B------:R-:W-:-:S03]  /*1e90*/  LEA R24, R24, R8, 0x1 ;  /* 0x0000000818187211 */ /* 0x000fc600078e08ff */
[----:B------:R-:W-:Y:S04]  /*1ea0*/  STL [R1+0x1c90], R16 ;  /* 0x001c901001007387 */ /* 0x000fe80000100800 */
[----:B------:R0:W4:Y:S01]  /*1eb0*/  LDG.E.U16 R20, [R4.64] ;  /* 0x0000000404147981 */ /* 0x000122000c1e1500 */
[----:B-1----:R-:W-:-:S05]  /*1ec0*/  LEA.HI.X.SX32 R7, R21, R0, 0x1, P0 ;  /* 0x0000000015077211 */ /* 0x002fca00000f0eff */
[----:B0-----:R0:W5:Y:S01]  /*1ed0*/  LDG.E.U16 R13, [R6.64] ;  /* 0x00000004060d7981 */ /* 0x001162000c1e1500 */
[----:B------:R-:W-:-:S04]  /*1ee0*/  LEA R4, P1, R19, R26, 0x1 ;  /* 0x0000001a13047211 */ /* 0x000fc800078208ff */
[----:B------:R-:W-:-:S05]  /*1ef0*/  LEA.HI.X.SX32 R5, R19, R0, 0x1, P1 ;  /* 0x0000000013057211 */ /* 0x000fca00008f0eff */
[----:B------:R1:W5:Y:S04]  /*1f00*/  LDG.E.U16 R28, [R4.64] ;  /* 0x00000004041c7981 */ /* 0x000368000c1e1500 */
[----:B---3--:R3:W-:Y:S04]  /*1f10*/  STL [R1+0x3a0], R29 ;  /* 0x0003a01d01007387 */ /* 0x0087e80000100800 */
[----:B------:R0:W-:Y:S01]  /*1f20*/  STL [R1+0x39c], R14 ;  /* 0x00039c0e01007387 */ /* 0x0001e20000100800 */
[----:B---3--:R-:W-:-:S03]  /*1f30*/  IMAD.MOV.U32 R29, RZ, RZ, R15 ;  /* 0x000000ffff1d7224 */ /* 0x008fc600078e000f */
[----:B0-----:R-:W3:Y:S04]  /*1f40*/  LDL.LU R14, [R1+0x50] ;  /* 0x00005000010e7983 */ /* 0x001ee80000300800 */
[----:B------:R-:W3:Y:S04]  /*1f50*/  LDL.LU R15, [R1+0x34] ;  /* 0x00003400010f7983 */ /* 0x000ee80000300800 */
[----:B------:R-:W-:Y:S04]  /*1f60*/  STL [R1+0x1c7c], R8 ;  /* 0x001c7c0801007387 */ /* 0x000fe80000100800 */
[----:B------:R-:W-:Y:S04]  /*1f70*/  STL [R1+0x1c94], R24 ;  /* 0x001c941801007387 */ /* 0x000fe80000100800 */
[----:B------:R0:W-:Y:S04]  /*1f80*/  STL [R1+0x100], R12 ;  /* 0x0001000c01007387 */ /* 0x0001e80000100800 */
[----:B0-----:R0:W3:Y:S02]  /*1f90*/  LDG.E.U16 R12, [R2.64] ;  /* 0x00000004020c7981 */ /* 0x0010e4000c1e1500 */
[----:B0-----:R-:W-:-:S04]  /*1fa0*/  LEA R2, P0, R18, R26, 0x1 ;  /* 0x0000001a12027211 */ /* 0x001fc800078008ff */
[----:B------:R-:W-:-:S05]  /*1fb0*/  LEA.HI.X.SX32 R3, R18, R0, 0x1, P0 ;  /* 0x0000000012037211 */ /* 0x000fca00000f0eff */
[----:B------:R0:W3:Y:S01]  /*1fc0*/  LDG.E.U16 R18, [R2.64] ;  /* 0x0000000402127981 */ /* 0x0000e2000c1e1500 */
[----:B------:R-:W-:-:S05]  /*1fd0*/  MOV R8, c[0x0][0x198] ;  /* 0x0000660000087a02 */ /* 0x000fca0000000f00 */
[----:B--2---:R-:W-:-:S05]  /*1fe0*/  IMAD R10, R8, 0x2, R24 ;  /* 0x00000002080a7824 */ /* 0x004fca00078e0218 */
[----:B------:R-:W-:-:S05]  /*1ff0*/  LEA R19, R8, R10, 0x1 ;  /* 0x0000000a08137211 */ /* 0x000fca00078e08ff */
[C---:B------:R-:W-:Y:S01]  /*2000*/  IMAD R7, R8.reuse, 0x2, R19 ;  /* 0x0000000208077824 */ /* 0x040fe200078e0213 */
[----:B------:R5:W-:Y:S03]  /*2010*/  STL [R1+0x70], R10 ;  /* 0x0000700a01007387 */ /* 0x000be60000100800 */
[----:B------:R-:W-:Y:S01]  /*2020*/  IMAD R21, R8, 0x2, R7 ;  /* 0x0000000208157824 */ /* 0x000fe200078e0207 */
[----:B------:R-:W2:Y:S01]  /*2030*/  LDL.LU R6, [R1+0x2c] ;  /* 0x00002c0001067983 */ /* 0x000ea20000300800 */
[----:B------:R-:W-:-:S03]  /*2040*/  MOV R24, R9 ;  /* 0x0000000900187202 */ /* 0x000fc60000000f00 */
[----:B----4-:R4:W-:Y:S01]  /*2050*/  STL [R1+0x398], R27 ;  /* 0x0003981b01007387 */ /* 0x0109e20000100800 */
[C---:B-----5:R-:W-:Y:S02]  /*2060*/  LEA R10, P0, R23.reuse, R26, 0x1 ;  /* 0x0000001a170a7211 */ /* 0x060fe400078008ff */
[----:B------:R-:W-:Y:S01]  /*2070*/  LEA R9, R8, R21, 0x1 ;  /* 0x0000001508097211 */ /* 0x000fe200078e08ff */
[----:B------:R-:W5:Y:S01]  /*2080*/  LDL.LU R16, [R1+0x40] ;  /* 0x0000400001107983 */ /* 0x000f620000300800 */
[----:B------:R-:W-:-:S03]  /*2090*/  LEA.HI.X.SX32 R11, R23, R0, 0x1, P0 ;  /* 0x00000000170b7211 */ /* 0x000fc600000f0eff */
[----:B------:R1:W-:Y:S01]  /*20a0*/  STL [R1+0x394], R25 ;  /* 0x0003941901007387 */ /* 0x0003e20000100800 */
[----:B0-----:R-:W-:-:S03]  /*20b0*/  LEA R2, P0, R22, R26, 0x1 ;  /* 0x0000001a16027211 */ /* 0x001fc600078008ff */
[----:B------:R-:W2:Y:S01]  /*20c0*/  LDL.LU R23, [R1+0x28] ;  /* 0x0000280001177983 */ /* 0x000ea20000300800 */
[----:B----4-:R-:W-:-:S03]  /*20d0*/  IMAD.MOV.U32 R27, RZ, RZ, R29 ;  /* 0x000000ffff1b7224 */ /* 0x010fc600078e001d */
[----:B------:R0:W-:Y:S04]  /*20e0*/  STL [R1+0xfc], R20 ;  /* 0x0000fc1401007387 */ /* 0x0001e80000100800 */
[----:B------:R-:W-:Y:S01]  /*20f0*/  STL [R1+0x68], R9 ;  /* 0x0000680901007387 */ /* 0x000fe20000100800 */
[----:B------:R-:W-:Y:S02]  /*2100*/  LEA.HI.X.SX32 R3, R22, R0, 0x1, P0 ;  /* 0x0000000016037211 */ /* 0x000fe400000f0eff */
[C---:B-1----:R-:W-:Y:S01]  /*2110*/  LEA R4, P1, R17.reuse, R26, 0x1 ;  /* 0x0000001a11047211 */ /* 0x042fe200078208ff */
[----:B------:R1:W4:Y:S04]  /*2120*/  LDG.E.U16 R25, [R10.64] ;  /* 0x000000040a197981 */ /* 0x000328000c1e1500 */
[----:B0-----:R-:W2:Y:S04]  /*2130*/  LDL.LU R20, [R1+0x24] ;  /* 0x0000240001147983 */ /* 0x001ea80000300800 */
[----:B------:R-:W2:Y:S04]  /*2140*/  LDL.LU R29, [R1+0x3c] ;  /* 0x00003c00011d7983 */ /* 0x000ea80000300800 */
[----:B------:R-:W-:Y:S01]  /*2150*/  STL [R1+0x38c], R13 ;  /* 0x00038c0d01007387 */ /* 0x000fe20000100800 */
[----:B------:R-:W-:-:S05]  /*2160*/  LEA.HI.X.SX32 R5, R17, R0, 0x1, P1 ;  /* 0x0000000011057211 */ /* 0x000fca00008f0eff */
[----:B------:R0:W2:Y:S04]  /*2170*/  LDG.E.U16 R17, [R4.64] ;  /* 0x0000000404117981 */ /* 0x0000a8000c1e1500 */
[----:B---3--:R3:W-:Y:S04]  /*2180*/  STL [R1+0x390], R12 ;  /* 0x0003900c01007387 */ /* 0x0087e80000100800 */
[----:B------:R0:W-:Y:S01]  /*2190*/  STL [R1+0xf8], R28 ;  /* 0x0000f81c01007387 */ /* 0x0001e20000100800 */
[----:B---3--:R-:W-:-:S04]  /*21a0*/  LEA R12, P0, R14, R26, 0x1 ;  /* 0x0000001a0e0c7211 */ /* 0x008fc800078008ff */
[----:B------:R-:W-:Y:S01]  /*21b0*/  LEA.HI.X.SX32 R13, R14, R0, 0x1, P0 ;  /* 0x000000000e0d7211 */ /* 0x000fe200000f0eff */
[----:B0-----:R-:W3:Y:S04]  /*21c0*/  LDL.LU R28, [R1+0x20] ;  /* 0x00002000011c7983 */ /* 0x001ee80000300800 */
[----:B------:R0:W-:Y:S04]  /*21d0*/  STL [R1+0x388], R18 ;  /* 0x0003881201007387 */ /* 0x0001e80000100800 */
[----:B0-----:R0:W2:Y:S04]  /*21e0*/  LDG.E.U16 R18, [R2.64] ;  /* 0x0000000402127981 */ /* 0x0010a8000c1e1500 */
[----:B0-----:R-:W2:Y:S01]  /*21f0*/  LDG.E.U16 R3, [R12.64] ;  /* 0x000000040c037981 */ /* 0x001ea2000c1e1500 */
[----:B------:R-:W-:-:S05]  /*2200*/  IMAD R9, R8, 0x2, R9 ;  /* 0x0000000208097824 */ /* 0x000fca00078e0209 */
[----:B------:R-:W-:-:S04]  /*2210*/  LEA R22, R8, R9, 0x1 ;  /* 0x0000000908167211 */ /* 0x000fc800078e08ff */
[----:B------:R-:W-:Y:S02]  /*2220*/  LEA R4, R8, R22, 0x1 ;  /* 0x0000001608047211 */ /* 0x000fe400078e08ff */
[----:B-1----:R-:W-:-:S03]  /*2230*/  LEA R10, P1, R15, R26, 0x1 ;  /* 0x0000001a0f0a7211 */ /* 0x002fc600078208ff */
[----:B------:R-:W-:Y:S01]  /*2240*/  IMAD R5, R8, 0x2, R4 ;  /* 0x0000000208057824 */ /* 0x000fe200078e0204 */
[----:B------:R-:W-:-:S04]  /*2250*/  LEA.HI.X.SX32 R11, R15, R0, 0x1, P1 ;  /* 0x000000000f0b7211 */ /* 0x000fc800008f0eff */
[----:B------:R-:W-:Y:S04]  /*2260*/  STL [R1+0x7c], R5 ;  /* 0x00007c0501007387 */ /* 0x000fe80000100800 */
[----:B----4-:R0:W-:Y:S04]  /*2270*/  STL [R1+0x384], R25 ;  /* 0x0003841901007387 */ /* 0x0101e80000100800 */
[----:B0-----:R-:W4:Y:S04]  /*2280*/  LDL.LU R25, [R1+0x1c] ;  /* 0x00001c0001197983 */ /* 0x001f280000300800 */
[----:B--2---:R-:W-:Y:S04]  /*2290*/  STL [R1+0x37c], R3 ;  /* 0x00037c0301007387 */ /* 0x004fe80000100800 */
[----:B------:R0:W-:Y:S04]  /*22a0*/  STL [R1+0xf4], R17 ;  /* 0x0000f41101007387 */ /* 0x0001e80000100800 */
[----:B0-----:R0:W2:Y:S01]  /*22b0*/  LDG.E.U16 R17, [R10.64] ;  /* 0x000000040a117981 */ /* 0x0010a2000c1e1500 */
[----:B------:R-:W-:-:S02]  /*22c0*/  LEA R14, P0, R6, R26, 0x1 ;  /* 0x0000001a060e7211 */ /* 0x000fc400078008ff */
[----:B------:R-:W-:Y:S02]  /*22d0*/  LEA R2, R8, R5, 0x1 ;  /* 0x0000000508027211 */ /* 0x000fe400078e08ff */
[----:B------:R-:W-:-:S03]  /*22e0*/  LEA.HI.X.SX32 R15, R6, R0, 0x1, P0 ;  /* 0x00000000060f7211 */ /* 0x000fc600000f0eff */
[C---:B------:R-:W-:Y:S01]  /*22f0*/  IMAD R6, R8.reuse, 0x2, R2 ;  /* 0x0000000208067824 */ /* 0x040fe200078e0202 */
[----:B------:R-:W-:Y:S02]  /*2300*/  MOV R3, R24 ;  /* 0x0000001800037202 */ /* 0x000fe40000000f00 */
[----:B------:R-:W3:Y:S01]  /*2310*/  LDL.LU R24, [R1+0x14] ;  /* 0x0000140001187983 */ /* 0x000ee20000300800 */
[----:B------:R-:W-:Y:S01]  /*2320*/  IMAD R5, R8, 0x2, R6 ;  /* 0x0000000208057824 */ /* 0x000fe200078e0206 */
[CC--:B-----5:R-:W-:Y:S02]  /*2330*/  LEA R12, P0, R16.reuse, R26.reuse, 0x1 ;  /* 0x0000001a100c7211 */ /* 0x0e0fe400078008ff */
[----:B0-----:R-:W-:Y:S02]  /*2340*/  LEA R10, P1, R23, R26, 0x1 ;  /* 0x0000001a170a7211 */ /* 0x001fe400078208ff */
[----:B------:R0:W-:Y:S01]  /*2350*/  STL [R1+0x54], R5 ;  /* 0x0000540501007387 */ /* 0x0001e20000100800 */
[----:B------:R-:W-:-:S02]  /*2360*/  LEA.HI.X.SX32 R13, R16, R0, 0x1, P0 ;  /* 0x00000000100d7211 */ /* 0x000fc400000f0eff */
[----:B------:R-:W-:Y:S01]  /*2370*/  LEA.HI.X.SX32 R11, R23, R0, 0x1, P1 ;  /* 0x00000000170b7211 */ /* 0x000fe200008f0eff */
[----:B------:R1:W5:Y:S04]  /*2380*/  LDG.E.U16 R16, [R14.64] ;  /* 0x000000040e107981 */ /* 0x000368000c1e1500 */
[----:B------:R-:W3:Y:S01]  /*2390*/  LDL.LU R23, [R1+0x10] ;  /* 0x0000100001177983 */ /* 0x000ee20000300800 */
[----:B0-----:R-:W-:-:S05]  /*23a0*/  LEA R5, R8, R5, 0x1 ;  /* 0x0000000508057211 */ /* 0x001fca00078e08ff */
[----:B------:R-:W-:Y:S04]  /*23b0*/  STL [R1+0x74], R5 ;  /* 0x0000740501007387 */ /* 0x000fe80000100800 */
[----:B------:R0:W-:Y:S02]  /*23c0*/  STL [R1+0x380], R18 ;  /* 0x0003801201007387 */ /* 0x0001e40000100800 */
[----:B0-----:R-:W-:Y:S02]  /*23d0*/  IMAD R18, R8, 0x2, R5 ;  /* 0x0000000208127824 */ /* 0x001fe400078e0205 */
[----:B------:R0:W4:Y:S04]  /*23e0*/  LDG.E.U16 R5, [R12.64] ;  /* 0x000000040c057981 */ /* 0x000128000c1e1500 */
[----:B--2---:R2:W-:Y:S04]  /*23f0*/  STL [R1+0xf0], R17 ;  /* 0x0000f01101007387 */ /* 0x0045e80000100800 */
[----:B--2---:R3:W2:Y:S01]  /*2400*/  LDG.E.U16 R17, [R10.64] ;  /* 0x000000040a117981 */ /* 0x0046a2000c1e1500 */
[----:B-1----:R-:W-:-:S04]  /*2410*/  LEA R14, P0, R20, R26, 0x1 ;  /* 0x0000001a140e7211 */ /* 0x002fc800078008ff */
[----:B------:R-:W-:Y:S02]  /*2420*/  LEA.HI.X.SX32 R15, R20, R0, 0x1, P0 ;  /* 0x00000000140f7211 */ /* 0x000fe400000f0eff */
[----:B------:R-:W-:Y:S01]  /*2430*/  LEA R20, R8, R18, 0x1 ;  /* 0x0000001208147211 */ /* 0x000fe200078e08ff */
[----:B-----5:R1:W-:Y:S01]  /*2440*/  STL [R1+0x378], R16 ;  /* 0x0003781001007387 */ /* 0x0203e20000100800 */
[----:B0-----:R-:W-:-:S03]  /*2450*/  LEA R12, P0, R29, R26, 0x1 ;  /* 0x0000001a1d0c7211 */ /* 0x001fc600078008ff */
[----:B-1----:R-:W5:Y:S01]  /*2460*/  LDL.LU R16, [R1+0xc] ;  /* 0x00000c0001107983 */ /* 0x002f620000300800 */
[----:B------:R-:W-:Y:S02]  /*2470*/  LEA.HI.X.SX32 R13, R29, R0, 0x1, P0 ;  /* 0x000000001d0d7211 */ /* 0x000fe400000f0eff */
[----:B---3--:R-:W-:-:S03]  /*2480*/  LEA R10, P1, R28, R26, 0x1 ;  /* 0x0000001a1c0a7211 */ /* 0x008fc600078208ff */
[----:B------:R0:W3:Y:S04]  /*2490*/  LDG.E.U16 R12, [R12.64] ;  /* 0x000000040c0c7981 */ /* 0x0000e8000c1e1500 */
[----:B----4-:R1:W-:Y:S02]  /*24a0*/  STL [R1+0x374], R5 ;  /* 0x0003740501007387 */ /* 0x0103e40000100800 */
[----:B-1----:R-:W-:-:S05]  /*24b0*/  IMAD R5, R8, 0x2, R20 ;  /* 0x0000000208057824 */ /* 0x002fca00078e0214 */
[----:B------:R-:W-:Y:S04]  /*24c0*/  STL [R1+0x50], R5 ;  /* 0x0000500501007387 */ /* 0x000fe80000100800 */
[----:B------:R-:W4:Y:S01]  /*24d0*/  LDL.LU R29, [R1+0x8] ;  /* 0x00000800011d7983 */ /* 0x000f220000300800 */
[----:B------:R-:W-:-:S05]  /*24e0*/  LEA.HI.X.SX32 R11, R28, R0, 0x1, P1 ;  /* 0x000000001c0b7211 */ /* 0x000fca00008f0eff */
[----:B0-----:R0:W3:Y:S02]  /*24f0*/  LDG.E.U16 R13, [R10.64] ;  /* 0x000000040a0d7981 */ /* 0x0010e4000c1e1500 */
[----:B0-----:R-:W-:Y:S02]  /*2500*/  IMAD.MOV.U32 R11, RZ, RZ, R3 ;  /* 0x000000ffff0b7224 */ /* 0x001fe400078e0003 */
[----:B--2---:R0:W-:Y:S04]  /*2510*/  STL [R1+0xec], R17 ;  /* 0x0000ec1101007387 */ /* 0x0041e80000100800 */
[----:B0-----:R0:W2:Y:S02]  /*2520*/  LDG.E.U16 R17, [R14.64] ;  /* 0x000000040e117981 */ /* 0x0010a4000c1e1500 */
[----:B0-----:R-:W-:-:S04]  /*2530*/  LEA R14, P0, R25, R26, 0x1 ;  /* 0x0000001a190e7211 */ /* 0x001fc800078008ff */
[----:B------:R-:W-:Y:S02]  /*2540*/  LEA.HI.X.SX32 R15, R25, R0, 0x1, P0 ;  /* 0x00000000190f7211 */ /* 0x000fe400000f0eff */
[----:B------:R-:W-:-:S04]  /*2550*/  LEA R10, P0, R3, R26, 0x1 ;  /* 0x0000001a030a7211 */ /* 0x000fc800078008ff */
[----:B------:R-:W-:Y:S01]  /*2560*/  LEA.HI.X.SX32 R11, R11, R0, 0x1, P0 ;  /* 0x000000000b0b7211 */ /* 0x000fe200000f0eff */
[----:B------:R0:W4:Y:S05]  /*2570*/  LDG.E.U16 R15, [R14.64] ;  /* 0x000000040e0f7981 */ /* 0x00012a000c1e1500 */
[----:B------:R-:W4:Y:S01]  /*2580*/  LDG.E.U16 R11, [R10.64] ;  /* 0x000000040a0b7981 */ /* 0x000f22000c1e1500 */
[----:B------:R-:W-:-:S05]  /*2590*/  LEA R5, R8, R5, 0x1 ;  /* 0x0000000508057211 */ /* 0x000fca00078e08ff */
[----:B------:R-:W-:Y:S01]  /*25a0*/  STL [R1+0x6c], R5 ;  /* 0x00006c0501007387 */ /* 0x000fe20000100800 */
[----:B0-----:R-:W-:-:S03]  /*25b0*/  LEA R14, P0, R23, R26, 0x1 ;  /* 0x0000001a170e7211 */ /* 0x001fc600078008ff */
[----:B--2---:R0:W-:Y:S04]  /*25c0*/  STL [R1+0x370], R17 ;  /* 0x0003701101007387 */ /* 0x0041e80000100800 */
[----:B------:R-:W2:Y:S04]  /*25d0*/  LDL.LU R28, [R1+0x30] ;  /* 0x00003000011c7983 */ /* 0x000ea80000300800 */
[----:B------:R-:W2:Y:S01]  /*25e0*/  LDL.LU R25, [R1] ;  /* 0x0000000001197983 */ /* 0x000ea20000300800 */
[----:B0-----:R-:W-:-:S03]  /*25f0*/  IMAD R17, R8, 0x2, R5 ;  /* 0x0000000208117824 */ /* 0x001fc600078e0205 */
[----:B---3--:R-:W-:Y:S02]  /*2600*/  STL [R1+0xe8], R13 ;  /* 0x0000e80d01007387 */ /* 0x008fe40000100800 */
[C---:B------:R-:W-:Y:S02]  /*2610*/  LEA R5, R8.reuse, R17, 0x1 ;  /* 0x0000001108057211 */ /* 0x040fe400078e08ff */
[----:B------:R0:W-:Y:S02]  /*2620*/  STL [R1+0x36c], R12 ;  /* 0x00036c0c01007387 */ /* 0x0001e40000100800 */
[----:B------:R-:W-:Y:S02]  /*2630*/  LEA R3, R8, R5, 0x1 ;  /* 0x0000000508037211 */ /* 0x000fe400078e08ff */
[----:B0-----:R-:W-:-:S03]  /*2640*/  LEA R12, P1, R24, R26, 0x1 ;  /* 0x0000001a180c7211 */ /* 0x001fc600078208ff */
[----:B------:R0:W-:Y:S01]  /*2650*/  STL [R1+0x4c], R3 ;  /* 0x00004c0301007387 */ /* 0x0001e20000100800 */
[----:B------:R-:W-:-:S03]  /*2660*/  LEA.HI.X.SX32 R13, R24, R0, 0x1, P1 ;  /* 0x00000000180d7211 */ /* 0x000fc600008f0eff */
[----:B------:R-:W3:Y:S01]  /*2670*/  LDL.LU R24, [R1+0x1c94] ;  /* 0x001c940001187983 */ /* 0x000ee20000300800 */
[----:B0-----:R-:W-:-:S03]  /*2680*/  IMAD R3, R8, 0x2, R3 ;  /* 0x0000000208037824 */ /* 0x001fc600078e0203 */
[----:B----4-:R0:W-:Y:S04]  /*2690*/  STL [R1+0x368], R15 ;  /* 0x0003680f01007387 */ /* 0x0101e80000100800 */
[----:B------:R5:W4:Y:S04]  /*26a0*/  LDG.E.U16 R13, [R12.64] ;  /* 0x000000040c0d7981 */ /* 0x000b28000c1e1500 */
[----:B------:R-:W-:Y:S01]  /*26b0*/  STL [R1+0x58], R3 ;  /* 0x0000580301007387 */ /* 0x000fe20000100800 */
[----:B0-----:R-:W-:-:S03]  /*26c0*/  LEA.HI.X.SX32 R15, R23, R0, 0x1, P0 ;  /* 0x00000000170f7211 */ /* 0x001fc600000f0eff */
[----:B------:R0:W-:Y:S01]  /*26d0*/  STL [R1+0x364], R11 ;  /* 0x0003640b01007387 */ /* 0x0001e20000100800 */
[----:B------:R-:W-:-:S03]  /*26e0*/  LEA R10, P0, R27, R26, 0x1 ;  /* 0x0000001a1b0a7211 */ /* 0x000fc600078008ff */
[----:B------:R1:W2:Y:S01]  /*26f0*/  LDG.E.U16 R15, [R14.64] ;  /* 0x000000040e0f7981 */ /* 0x0002a2000c1e1500 */
[----:B0-----:R-:W-:-:S04]  /*2700*/  MOV R11, R27 ;  /* 0x0000001b000b7202 */ /* 0x001fc80000000f00 */
[----:B------:R-:W-:-:S06]  /*2710*/  LEA.HI.X.SX32 R11, R11, R0, 0x1, P0 ;  /* 0x000000000b0b7211 */ /* 0x000fcc00000f0eff */
[----:B------:R-:W3:Y:S01]  /*2720*/  LDG.E.U16 R11, [R10.64] ;  /* 0x000000040a0b7981 */ /* 0x000ee2000c1e1500 */
[----:B------:R-:W-:-:S05]  /*2730*/  LEA R3, R8, R3, 0x1 ;  /* 0x0000000308037211 */ /* 0x000fca00078e08ff */
[----:B------:R-:W-:-:S04]  /*2740*/  IMAD R23, R8, 0x2, R3 ;  /* 0x0000000208177824 */ /* 0x000fc800078e0203 */
[----:B------:R-:W-:Y:S01]  /*2750*/  IMAD R27, R8, 0x2, R23 ;  /* 0x00000002081b7824 */ /* 0x000fe200078e0217 */
[CC--:B-----5:R-:W-:Y:S02]  /*2760*/  LEA R12, P1, R16.reuse, R26.reuse, 0x1 ;  /* 0x0000001a100c7211 */ /* 0x0e0fe400078208ff */
[----:B-1----:R-:W-:Y:S01]  /*2770*/  LEA R14, P0, R29, R26, 0x1 ;  /* 0x0000001a1d0e7211 */ /* 0x002fe200078008ff */
[----:B----4-:R0:W-:Y:S04]  /*2780*/  STL [R1+0xe4], R13 ;  /* 0x0000e40d01007387 */ /* 0x0101e80000100800 */
[----:B------:R1:W-:Y:S01]  /*2790*/  STL [R1+0x48], R27 ;  /* 0x0000481b01007387 */ /* 0x0003e20000100800 */
[----:B0-----:R-:W-:-:S03]  /*27a0*/  LEA.HI.X.SX32 R13, R16, R0, 0x1, P1 ;  /* 0x00000000100d7211 */ /* 0x001fc600008f0eff */
[----:B------:R-:W4:Y:S01]  /*27b0*/  LDL.LU R16, [R1+0x1c90] ;  /* 0x001c900001107983 */ /* 0x000f220000300800 */
[----:B-1----:R-:W-:-:S03]  /*27c0*/  LEA R27, R8, R27, 0x1 ;  /* 0x0000001b081b7211 */ /* 0x002fc600078e08ff */
[----:B--2---:R0:W-:Y:S04]  /*27d0*/  STL [R1+0x360], R15 ;  /* 0x0003600f01007387 */ /* 0x0041e80000100800 */
[----:B------:R1:W-:Y:S01]  /*27e0*/  STL [R1+0x64], R27 ;  /* 0x0000641b01007387 */ /* 0x0003e20000100800 */
[----:B0-----:R-:W-:-:S03]  /*27f0*/  LEA.HI.X.SX32 R15, R29, R0, 0x1, P0 ;  /* 0x000000001d0f7211 */ /* 0x001fc600000f0eff */
[----:B------:R-:W2:Y:S01]  /*2800*/  LDL.LU R29, [R1+0x1c8c] ;  /* 0x001c8c00011d7983 */ /* 0x000ea20000300800 */
[----:B-1----:R-:W-:-:S03]  /*2810*/  IMAD R27, R8, 0x2, R27 ;  /* 0x00000002081b7824 */ /* 0x002fc600078e021b */
[----:B------:R2:W5:Y:S04]  /*2820*/  LDG.E.U16 R15, [R14.64] ;  /* 0x000000040e0f7981 */ /* 0x000568000c1e1500 */
[----:B------:R-:W-:Y:S04]  /*2830*/  STL [R1+0x18], R27 ;  /* 0x0000181b01007387 */ /* 0x000fe80000100800 */
[----:B---3--:R0:W-:Y:S04]  /*2840*/  STL [R1+0x35c], R11 ;  /* 0x00035c0b01007387 */ /* 0x0081e80000100800 */
[----:B0-----:R0:W3:Y:S01]  /*2850*/  LDG.E.U16 R11, [R12.64] ;  /* 0x000000040c0b7981 */ /* 0x0010e2000c1e1500 */
[----:B------:R-:W-:-:S02]  /*2860*/  LEA R10, R8, R27, 0x1 ;  /* 0x0000001b080a7211 */ /* 0x000fc400078e08ff */
[----:B0-----:R-:W-:-:S03]  /*2870*/  LEA R12, P0, R28, R26, 0x1 ;  /* 0x0000001a1c0c7211 */ /* 0x001fc600078008ff */
[----:B------:R0:W-:Y:S01]  /*2880*/  STL [R1+0x8], R10 ;  /* 0x0000080a01007387 */ /* 0x0001e20000100800 */
[----:B------:R-:W-:Y:S01]  /*2890*/  LEA.HI.X.SX32 R13, R28, R0, 0x1, P0 ;  /* 0x000000001c0d7211 */ /* 0x000fe200000f0eff */
[----:B------:R-:W-:-:S04]  /*28a0*/  IMAD R27, R8, 0x2, R10 ;  /* 0x00000002081b7824 */ /* 0x000fc800078e020a */
[----:B------:R1:W4:Y:S01]  /*28b0*/  LDG.E.U16 R12, [R12.64] ;  /* 0x000000040c0c7981 */ /* 0x000322000c1e1500 */
[-C--:B0-----:R-:W-:Y:S02]  /*28c0*/  LEA R10, P1, R25, R26.reuse, 0x1 ;  /* 0x0000001a190a7211 */ /* 0x081fe400078208ff */
[----:B--2---:R-:W-:Y:S01]  /*28d0*/  LEA R14, P0, R29, R26, 0x1 ;  /* 0x0000001a1d0e7211 */ /* 0x004fe200078008ff */
[----:B---3--:R0:W-:Y:S04]  /*28e0*/  STL [R1+0xe0], R11 ;  /* 0x0000e00b01007387 */ /* 0x0081e80000100800 */
[----:B------:R-:W2:Y:S04]  /*28f0*/  LDL.LU R28, [R1+0x1c88] ;  /* 0x001c8800011c7983 */ /* 0x000ea80000300800 */
[----:B------:R3:W-:Y:S01]  /*2900*/  STL [R1+0x44], R27 ;  /* 0x0000441b01007387 */ /* 0x0007e20000100800 */
[----:B0-----:R-:W-:-:S03]  /*2910*/  LEA.HI.X.SX32 R11, R25, R0, 0x1, P1 ;  /* 0x00000000190b7211 */ /* 0x001fc600008f0eff */
[----:B------:R-:W2:Y:S04]  /*2920*/  LDL.LU R25, [R1+0x1c84] ;  /* 0x001c840001197983 */ /* 0x000ea80000300800 */
[----:B-----5:R0:W-:Y:S01]  /*2930*/  STL [R1+0x358], R15 ;  /* 0x0003580f01007387 */ /* 0x0201e20000100800 */
[----:B---3--:R-:W-:-:S03]  /*2940*/  LEA R27, R8, R27, 0x1 ;  /* 0x0000001b081b7211 */ /* 0x008fc600078e08ff */
[----:B------:R3:W5:Y:S01]  /*2950*/  LDG.E.U16 R10, [R10.64] ;  /* 0x000000040a0a7981 */ /* 0x000762000c1e1500 */
[----:B0-----:R-:W-:-:S03]  /*2960*/  IMAD R15, R8, 0x2, R29 ;  /* 0x00000002080f7824 */ /* 0x001fc600078e021d */
[----:B------:R0:W-:Y:S01]  /*2970*/  STL [R1+0x5c], R27 ;  /* 0x00005c1b01007387 */ /* 0x0001e20000100800 */
[----:B------:R-:W-:Y:S01]  /*2980*/  LEA R8, R8, R27, 0x1 ;  /* 0x0000001b08087211 */ /* 0x000fe200078e08ff */
[----:B-1----:R-:W-:Y:S01]  /*2990*/  IMAD.MOV.U32 R13, RZ, RZ, R15 ;  /* 0x000000ffff0d7224 */ /* 0x002fe200078e000f */
[----:B------:R-:W-:Y:S01]  /*29a0*/  LEA.HI.X.SX32 R15, R29, R0, 0x1, P0 ;  /* 0x000000001d0f7211 */ /* 0x000fe200000f0eff */
[----:B0-----:R-:W5:Y:S05]  /*29b0*/  LDL.LU R27, [R1+0x1c80] ;  /* 0x001c8000011b7983 */ /* 0x001f6a0000300800 */
[----:B------:R2:W5:Y:S01]  /*29c0*/  LDG.E.U16 R15, [R14.64] ;  /* 0x000000040e0f7981 */ /* 0x000562000c1e1500 */
[----:B---3--:R-:W-:-:S02]  /*29d0*/  MOV R11, R13 ;  /* 0x0000000d000b7202 */ /* 0x008fc40000000f00 */
[----:B------:R-:W-:Y:S01]  /*29e0*/  MOV R29, c[0x0][0x198] ;  /* 0x00006600001d7a02 */ /* 0x000fe20000000f00 */
[----:B------:R0:W-:Y:S02]  /*29f0*/  STL [R1+0x2c], R8 ;  /* 0x00002c0801007387 */ /* 0x0001e40000100800 */
[----:B------:R-:W-:Y:S02]  /*2a00*/  IMAD.MOV.U32 R13, RZ, RZ, R11 ;  /* 0x000000ffff0d7224 */ /* 0x000fe400078e000b */
[----:B----4-:R1:W-:Y:S01]  /*2a10*/  STL [R1+0x354], R12 ;  /* 0x0003540c01007387 */ /* 0x0103e20000100800 */
[----:B0-----:R-:W-:Y:S01]  /*2a20*/  IMAD R8, R29, 0x2, R8 ;  /* 0x000000021d087824 */ /* 0x001fe200078e0208 */
[----:B-1----:R-:W-:-:S04]  /*2a30*/  LEA R12, P0, R11, R26, 0x1 ;  /* 0x0000001a0b0c7211 */ /* 0x002fc800078008ff */
[----:B------:R0:W-:Y:S01]  /*2a40*/  STL [R1+0x28], R8 ;  /* 0x0000280801007387 */ /* 0x0001e20000100800 */
[----:B------:R-:W-:-:S06]  /*2a50*/  LEA.HI.X.SX32 R13, R13, R0, 0x1, P0 ;  /* 0x000000000d0d7211 */ /* 0x000fcc00000f0eff */
[----:B------:R1:W3:Y:S01]  /*2a60*/  LDG.E.U16 R13, [R12.64] ;  /* 0x000000040c0d7981 */ /* 0x0002e2000c1e1500 */
[----:B0-----:R-:W-:Y:S02]  /*2a70*/  LEA R8, R29, R8, 0x1 ;  /* 0x000000081d087211 */ /* 0x001fe400078e08ff */
[-C--:B--2---:R-:W-:Y:S01]  /*2a80*/  LEA R14, P0, R25, R26.reuse, 0x1 ;  /* 0x0000001a190e7211 */ /* 0x084fe200078008ff */
[----:B-----5:R0:W-:Y:S04]  /*2a90*/  STL [R1+0xdc], R10 ;  /* 0x0000dc0a01007387 */ /* 0x0201e80000100800 */
[----:B------:R2:W-:Y:S01]  /*2aa0*/  STL [R1+0x40], R8 ;  /* 0x0000400801007387 */ /* 0x0005e20000100800 */
[----:B0-----:R-:W-:Y:S01]  /*2ab0*/  LEA R10, P1, R27, R26, 0x1 ;  /* 0x0000001a1b0a7211 */ /* 0x001fe200078208ff */
[----:B--2---:R-:W-:-:S03]  /*2ac0*/  IMAD R8, R29, 0x2, R8 ;  /* 0x000000021d087824 */ /* 0x004fc600078e0208 */
[----:B------:R-:W-:Y:S01]  /*2ad0*/  LEA.HI.X.SX32 R11, R27, R0, 0x1, P1 ;  /* 0x000000001b0b7211 */ /* 0x000fe200008f0eff */
[----:B------:R0:W-:Y:S01]  /*2ae0*/  STL [R1+0x350], R15 ;  /* 0x0003500f01007387 */ /* 0x0001e20000100800 */
[----:B------:R-:W-:-:S03]  /*2af0*/  LEA R27, R29, R8, 0x1 ;  /* 0x000000081d1b7211 */ /* 0x000fc600078e08ff */
[----:B------:R2:W-:Y:S01]  /*2b00*/  STL [R1+0x1f0], R8 ;  /* 0x0001f00801007387 */ /* 0x0005e20000100800 */
[----:B0-----:R-:W-:-:S03]  /*2b10*/  LEA.HI.X.SX32 R15, R25, R0, 0x1, P0 ;  /* 0x00000000190f7211 */ /* 0x001fc600000f0eff */
[----:B------:R0:W4:Y:S04]  /*2b20*/  LDG.E.U16 R25, [R10.64] ;  /* 0x000000040a197981 */ /* 0x000128000c1e1500 */
[----:B--2---:R-:W2:Y:S04]  /*2b30*/  LDL.LU R8, [R1+0x1c7c] ;  /* 0x001c7c0001087983 */ /* 0x004ea80000300800 */
[----:B------:R5:W-:Y:S02]  /*2b40*/  STL [R1+0x24], R27 ;  /* 0x0000241b01007387 */ /* 0x000be40000100800 */
[----:B-----5:R-:W-:-:S05]  /*2b50*/  IMAD R27, R29, 0x2, R27 ;  /* 0x000000021d1b7824 */ /* 0x020fca00078e021b */
[----:B------:R5:W-:Y:S02]  /*2b60*/  STL [R1+0x20], R27 ;  /* 0x0000201b01007387 */ /* 0x000be40000100800 */
[----:B-----5:R-:W-:Y:S02]  /*2b70*/  LEA R27, R29, R27, 0x1 ;  /* 0x0000001b1d1b7211 */ /* 0x020fe400078e08ff */
[----:B------:R-:W5:Y:S01]  /*2b80*/  LDG.E.U16 R29, [R14.64] ;  /* 0x000000040e1d7981 */ /* 0x000f62000c1e1500 */
[-C--:B0-----:R-:W-:Y:S02]  /*2b90*/  LEA R10, P0, R28, R26.reuse, 0x1 ;  /* 0x0000001a1c0a7211 */ /* 0x081fe400078008ff */
[----:B-1----:R-:W-:Y:S02]  /*2ba0*/  LEA R12, P1, R16, R26, 0x1 ;  /* 0x0000001a100c7211 */ /* 0x002fe400078208ff */
[-C--:B------:R-:W-:Y:S01]  /*2bb0*/  LEA.HI.X.SX32 R11, R28, R0.reuse, 0x1, P0 ;  /* 0x000000001c0b7211 */ /* 0x080fe200000f0eff */
[----:B---3--:R0:W-:Y:S01]  /*2bc0*/  STL [R1+0x34c], R13 ;  /* 0x00034c0d01007387 */ /* 0x0081e20000100800 */
[----:B------:R-:W-:Y:S01]  /*2bd0*/  IMAD.MOV.U32 R28, RZ, RZ, c[0x0][0x198] ;  /* 0x00006600ff1c7624 */ /* 0x000fe200078e00ff */
[----:B0-----:R-:W-:-:S02]  /*2be0*/  LEA.HI.X.SX32 R13, R16, R0, 0x1, P1 ;  /* 0x00000000100d7211 */ /* 0x001fc400008f0eff */
[----:B------:R-:W3:Y:S04]  /*2bf0*/  LDG.E.U16 R16, [R10.64] ;  /* 0x000000040a107981 */ /* 0x000ee8000c1e1500 */
[----:B----4-:R0:W-:Y:S02]  /*2c00*/  STL [R1+0xd8], R25 ;  /* 0x0000d81901007387 */ /* 0x0101e40000100800 */
[----:B0-----:R-:W-:-:S05]  /*2c10*/  LEA R25, R28, R27, 0x1 ;  /* 0x0000001b1c197211 */ /* 0x001fca00078e08ff */
[----:B------:R0:W-:Y:S02]  /*2c20*/  STL [R1+0x1e4], R25 ;  /* 0x0001e41901007387 */ /* 0x0001e40000100800 */
[----:B0-----:R-:W-:-:S05]  /*2c30*/  IMAD R25, R28, 0x2, R25 ;  /* 0x000000021c197824 */ /* 0x001fca00078e0219 */
[----:B------:R-:W-:Y:S04]  /*2c40*/  STL [R1+0x1c], R25 ;  /* 0x00001c1901007387 */ /* 0x000fe80000100800 */
[----:B-----5:R0:W-:Y:S04]  /*2c50*/  STL [R1+0x348], R29 ;  /* 0x0003481d01007387 */ /* 0x0201e80000100800 */
[----:B0-----:R0:W4:Y:S01]  /*2c60*/  LDG.E.U16 R29, [R12.64] ;  /* 0x000000040c1d7981 */ /* 0x001122000c1e1500 */
[----:B--2---:R-:W-:Y:S02]  /*2c70*/  LEA R14, P0, R8, R26, 0x1 ;  /* 0x0000001a080e7211 */ /* 0x004fe400078008ff */
[----:B------:R-:W-:-:S02]  /*2c80*/  LEA R25, R28, R25, 0x1 ;  /* 0x000000191c197211 */ /* 0x000fc400078e08ff */
[----:B------:R-:W-:Y:S01]  /*2c90*/  LEA.HI.X.SX32 R15, R8, R0, 0x1, P0 ;  /* 0x00000000080f7211 */ /* 0x000fe200000f0eff */
[----:B---3--:R1:W-:Y:S02]  /*2ca0*/  STL [R1+0x344], R16 ;  /* 0x0003441001007387 */ /* 0x0083e40000100800 */
[----:B------:R-:W-:Y:S01]  /*2cb0*/  IMAD R8, R28, 0x2, R25 ;  /* 0x000000021c087824 */ /* 0x000fe200078e0219 */
[----:B------:R-:W-:Y:S01]  /*2cc0*/  LEA R10, P0, R24, R26, 0x1 ;  /* 0x0000001a180a7211 */ /* 0x000fe200078008ff */
[----:B-1----:R1:W2:Y:S03]  /*2cd0*/  LDG.E.U16 R16, [R14.64] ;  /* 0x000000040e107981 */ /* 0x0022a6000c1e1500 */
[----:B------:R-:W-:Y:S02]  /*2ce0*/  LEA R8, R28, R8, 0x1 ;  /* 0x000000081c087211 */ /* 0x000fe400078e08ff */
[----:B0-----:R-:W-:-:S02]  /*2cf0*/  LEA R12, P1, R19, R26, 0x1 ;  /* 0x0000001a130c7211 */ /* 0x001fc400078208ff */
[-C--:B------:R-:W-:Y:S01]  /*2d00*/  LEA.HI.X.SX32 R11, R24, R0.reuse, 0x1, P0 ;  /* 0x00000000180b7211 */ /* 0x080fe200000f0eff */
[----:B------:R0:W-:Y:S01]  /*2d10*/  STL [R1+0x1e0], R8 ;  /* 0x0001e00801007387 */ /* 0x0001e20000100800 */
[----:B------:R-:W-:Y:S02]  /*2d20*/  LEA.HI.X.SX32 R13, R19, R0, 0x1, P1 ;  /* 0x00000000130d7211 */ /* 0x000fe400008f0eff */
[C---:B-1----:R-:W-:Y:S01]  /*2d30*/  LEA R14, P0, R7.reuse, R26, 0x1 ;  /* 0x0000001a070e7211 */ /* 0x042fe200078008ff */
[----:B------:R-:W3:Y:S01]  /*2d40*/  LDL.LU R24, [R1+0x54] ;  /* 0x0000540001187983 */ /* 0x000ee20000300800 */
[C---:B0-----:R-:W-:Y:S02]  /*2d50*/  IMAD R8, R28.reuse, 0x2, R8 ;  /* 0x000000021c087824 */ /* 0x041fe400078e0208 */
[----:B------:R-:W-:Y:S01]  /*2d60*/  LEA.HI.X.SX32 R15, R7, R0, 0x1, P0 ;  /* 0x00000000070f7211 */ /* 0x000fe200000f0eff */
[----:B------:R0:W5:Y:S04]  /*2d70*/  LDG.E.U16 R19, [R10.64] ;  /* 0x000000040a137981 */ /* 0x000168000c1e1500 */
[----:B------:R-:W-:Y:S04]  /*2d80*/  STL [R1+0x10], R8 ;  /* 0x0000100801007387 */ /* 0x000fe80000100800 */
[----:B------:R1:W3:Y:S04]  /*2d90*/  LDG.E.U16 R14, [R14.64] ;  /* 0x000000040e0e7981 */ /* 0x0002e8000c1e1500 */
[----:B----4-:R4:W-:Y:S04]  /*2da0*/  STL [R1+0xd4], R29 ;  /* 0x0000d41d01007387 */ /* 0x0109e80000100800 */
[----:B----4-:R4:W3:Y:S01]  /*2db0*/  LDG.E.U16 R29, [R12.64] ;  /* 0x000000040c1d7981 */ /* 0x0108e2000c1e1500 */
[----:B------:R-:W-:-:S05]  /*2dc0*/  LEA R8, R28, R8, 0x1 ;  /* 0x000000081c087211 */ /* 0x000fca00078e08ff */
[----:B------:R-:W-:Y:S01]  /*2dd0*/  IMAD R7, R28, 0x2, R8 ;  /* 0x000000021c077824 */ /* 0x000fe200078e0208 */
[----:B------:R-:W-:Y:S01]  /*2de0*/  STL [R1+0x14], R8 ;  /* 0x0000140801007387 */ /* 0x000fe20000100800 */
[----:B0-----:R-:W-:-:S03]  /*2df0*/  LEA R10, P0, R21, R26, 0x1 ;  /* 0x0000001a150a7211 */ /* 0x001fc600078008ff */
[----:B------:R0:W-:Y:S01]  /*2e00*/  STL [R1+0x34], R7 ;  /* 0x0000340701007387 */ /* 0x0001e20000100800 */
[----:B------:R-:W-:Y:S02]  /*2e10*/  LEA.HI.X.SX32 R11, R21, R0, 0x1, P0 ;  /* 0x00000000150b7211 */ /* 0x000fe400000f0eff */
[----:B0-----:R-:W-:-:S05]  /*2e20*/  LEA R7, R28, R7, 0x1 ;  /* 0x000000071c077211 */ /* 0x001fca00078e08ff */
[----:B------:R0:W-:Y:S04]  /*2e30*/  STL [R1+0x1d8], R7 ;  /* 0x0001d80701007387 */ /* 0x0001e80000100800 */
[----:B--2---:R2:W-:Y:S01]  /*2e40*/  STL [R1+0x340], R16 ;  /* 0x0003401001007387 */ /* 0x0045e20000100800 */
[----:B0-----:R-:W-:-:S03]  /*2e50*/  IMAD R7, R28, 0x2, R7 ;  /* 0x000000021c077824 */ /* 0x001fc600078e0207 */
[----:B--2---:R0:W2:Y:S04]  /*2e60*/  LDG.E.U16 R16, [R10.64] ;  /* 0x000000040a107981 */ /* 0x0040a8000c1e1500 */
[----:B------:R0:W-:Y:S01]  /*2e70*/  STL [R1+0xc], R7 ;  /* 0x00000c0701007387 */ /* 0x0001e20000100800 */
[-C--:B----4-:R-:W-:Y:S02]  /*2e80*/  LEA R12, P0, R22, R26.reuse, 0x1 ;  /* 0x0000001a160c7211 */ /* 0x090fe400078008ff */
[----:B0-----:R-:W-:Y:S02]  /*2e90*/  LEA R7, R28, R7, 0x1 ;  /* 0x000000071c077211 */ /* 0x001fe400078e08ff */
[----:B------:R-:W-:-:S03]  /*2ea0*/  LEA R8, P1, R9, R26, 0x1 ;  /* 0x0000001a09087211 */ /* 0x000fc600078208ff */
[----:B------:R0:W-:Y:S01]  /*2eb0*/  STL [R1+0x4], R7 ;  /* 0x0000040701007387 */ /* 0x0001e20000100800 */
[----:B------:R-:W-:Y:S02]  /*2ec0*/  LEA.HI.X.SX32 R13, R22, R0, 0x1, P0 ;  /* 0x00000000160d7211 */ /* 0x000fe400000f0eff */
[----:B------:R-:W-:Y:S01]  /*2ed0*/  LEA R10, P0, R4, R26, 0x1 ;  /* 0x0000001a040a7211 */ /* 0x000fe200078008ff */
[----:B------:R-:W4:Y:S01]  /*2ee0*/  LDL.LU R21, [R1+0x50] ;  /* 0x0000500001157983 */ /* 0x000f220000300800 */
[----:B0-----:R-:W-:Y:S01]  /*2ef0*/  IMAD R7, R28, 0x2, R7 ;  /* 0x000000021c077824 */ /* 0x001fe200078e0207 */
[----:B------:R-:W-:-:S04]  /*2f00*/  LEA.HI.X.SX32 R9, R9, R0, 0x1, P1 ;  /* 0x0000000009097211 */ /* 0x000fc800008f0eff */
[----:B------:R0:W-:Y:S01]  /*2f10*/  STL [R1+0x30], R7 ;  /* 0x0000300701007387 */ /* 0x0001e20000100800 */
[----:B------:R-:W-:-:S03]  /*2f20*/  LEA.HI.X.SX32 R11, R4, R0, 0x1, P0 ;  /* 0x00000000040b7211 */ /* 0x000fc600000f0eff */
[----:B-----5:R5:W-:Y:S04]  /*2f30*/  STL [R1+0x33c], R19 ;  /* 0x00033c1301007387 */ /* 0x020be80000100800 */
[----:B-1----:R1:W4:Y:S01]  /*2f40*/  LDG.E.U16 R15, [R8.64] ;  /* 0x00000004080f7981 */ /* 0x002322000c1e1500 */
[----:B0-----:R-:W-:-:S03]  /*2f50*/  LEA R7, R28, R7, 0x1 ;  /* 0x000000071c077211 */ /* 0x001fc600078e08ff */
[----:B-----5:R0:W4:Y:S04]  /*2f60*/  LDG.E.U16 R19, [R12.64] ;  /* 0x000000040c137981 */ /* 0x020128000c1e1500 */
[----:B------:R-:W-:Y:S04]  /*2f70*/  STL [R1+0x1d0], R7 ;  /* 0x0001d00701007387 */ /* 0x000fe80000100800 */
[----:B---3--:R-:W-:Y:S04]  /*2f80*/  STL [R1+0xd0], R29 ;  /* 0x0000d01d01007387 */ /* 0x008fe80000100800 */
[----:B------:R3:W-:Y:S04]  /*2f90*/  STL [R1+0x338], R14 ;  /* 0x0003380e01007387 */ /* 0x0007e80000100800 */
[----:B---3--:R3:W5:Y:S01]  /*2fa0*/  LDG.E.U16 R14, [R10.64] ;  /* 0x000000040a0e7981 */ /* 0x008762000c1e1500 */
[----:B------:R-:W-:Y:S01]  /*2fb0*/  IMAD R29, R28, 0x2, R7 ;  /* 0x000000021c1d7824 */ /* 0x000fe200078e0207 */
[----:B-1----:R-:W-:-:S02]  /*2fc0*/  LEA R8, P1, R2, R26, 0x1 ;  /* 0x0000001a02087211 */ /* 0x002fc400078208ff */
[----:B0-----:R-:W-:Y:S02]  /*2fd0*/  LEA R12, P0, R6, R26, 0x1 ;  /* 0x0000001a060c7211 */ /* 0x001fe400078008ff */
[-C--:B------:R-:W-:Y:S02]  /*2fe0*/  LEA.HI.X.SX32 R9, R2, R0.reuse, 0x1, P1 ;  /* 0x0000000002097211 */ /* 0x080fe400008f0eff */
[----:B------:R-:W-:Y:S02]  /*2ff0*/  LEA.HI.X.SX32 R13, R6, R0, 0x1, P0 ;  /* 0x00000000060d7211 */ /* 0x000fe400000f0eff */
[-C--:B---3--:R-:W-:Y:S01]  /*3000*/  LEA R10, P0, R24, R26.reuse, 0x1 ;  /* 0x0000001a180a7211 */ /* 0x088fe200078008ff */
[----:B------:R0:W3:Y:S01]  /*3010*/  LDG.E.U16 R22, [R8.64] ;  /* 0x0000000408167981 */ /* 0x0000e2000c1e1500 */
[----:B------:R-:W-:-:S03]  /*3020*/  LEA R6, P1, R18, R26, 0x1 ;  /* 0x0000001a12067211 */ /* 0x000fc600078208ff */
[----:B--2---:R1:W-:Y:S04]  /*3030*/  STL [R1+0x334], R16 ;  /* 0x0003341001007387 */ /* 0x0043e80000100800 */
[----:B------:R2:W3:Y:S01]  /*3040*/  LDG.E.U16 R4, [R12.64] ;  /* 0x000000040c047981 */ /* 0x0004e2000c1e1500 */
[----:B-1----:R-:W-:-:S05]  /*3050*/  LEA R16, R28, R29, 0x1 ;  /* 0x0000001d1c107211 */ /* 0x002fca00078e08ff */
[----:B------:R-:W-:Y:S01]  /*3060*/  IMAD R2, R28, 0x2, R16 ;  /* 0x000000021c027824 */ /* 0x000fe200078e0210 */
[----:B------:R-:W-:Y:S01]  /*3070*/  STL [R1+0x1c6c], R29 ;  /* 0x001c6c1d01007387 */ /* 0x000fe20000100800 */
[----:B------:R-:W-:-:S03]  /*3080*/  LEA.HI.X.SX32 R11, R24, R0, 0x1, P0 ;  /* 0x00000000180b7211 */ /* 0x000fc600000f0eff */
[----:B------:R-:W-:Y:S01]  /*3090*/  LEA R2, R28, R2, 0x1 ;  /* 0x000000021c027211 */ /* 0x000fe200078e08ff */
[----:B------:R1:W-:Y:S01]  /*30a0*/  STL [R1+0x1c68], R16 ;  /* 0x001c681001007387 */ /* 0x0003e20000100800 */
[----:B------:R-:W-:Y:S01]  /*30b0*/  LEA.HI.X.SX32 R7, R18, R0, 0x1, P1 ;  /* 0x0000000012077211 */ /* 0x000fe200008f0eff */
[----:B------:R-:W-:Y:S01]  /*30c0*/  IMAD.MOV.U32 R24, RZ, RZ, R27 ;  /* 0x000000ffff187224 */ /* 0x000fe200078e001b */
[----:B------:R-:W-:Y:S01]  /*30d0*/  LEA R18, R28, R2, 0x1 ;  /* 0x000000021c127211 */ /* 0x000fe200078e08ff */
[----:B------:R-:W3:Y:S01]  /*30e0*/  LDL.LU R27, [R1+0x4c] ;  /* 0x00004c00011b7983 */ /* 0x000ee20000300800 */
[----:B0-----:R-:W-:-:S03]  /*30f0*/  LEA R8, P0, R20, R26, 0x1 ;  /* 0x0000001a14087211 */ /* 0x001fc600078008ff */
[----:B------:R-:W-:Y:S01]  /*3100*/  STL [R1+0x1c8], R2 ;  /* 0x0001c80201007387 */ /* 0x000fe20000100800 */
[----:B------:R-:W-:-:S05]  /*3110*/  LEA.HI.X.SX32 R9, R20, R0, 0x1, P0 ;  /* 0x0000000014097211 */ /* 0x000fca00000f0eff */
[----:B-1----:R0:W3:Y:S04]  /*3120*/  LDG.E.U16 R16, [R8.64] ;  /* 0x0000000408107981 */ /* 0x0020e8000c1e1500 */
[----:B----4-:R1:W-:Y:S04]  /*3130*/  STL [R1+0xcc], R15 ;  /* 0x0000cc0f01007387 */ /* 0x0103e80000100800 */
[----:B------:R4:W-:Y:S04]  /*3140*/  STL [R1+0x330], R19 ;  /* 0x0003301301007387 */ /* 0x0009e80000100800 */
[----:B------:R0:W-:Y:S04]  /*3150*/  STL [R1+0x1c64], R18 ;  /* 0x001c641201007387 */ /* 0x0001e80000100800 */
[----:B-1----:R1:W3:Y:S01]  /*3160*/  LDG.E.U16 R15, [R10.64] ;  /* 0x000000040a0f7981 */ /* 0x0022e2000c1e1500 */
[----:B----4-:R-:W-:Y:S01]  /*3170*/  IMAD R19, R28, 0x2, R18 ;  /* 0x000000021c137824 */ /* 0x010fe200078e0212 */
[----:B0-----:R-:W-:-:S02]  /*3180*/  MOV R18, c[0x0][0x198] ;  /* 0x0000660000127a02 */ /* 0x001fc40000000f00 */
[----:B-1----:R-:W-:-:S03]  /*3190*/  LEA R10, P0, R21, R26, 0x1 ;  /* 0x0000001a150a7211 */ /* 0x002fc600078008ff */
[----:B------:R-:W-:Y:S01]  /*31a0*/  IMAD R28, R18, 0x2, R19 ;  /* 0x00000002121c7824 */ /* 0x000fe200078e0213 */
[----:B------:R-:W-:-:S05]  /*31b0*/  LEA.HI.X.SX32 R11, R21, R0, 0x1, P0 ;  /* 0x00000000150b7211 */ /* 0x000fca00000f0eff */
[----:B--2---:R0:W2:Y:S04]  /*31c0*/  LDG.E.U16 R12, [R10.64] ;  /* 0x000000040a0c7981 */ /* 0x0040a8000c1e1500 */
[----:B-----5:R1:W-:Y:S04]  /*31d0*/  STL [R1+0x32c], R14 ;  /* 0x00032c0e01007387 */ /* 0x0203e80000100800 */
[----:B-1----:R1:W4:Y:S02]  /*31e0*/  LDG.E.U16 R14, [R6.64] ;  /* 0x00000004060e7981 */ /* 0x002324000c1e1500 */
[----:B-1----:R-:W-:-:S04]  /*31f0*/  LEA R6, P1, R17, R26, 0x1 ;  /* 0x0000001a11067211 */ /* 0x002fc800078208ff */
[----:B------:R-:W-:Y:S01]  /*3200*/  LEA.HI.X.SX32 R7, R17, R0, 0x1, P1 ;  /* 0x0000000011077211 */ /* 0x000fe200008f0eff */
[----:B------:R-:W-:Y:S04]  /*3210*/  STL [R1+0x1c70], R19 ;  /* 0x001c701301007387 */ /* 0x000fe80000100800 */
[----:B------:R1:W5:Y:S04]  /*3220*/  LDG.E.U16 R13, [R6.64] ;  /* 0x00000004060d7981 */ /* 0x000368000c1e1500 */
[----:B------:R-:W-:Y:S04]  /*3230*/  STL [R1+0x1c60], R28 ;  /* 0x001c601c01007387 */ /* 0x000fe80000100800 */
[----:B------:R-:W2:Y:S01]  /*3240*/  LDL.LU R20, [R1+0x48] ;  /* 0x0000480001147983 */ /* 0x000ea20000300800 */
[----:B------:R-:W-:-:S02]  /*3250*/  LEA R8, P0, R5, R26, 0x1 ;  /* 0x0000001a05087211 */ /* 0x000fc400078008ff */
[----:B------:R-:W-:Y:S02]  /*3260*/  LEA R2, R18, R28, 0x1 ;  /* 0x0000001c12027211 */ /* 0x000fe400078e08ff */
[----:B------:R-:W-:-:S03]  /*3270*/  LEA.HI.X.SX32 R9, R5, R0, 0x1, P0 ;  /* 0x0000000005097211 */ /* 0x000fc600000f0eff */
[C---:B------:R-:W-:Y:S01]  /*3280*/  IMAD R17, R18.reuse, 0x2, R2 ;  /* 0x0000000212117824 */ /* 0x040fe200078e0202 */
[----:B------:R0:W-:Y:S04]  /*3290*/  STL [R1+0x1c4], R2 ;  /* 0x0001c40201007387 */ /* 0x0001e80000100800 */
[----:B------:R3:W2:Y:S04]  /*32a0*/  LDG.E.U16 R21, [R8.64] ;  /* 0x0000000408157981 */ /* 0x0006a8000c1e1500 */
[----:B------:R-:W2:Y:S01]  /*32b0*/  LDL.LU R29, [R1+0x18] ;  /* 0x00001800011d7983 */ /* 0x000ea20000300800 */
[----:B0-----:R-:W-:-:S03]  /*32c0*/  LEA R2, R18, R17, 0x1 ;  /* 0x0000001112027211 */ /* 0x001fc600078e08ff */
[----:B---3--:R0:W-:Y:S01]  /*32d0*/  STL [R1+0xc8], R22 ;  /* 0x0000c81601007387 */ /* 0x0081e20000100800 */
[----:B-1----:R-:W-:-:S03]  /*32e0*/  LEA R6, P0, R27, R26, 0x1 ;  /* 0x0000001a1b067211 */ /* 0x002fc600078008ff */
[----:B0-----:R-:W2:Y:S04]  /*32f0*/  LDL.LU R22, [R1+0x8] ;  /* 0x0000080001167983 */ /* 0x001ea80000300800 */
[----:B------:R-:W-:Y:S04]  /*3300*/  STL [R1+0x1c74], R17 ;  /* 0x001c741101007387 */ /* 0x000fe80000100800 */
[----:B------:R0:W-:Y:S04]  /*3310*/  STL [R1+0x328], R4 ;  /* 0x0003280401007387 */ /* 0x0001e80000100800 */
[----:B------:R1:W-:Y:S01]  /*3320*/  STL [R1+0x1c78], R2 ;  /* 0x001c780201007387 */ /* 0x0003e20000100800 */
[----:B0-----:R-:W-:Y:S01]  /*3330*/  IMAD R4, R18, 0x2, R2 ;  /* 0x0000000212047824 */ /* 0x001fe200078e0202 */
[----:B------:R-:W-:-:S02]  /*3340*/  LEA.HI.X.SX32 R7, R27, R0, 0x1, P0 ;  /* 0x000000001b077211 */ /* 0x000fc400000f0eff */
[----:B-1----:R-:W2:Y:S02]  /*3350*/  LDL.LU R2, [R1+0x44] ;  /* 0x0000440001027983 */ /* 0x002ea40000300800 */
[----:B------:R-:W-:Y:S02]  /*3360*/  LEA R5, R18, R4, 0x1 ;  /* 0x0000000412057211 */ /* 0x000fe400078e08ff */
[----:B------:R-:W-:Y:S04]  /*3370*/  STL [R1+0x324], R15 ;  /* 0x0003240f01007387 */ /* 0x000fe80000100800 */
[----:B------:R-:W2:Y:S01]  /*3380*/  LDL.LU R17, [R1+0x2c] ;  /* 0x00002c0001117983 */ /* 0x000ea20000300800 */
[----:B------:R-:W-:-:S03]  /*3390*/  LEA R10, P1, R3, R26, 0x1 ;  /* 0x0000001a030a7211 */ /* 0x000fc600078208ff */
[----:B------:R0:W2:Y:S01]  /*33a0*/  LDG.E.U16 R28, [R6.64] ;  /* 0x00000004061c7981 */ /* 0x0000a2000c1e1500 */
[----:B------:R-:W-:-:S05]  /*33b0*/  LEA.HI.X.SX32 R11, R3, R0, 0x1, P1 ;  /* 0x00000000030b7211 */ /* 0x000fca00008f0eff */
[----:B------:R1:W2:Y:S04]  /*33c0*/  LDG.E.U16 R9, [R10.64] ;  /* 0x000000040a097981 */ /* 0x0002a8000c1e1500 */
[----:B----4-:R4:W-:Y:S04]  /*33d0*/  STL [R1+0x54], R14 ;  /* 0x0000540e01007387 */ /* 0x0109e80000100800 */
[----:B------:R-:W3:Y:S04]  /*33e0*/  LDL.LU R27, [R1+0x28] ;  /* 0x00002800011b7983 */ /* 0x000ee80000300800 */
[----:B------:R-:W-:Y:S01]  /*33f0*/  STL [R1+0x1bc], R5 ;  /* 0x0001bc0501007387 */ /* 0x000fe20000100800 */
[----:B----4-:R-:W-:-:S03]  /*3400*/  LEA R14, P0, R23, R26, 0x1 ;  /* 0x0000001a170e7211 */ /* 0x010fc600078008ff */
[----:B------:R4:W-:Y:S04]  /*3410*/  STL [R1+0x320], R16 ;  /* 0x0003201001007387 */ /* 0x0009e80000100800 */
[----:B------:R-:W3:Y:S01]  /*3420*/  LDL.LU R19, [R1+0x40] ;  /* 0x0000400001137983 */ /* 0x000ee20000300800 */
[----:B------:R-:W-:-:S03]  /*3430*/  LEA.HI.X.SX32 R15, R23, R0, 0x1, P0 ;  /* 0x00000000170f7211 */ /* 0x000fc600000f0eff */
[----:B----4-:R-:W4:Y:S04]  /*3440*/  LDL.LU R16, [R1+0x24] ;  /* 0x0000240001107983 */ /* 0x010f280000300800 */
[----:B-----5:R-:W-:Y:S04]  /*3450*/  STL [R1+0x318], R13 ;  /* 0x0003180d01007387 */ /* 0x020fe80000100800 */
[----:B--2---:R2:W-:Y:S04]  /*3460*/  STL [R1+0x31c], R12 ;  /* 0x00031c0c01007387 */ /* 0x0045e80000100800 */
[----:B0-----:R0:W5:Y:S01]  /*3470*/  LDG.E.U16 R7, [R14.64] ;  /* 0x000000040e077981 */ /* 0x001162000c1e1500 */
[----:B--2---:R-:W-:-:S04]  /*3480*/  LEA R12, P0, R20, R26, 0x1 ;  /* 0x0000001a140c7211 */ /* 0x004fc800078008ff */
[----:B------:R-:W-:-:S05]  /*3490*/  LEA.HI.X.SX32 R13, R20, R0, 0x1, P0 ;  /* 0x00000000140d7211 */ /* 0x000fca00000f0eff */
[----:B------:R2:W3:Y:S01]  /*34a0*/  LDG.E.U16 R23, [R12.64] ;  /* 0x000000040c177981 */ /* 0x0004e2000c1e1500 */
[----:B------:R-:W-:-:S05]  /*34b0*/  IMAD R8, R18, 0x2, R5 ;  /* 0x0000000212087824 */ /* 0x000fca00078e0205 */
[C---:B------:R-:W-:Y:S01]  /*34c0*/  LEA R6, R18.reuse, R8, 0x1 ;  /* 0x0000000812067211 */ /* 0x040fe200078e08ff */
[----:B------:R0:W-:Y:S04]  /*34d0*/  STL [R1+0x314], R21 ;  /* 0x0003141501007387 */ /* 0x0001e80000100800 */
[----:B0-----:R-:W-:-:S05]  /*34e0*/  IMAD R21, R18, 0x2, R6 ;  /* 0x0000000212157824 */ /* 0x001fca00078e0206 */
[----:B------:R-:W-:Y:S02]  /*34f0*/  LEA R3, R18, R21, 0x1 ;  /* 0x0000001512037211 */ /* 0x000fe400078e08ff */
[----:B------:R-:W-:-:S03]  /*3500*/  LEA R14, P0, R22, R26, 0x1 ;  /* 0x0000001a160e7211 */ /* 0x000fc600078008ff */
[----:B------:R-:W-:Y:S01]  /*3510*/  IMAD R20, R18, 0x2, R3 ;  /* 0x0000000212147824 */ /* 0x000fe200078e0203 */
[----:B------:R-:W-:Y:S01]  /*3520*/  LEA.HI.X.SX32 R15, R22, R0, 0x1, P0 ;  /* 0x00000000160f7211 */ /* 0x000fe200000f0eff */
[----:B------:R-:W-:-:S03]  /*3530*/  IMAD.MOV.U32 R22, RZ, RZ, R24 ;  /* 0x000000ffff167224 */ /* 0x000fc600078e0018 */
[----:B------:R-:W-:Y:S02]  /*3540*/  LEA R5, R18, R20, 0x1 ;  /* 0x0000001412057211 */ /* 0x000fe400078e08ff */
[CC--:B-1----:R-:W-:Y:S02]  /*3550*/  LEA R10, P1, R29.reuse, R26.reuse, 0x1 ;  /* 0x0000001a1d0a7211 */ /* 0x0c2fe400078208ff */
[----:B--2---:R-:W-:Y:S02]  /*3560*/  LEA R12, P0, R2, R26, 0x1 ;  /* 0x0000001a020c7211 */ /* 0x004fe400078008ff */
[----:B------:R-:W-:Y:S02]  /*3570*/  LEA R24, R18, R5, 0x1 ;  /* 0x0000000512187211 */ /* 0x000fe400078e08ff */
[-C--:B------:R-:W-:Y:S02]  /*3580*/  LEA.HI.X.SX32 R11, R29, R0.reuse, 0x1, P1 ;  /* 0x000000001d0b7211 */ /* 0x080fe400008f0eff */
[----:B------:R-:W-:Y:S01]  /*3590*/  LEA.HI.X.SX32 R13, R2, R0, 0x1, P0 ;  /* 0x00000000020d7211 */ /* 0x000fe200000f0eff */
[----:B------:R-:W2:Y:S01]  /*35a0*/  LDL.LU R29, [R1+0x20] ;  /* 0x00002000011d7983 */ /* 0x000ea20000300800 */
[----:B------:R-:W-:-:S03]  /*35b0*/  IMAD R2, R18, 0x2, R24 ;  /* 0x0000000212027824 */ /* 0x000fc600078e0218 */
[----:B------:R0:W-:Y:S04]  /*35c0*/  STL [R1+0x1b4], R3 ;  /* 0x0001b40301007387 */ /* 0x0001e80000100800 */
[----:B------:R1:W-:Y:S04]  /*35d0*/  STL [R1+0x310], R28 ;  /* 0x0003101c01007387 */ /* 0x0003e80000100800 */
[----:B0-----:R0:W2:Y:S04]  /*35e0*/  LDG.E.U16 R3, [R10.64] ;  /* 0x000000040a037981 */ /* 0x0010a8000c1e1500 */
[----:B-1----:R-:W4:Y:S04]  /*35f0*/  LDL.LU R28, [R1+0x1c] ;  /* 0x00001c00011c7983 */ /* 0x002f280000300800 */
[----:B------:R1:W-:Y:S04]  /*3600*/  STL [R1+0x30c], R9 ;  /* 0x00030c0901007387 */ /* 0x0003e80000100800 */
[----:B------:R-:W-:Y:S04]  /*3610*/  STL [R1+0x130], R2 ;  /* 0x0001300201007387 */ /* 0x000fe80000100800 */
[----:B-1----:R1:W4:Y:S04]  /*3620*/  LDG.E.U16 R9, [R14.64] ;  /* 0x000000040e097981 */ /* 0x002328000c1e1500 */
[----:B-----5:R-:W-:Y:S04]  /*3630*/  STL [R1+0x308], R7 ;  /* 0x0003080701007387 */ /* 0x020fe80000100800 */
[----:B---3--:R3:W-:Y:S04]  /*3640*/  STL [R1+0x304], R23 ;  /* 0x0003041701007387 */ /* 0x0087e80000100800 */
[----:B---3--:R-:W3:Y:S01]  /*3650*/  LDG.E.U16 R23, [R12.64] ;  /* 0x000000040c177981 */ /* 0x008ee2000c1e1500 */
[----:B0-----:R-:W-:-:S02]  /*3660*/  LEA R10, P1, R17, R26, 0x1 ;  /* 0x0000001a110a7211 */ /* 0x001fc400078208ff */
[----:B-1----:R-:W-:Y:S02]  /*3670*/  LEA R14, P0, R27, R26, 0x1 ;  /* 0x0000001a1b0e7211 */ /* 0x002fe400078008ff */
[-C--:B------:R-:W-:Y:S02]  /*3680*/  LEA.HI.X.SX32 R11, R17, R0.reuse, 0x1, P1 ;  /* 0x00000000110b7211 */ /* 0x080fe400008f0eff */
[----:B------:R-:W-:-:S03]  /*3690*/  LEA.HI.X.SX32 R15, R27, R0, 0x1, P0 ;  /* 0x000000001b0f7211 */ /* 0x000fc600000f0eff */
[----:B------:R0:W5:Y:S01]  /*36a0*/  LDG.E.U16 R17, [R10.64] ;  /* 0x000000040a117981 */ /* 0x000162000c1e1500 */
[----:B------:R-:W-:Y:S02]  /*36b0*/  LEA R7, R18, R2, 0x1 ;  /* 0x0000000212077211 */ /* 0x000fe400078e08ff */
[----:B0-----:R-:W-:-:S04]  /*36c0*/  LEA R10, P0, R19, R26, 0x1 ;  /* 0x0000001a130a7211 */ /* 0x001fc800078008ff */
[----:B------:R-:W-:-:S06]  /*36d0*/  LEA.HI.X.SX32 R11, R19, R0, 0x1, P0 ;  /* 0x00000000130b7211 */ /* 0x000fcc00000f0eff */
[----:B------:R0:W5:Y:S04]  /*36e0*/  LDG.E.U16 R11, [R10.64] ;  /* 0x000000040a0b7981 */ /* 0x000168000c1e1500 */
[----:B--2---:R-:W-:Y:S04]  /*36f0*/  STL [R1+0x300], R3 ;  /* 0x0003000301007387 */ /* 0x004fe80000100800 */
[----:B------:R-:W2:Y:S04]  /*3700*/  LDL.LU R2, [R1+0x10] ;  /* 0x0000100001027983 */ /* 0x000ea80000300800 */
[----:B----4-:R-:W-:Y:S04]  /*3710*/  STL [R1+0x2fc], R9 ;  /* 0x0002fc0901007387 */ /* 0x010fe80000100800 */
[----:B---3--:R1:W-:Y:S04]  /*3720*/  STL [R1+0x2f8], R23 ;  /* 0x0002f81701007387 */ /* 0x0083e80000100800 */
[----:B-1----:R1:W3:Y:S01]  /*3730*/  LDG.E.U16 R23, [R14.64] ;  /* 0x000000040e177981 */ /* 0x0022e2000c1e1500 */
[----:B------:R-:W-:-:S05]  /*3740*/  IMAD R3, R18, 0x2, R7 ;  /* 0x0000000212037824 */ /* 0x000fca00078e0207 */
[----:B------:R-:W-:Y:S01]  /*3750*/  LEA R27, R18, R3, 0x1 ;  /* 0x00000003121b7211 */ /* 0x000fe200078e08ff */
[----:B-----5:R4:W-:Y:S01]  /*3760*/  STL [R1+0x2f4], R17 ;  /* 0x0002f41101007387 */ /* 0x0209e20000100800 */
[----:B------:R-:W-:-:S03]  /*3770*/  LEA R12, P1, R16, R26, 0x1 ;  /* 0x0000001a100c7211 */ /* 0x000fc600078208ff */
[----:B------:R-:W-:Y:S01]  /*3780*/  IMAD R9, R18, 0x2, R27 ;  /* 0x0000000212097824 */ /* 0x000fe200078e021b */
[C---:B-1----:R-:W-:Y:S02]  /*3790*/  LEA R14, P0, R29.reuse, R26, 0x1 ;  /* 0x0000001a1d0e7211 */ /* 0x042fe400078008ff */
[-C--:B------:R-:W-:Y:S01]  /*37a0*/  LEA.HI.X.SX32 R13, R16, R0.reuse, 0x1, P1 ;  /* 0x00000000100d7211 */ /* 0x080fe200008f0eff */
[----:B----4-:R-:W4:Y:S01]  /*37b0*/  LDL.LU R17, [R1+0x14] ;  /* 0x0000140001117983 */ /* 0x010f220000300800 */
[----:B------:R-:W-:-:S03]  /*37c0*/  LEA.HI.X.SX32 R15, R29, R0, 0x1, P0 ;  /* 0x000000001d0f7211 */ /* 0x000fc600000f0eff */
[----:B------:R-:W-:Y:S04]  /*37d0*/  STL [R1+0x1a8], R9 ;  /* 0x0001a80901007387 */ /* 0x000fe80000100800 */
[----:B------:R-:W5:Y:S04]  /*37e0*/  LDL.LU R19, [R1+0x34] ;  /* 0x0000340001137983 */ /* 0x000f680000300800 */
[----:B------:R-:W2:Y:S01]  /*37f0*/  LDL.LU R29, [R1+0xc] ;  /* 0x00000c00011d7983 */ /* 0x000ea20000300800 */
[----:B0-----:R-:W-:-:S03]  /*3800*/  LEA R10, P0, R22, R26, 0x1 ;  /* 0x0000001a160a7211 */ /* 0x001fc600078008ff */
[----:B------:R0:W2:Y:S04]  /*3810*/  LDG.E.U16 R13, [R12.64] ;  /* 0x000000040c0d7981 */ /* 0x0000a8000c1e1500 */
[----:B------:R1:W2:Y:S04]  /*3820*/  LDG.E.U16 R15, [R14.64] ;  /* 0x000000040e0f7981 */ /* 0x0002a8000c1e1500 */
[----:B---3--:R-:W-:Y:S04]  /*3830*/  STL [R1+0x2f0], R23 ;  /* 0x0002f01701007387 */ /* 0x008fe80000100800 */
[----:B------:R-:W3:Y:S04]  /*3840*/  LDL.LU R16, [R1+0x4] ;  /* 0x0000040001107983 */ /* 0x000ee80000300800 */
[----:B------:R0:W-:Y:S02]  /*3850*/  STL [R1+0x2ec], R11 ;  /* 0x0002ec0b01007387 */ /* 0x0001e40000100800 */
[----:B0-----:R-:W-:-:S04]  /*3860*/  MOV R11, R22 ;  /* 0x00000016000b7202 */ /* 0x001fc80000000f00 */
[----:B------:R-:W-:-:S06]  /*3870*/  LEA.HI.X.SX32 R11, R11, R0, 0x1, P0 ;  /* 0x000000000b0b7211 */ /* 0x000fcc00000f0eff */
[----:B------:R0:W3:Y:S01]  /*3880*/  LDG.E.U16 R11, [R10.64] ;  /* 0x000000040a0b7981 */ /* 0x0000e2000c1e1500 */
[----:B------:R-:W-:-:S05]  /*3890*/  LEA R9, R18, R9, 0x1 ;  /* 0x0000000912097211 */ /* 0x000fca00078e08ff */
[----:B------:R-:W-:Y:S01]  /*38a0*/  IMAD R23, R18, 0x2, R9 ;  /* 0x0000000212177824 */ /* 0x000fe200078e0209 */
[----:B------:R-:W-:-:S03]  /*38b0*/  LEA R12, P1, R28, R26, 0x1 ;  /* 0x0000001a1c0c7211 */ /* 0x000fc600078208ff */
[----:B------:R-:W-:Y:S01]  /*38c0*/  IMAD R22, R18, 0x2, R23 ;  /* 0x0000000212167824 */ /* 0x000fe200078e0217 */
[----:B--2---:R2:W-:Y:S01]  /*38d0*/  STL [R1+0x2e8], R13 ;  /* 0x0002e80d01007387 */ /* 0x0045e20000100800 */
[----:B-1----:R-:W-:-:S03]  /*38e0*/  LEA R14, P0, R25, R26, 0x1 ;  /* 0x0000001a190e7211 */ /* 0x002fc600078008ff */
[----:B------:R-:W-:Y:S02]  /*38f0*/  LEA R22, R18, R22, 0x1 ;  /* 0x0000001612167211 */ /* 0x000fe400078e08ff */
[-C--:B--2---:R-:W-:Y:S01]  /*3900*/  LEA.HI.X.SX32 R13, R28, R0.reuse, 0x1, P1 ;  /* 0x000000001c0d7211 */ /* 0x084fe200008f0eff */
[----:B------:R-:W-:Y:S02]  /*3910*/  IMAD.MOV.U32 R28, RZ, RZ, c[0x0][0x198] ;  /* 0x00006600ff1c7624 */ /* 0x000fe400078e00ff */
[----:B------:R-:W-:Y:S02]  /*3920*/  STL [R1+0x138], R22 ;  /* 0x0001381601007387 */ /* 0x000fe40000100800 */
[----:B------:R-:W-:Y:S02]  /*3930*/  IMAD R28, R28, 0x2, R25 ;  /* 0x000000021c1c7824 */ /* 0x000fe400078e0219 */
[----:B------:R1:W-:Y:S04]  /*3940*/  STL [R1+0x2e4], R15 ;  /* 0x0002e40f01007387 */ /* 0x0003e80000100800 */
[----:B------:R2:W2:Y:S01]  /*3950*/  LDG.E.U16 R13, [R12.64] ;  /* 0x000000040c0d7981 */ /* 0x0004a2000c1e1500 */
[----:B-1----:R-:W-:-:S02]  /*3960*/  LEA.HI.X.SX32 R15, R25, R0, 0x1, P0 ;  /* 0x00000000190f7211 */ /* 0x002fc400000f0eff */
[----:B0-----:R-:W-:-:S04]  /*3970*/  LEA R10, P0, R28, R26, 0x1 ;  /* 0x0000001a1c0a7211 */ /* 0x001fc800078008ff */
[----:B------:R4:W5:Y:S04]  /*3980*/  LDG.E.U16 R15, [R14.64] ;  /* 0x000000040e0f7981 */ /* 0x000968000c1e1500 */
[----:B---3--:R0:W-:Y:S02]  /*3990*/  STL [R1+0x2e0], R11 ;  /* 0x0002e00b01007387 */ /* 0x0081e40000100800 */
[----:B0-----:R-:W-:-:S05]  /*39a0*/  IMAD.MOV.U32 R11, RZ, RZ, R28 ;  /* 0x000000ffff0b7224 */ /* 0x001fca00078e001c */
[----:B------:R-:W-:-:S06]  /*39b0*/  LEA.HI.X.SX32 R11, R11, R0, 0x1, P0 ;  /* 0x000000000b0b7211 */ /* 0x000fcc00000f0eff */
[----:B------:R-:W3:Y:S01]  /*39c0*/  LDG.E.U16 R11, [R10.64] ;  /* 0x000000040a0b7981 */ /* 0x000ee2000c1e1500 */
[----:B------:R-:W-:-:S04]  /*39d0*/  LEA R22, R18, R22, 0x1 ;  /* 0x0000001612167211 */ /* 0x000fc800078e08ff */
[----:B------:R-:W-:-:S04]  /*39e0*/  LEA R25, R18, R22, 0x1 ;  /* 0x0000001612197211 */ /* 0x000fc800078e08ff */
[----:B------:R-:W-:Y:S02]  /*39f0*/  LEA R28, R18, R25, 0x1 ;  /* 0x00000019121c7211 */ /* 0x000fe400078e08ff */
[-C--:B--2---:R-:W-:Y:S01]  /*3a00*/  LEA R12, P1, R2, R26.reuse, 0x1 ;  /* 0x0000001a020c7211 */ /* 0x084fe200078208ff */
[----:B------:R0:W-:Y:S02]  /*3a10*/  STL [R1+0x2dc], R13 ;  /* 0x0002dc0d01007387 */ /* 0x0001e40000100800 */
[----:B------:R-:W-:Y:S01]  /*3a20*/  IMAD R28, R18, 0x2, R28 ;  /* 0x00000002121c7824 */ /* 0x000fe200078e021c */
[C---:B----4-:R-:W-:Y:S02]  /*3a30*/  LEA R14, P0, R17.reuse, R26, 0x1 ;  /* 0x0000001a110e7211 */ /* 0x050fe400078008ff */
[-C--:B0-----:R-:W-:Y:S02]  /*3a40*/  LEA.HI.X.SX32 R13, R2, R0.reuse, 0x1, P1 ;  /* 0x00000000020d7211 */ /* 0x081fe400008f0eff */
[----:B------:R-:W2:Y:S04]  /*3a50*/  LDL.LU R2, [R1+0x1c78] ;  /* 0x001c780001027983 */ /* 0x000ea80000300800 */
[----:B-----5:R0:W-:Y:S04]  /*3a60*/  STL [R1+0x2d8], R15 ;  /* 0x0002d80f01007387 */ /* 0x0201e80000100800 */
[----:B------:R1:W-:Y:S01]  /*3a70*/  STL [R1+0x134], R28 ;  /* 0x0001341c01007387 */ /* 0x0003e20000100800 */
[----:B0-----:R-:W-:-:S03]  /*3a80*/  LEA.HI.X.SX32 R15, R17, R0, 0x1, P0 ;  /* 0x00000000110f7211 */ /* 0x001fc600000f0eff */
[----:B------:R-:W4:Y:S01]  /*3a90*/  LDL.LU R17, [R1+0x1c74] ;  /* 0x001c740001117983 */ /* 0x000f220000300800 */
[----:B-1----:R-:W-:-:S03]  /*3aa0*/  LEA R28, R18, R28, 0x1 ;  /* 0x0000001c121c7211 */ /* 0x002fc600078e08ff */
[----:B------:R-:W5:Y:S04]  /*3ab0*/  LDG.E.U16 R15, [R14.64] ;  /* 0x000000040e0f7981 */ /* 0x000f68000c1e1500 */
[----:B------:R-:W-:Y:S04]  /*3ac0*/  STL [R1+0x10], R28 ;  /* 0x0000101c01007387 */ /* 0x000fe80000100800 */
[----:B---3--:R0:W-:Y:S04]  /*3ad0*/  STL [R1+0x2d4], R11 ;  /* 0x0002d40b01007387 */ /* 0x0081e80000100800 */
[----:B0-----:R0:W3:Y:S01]  /*3ae0*/  LDG.E.U16 R11, [R12.64] ;  /* 0x000000040c0b7981 */ /* 0x0010e2000c1e1500 */
[----:B------:R-:W-:-:S05]  /*3af0*/  IMAD R10, R18, 0x2, R28 ;  /* 0x00000002120a7824 */ /* 0x000fca00078e021c */
[----:B------:R-:W-:Y:S01]  /*3b00*/  LEA R28, R18, R10, 0x1 ;  /* 0x0000000a121c7211 */ /* 0x000fe200078e08ff */
[----:B------:R1:W-:Y:S01]  /*3b10*/  STL [R1+0x14], R10 ;  /* 0x0000140a01007387 */ /* 0x0003e20000100800 */
[----:B0-----:R-:W-:-:S04]  /*3b20*/  LEA R12, P0, R19, R26, 0x1 ;  /* 0x0000001a130c7211 */ /* 0x001fc800078008ff */
[----:B------:R-:W-:Y:S02]  /*3b30*/  LEA.HI.X.SX32 R13, R19, R0, 0x1, P0 ;  /* 0x00000000130d7211 */ /* 0x000fe400000f0eff */
[----:B-1----:R-:W-:-:S03]  /*3b40*/  LEA R10, P1, R29, R26, 0x1 ;  /* 0x0000001a1d0a7211 */ /* 0x002fc600078208ff */
[----:B------:R0:W2:Y:S04]  /*3b50*/  LDG.E.U16 R12, [R12.64] ;  /* 0x000000040c0c7981 */ /* 0x0000a8000c1e1500 */
[----:B---3--:R1:W-:Y:S04]  /*3b60*/  STL [R1+0x2d0], R11 ;  /* 0x0002d00b01007387 */ /* 0x0083e80000100800 */
[----:B------:R-:W3:Y:S04]  /*3b70*/  LDL.LU R19, [R1+0x1c70] ;  /* 0x001c700001137983 */ /* 0x000ee80000300800 */
[----:B------:R0:W-:Y:S01]  /*3b80*/  STL [R1+0x1c], R28 ;  /* 0x00001c1c01007387 */ /* 0x0001e20000100800 */
[----:B-1----:R-:W-:-:S03]  /*3b90*/  LEA.HI.X.SX32 R11, R29, R0, 0x1, P1 ;  /* 0x000000001d0b7211 */ /* 0x002fc600008f0eff */
[----:B------:R-:W2:Y:S01]  /*3ba0*/  LDL.LU R29, [R1+0x1c6c] ;  /* 0x001c6c00011d7983 */ /* 0x000ea20000300800 */
[----:B0-----:R-:W-:-:S03]  /*3bb0*/  IMAD R28, R18, 0x2, R28 ;  /* 0x00000002121c7824 */ /* 0x001fc600078e021c */
[----:B-----5:R0:W-:Y:S04]  /*3bc0*/  STL [R1+0x2cc], R15 ;  /* 0x0002cc0f01007387 */ /* 0x0201e80000100800 */
[----:B------:R1:W-:Y:S01]  /*3bd0*/  STL [R1+0x148], R28 ;  /* 0x0001481c01007387 */ /* 0x0003e20000100800 */
[----:B------:R-:W-:-:S03]  /*3be0*/  LEA R14, P0, R16, R26, 0x1 ;  /* 0x0000001a100e7211 */ /* 0x000fc600078008ff */
[----:B------:R5:W2:Y:S04]  /*3bf0*/  LDG.E.U16 R10, [R10.64] ;  /* 0x000000040a0a7981 */ /* 0x000aa8000c1e1500 */
[----:B0-----:R-:W2:Y:S01]  /*3c00*/  LDL.LU R15, [R1+0x30] ;  /* 0x00003000010f7983 */ /* 0x001ea20000300800 */
[----:B-1----:R-:W-:Y:S01]  /*3c10*/  LEA R28, R18, R28, 0x1 ;  /* 0x0000001c121c7211 */ /* 0x002fe200078e08ff */
[----:B--2---:R-:W-:Y:S01]  /*3c20*/  IMAD.MOV.U32 R13, RZ, RZ, R15 ;  /* 0x000000ffff0d7224 */ /* 0x004fe200078e000f */
[----:B------:R-:W-:Y:S02]  /*3c30*/  LEA.HI.X.SX32 R15, R16, R0, 0x1, P0 ;  /* 0x00000000100f7211 */ /* 0x000fe400000f0eff */
[----:B------:R-:W2:Y:S01]  /*3c40*/  LDL.LU R16, [R1+0x1c68] ;  /* 0x001c680001107983 */ /* 0x000ea20000300800 */
[----:B-----5:R-:W-:-:S03]  /*3c50*/  IMAD.MOV.U32 R11, RZ, RZ, R13 ;  /* 0x000000ffff0b7224 */ /* 0x020fc600078e000d */
[----:B------:R-:W-:Y:S02]  /*3c60*/  STL [R1+0xc], R28 ;  /* 0x00000c1c01007387 */ /* 0x000fe40000100800 */
[----:B------:R-:W-:Y:S02]  /*3c70*/  MOV R13, R11 ;  /* 0x0000000b000d7202 */ /* 0x000fe40000000f00 */
[----:B------:R0:W-:Y:S04]  /*3c80*/  STL [R1+0x2c8], R12 ;  /* 0x0002c80c01007387 */ /* 0x0001e80000100800 */
[----:B------:R-:W5:Y:S01]  /*3c90*/  LDG.E.U16 R15, [R14.64] ;  /* 0x000000040e0f7981 */ /* 0x000f62000c1e1500 */
[----:B0-----:R-:W-:-:S04]  /*3ca0*/  LEA R12, P0, R11, R26, 0x1 ;  /* 0x0000001a0b0c7211 */ /* 0x001fc800078008ff */
[----:B------:R-:W-:-:S05]  /*3cb0*/  LEA.HI.X.SX32 R13, R13, R0, 0x1, P0 ;  /* 0x000000000d0d7211 */ /* 0x000fca00000f0eff */
[----:B------:R-:W3:Y:S01]  /*3cc0*/  LDG.E.U16 R12, [R12.64] ;  /* 0x000000040c0c7981 */ /* 0x000ee2000c1e1500 */
[----:B------:R-:W-:-:S05]  /*3cd0*/  LEA R28, R18, R28, 0x1 ;  /* 0x0000001c121c7211 */ /* 0x000fca00078e08ff */
[----:B------:R0:W-:Y:S04]  /*3ce0*/  STL [R1+0x34], R28 ;  /* 0x0000341c01007387 */ /* 0x0001e80000100800 */
[----:B------:R1:W-:Y:S01]  /*3cf0*/  STL [R1+0x2c4], R10 ;  /* 0x0002c40a01007387 */ /* 0x0003e20000100800 */
[----:B0-----:R-:W-:Y:S01]  /*3d00*/  IMAD R28, R18, 0x2, R28 ;  /* 0x00000002121c7824 */ /* 0x001fe200078e021c */
[----:B-1----:R-:W-:-:S04]  /*3d10*/  LEA R10, P1, R29, R26, 0x1 ;  /* 0x0000001a1d0a7211 */ /* 0x002fc800078208ff */
[----:B------:R-:W-:Y:S02]  /*3d20*/  LEA R18, R18, R28, 0x1 ;  /* 0x0000001c12127211 */ /* 0x000fe400078e08ff */
[----:B------:R-:W-:Y:S01]  /*3d30*/  LEA.HI.X.SX32 R11, R29, R0, 0x1, P1 ;  /* 0x000000001d0b7211 */ /* 0x000fe200008f0eff */
[----:B------:R-:W-:Y:S01]  /*3d40*/  IMAD.MOV.U32 R29, RZ, RZ, c[0x0][0x198] ;  /* 0x00006600ff1d7624 */ /* 0x000fe200078e00ff */
[----:B------:R2:W-:Y:S04]  /*3d50*/  STL [R1+0x38], R28 ;  /* 0x0000381c01007387 */ /* 0x0005e80000100800 */
[----:B------:R0:W-:Y:S01]  /*3d60*/  STL [R1+0x13c], R18 ;  /* 0x00013c1201007387 */ /* 0x0001e20000100800 */
[C---:B--2---:R-:W-:Y:S01]  /*3d70*/  LEA R28, R29.reuse, R16, 0x1 ;  /* 0x000000101d1c7211 */ /* 0x044fe200078e08ff */
[----:B------:R-:W-:-:S02]  /*3d80*/  IMAD R29, R29, 0x2, R18 ;  /* 0x000000021d1d7824 */ /* 0x000fc400078e0212 */
[----:B-----5:R-:W-:Y:S04]  /*3d90*/  STL [R1+0x2c0], R15 ;  /* 0x0002c00f01007387 */ /* 0x020fe80000100800 */
[----:B0-----:R-:W2:Y:S04]  /*3da0*/  LDL.LU R18, [R1+0x1c64] ;  /* 0x001c640001127983 */ /* 0x001ea80000300800 */
[----:B---3--:R0:W-:Y:S04]  /*3db0*/  STL [R1+0x2bc], R12 ;  /* 0x0002bc0c01007387 */ /* 0x0081e80000100800 */
[----:B0-----:R0:W3:Y:S01]  /*3dc0*/  LDG.E.U16 R12, [R10.64] ;  /* 0x000000040a0c7981 */ /* 0x0010e2000c1e1500 */
[----:B------:R-:W-:-:S04]  /*3dd0*/  LEA R14, P0, R16, R26, 0x1 ;  /* 0x0000001a100e7211 */ /* 0x000fc800078008ff */
[----:B------:R-:W-:Y:S01]  /*3de0*/  LEA.HI.X.SX32 R15, R16, R0, 0x1, P0 ;  /* 0x00000000100f7211 */ /* 0x000fe200000f0eff */
[----:B------:R-:W-:Y:S01]  /*3df0*/  IMAD.MOV.U32 R16, RZ, RZ, c[0x0][0x198] ;  /* 0x00006600ff107624 */ /* 0x000fe200078e00ff */
[----:B------:R-:W-:-:S04]  /*3e00*/  MOV R13, R28 ;  /* 0x0000001c000d7202 */ /* 0x000fc80000000f00 */
[----:B------:R1:W5:Y:S01]  /*3e10*/  LDG.E.U16 R15, [R14.64] ;  /* 0x000000040e0f7981 */ /* 0x000362000c1e1500 */
[----:B------:R-:W-:Y:S01]  /*3e20*/  LEA R28, R16, R29, 0x1 ;  /* 0x0000001d101c7211 */ /* 0x000fe200078e08ff */
[----:B0-----:R-:W-:Y:S01]  /*3e30*/  IMAD.MOV.U32 R11, RZ, RZ, R13 ;  /* 0x000000ffff0b7224 */ /* 0x001fe200078e000d */
[----:B------:R-:W-:-:S03]  /*3e40*/  LEA R10, P0, R13, R26, 0x1 ;  /* 0x0000001a0d0a7211 */ /* 0x000fc600078008ff */
[----:B------:R0:W-:Y:S01]  /*3e50*/  STL [R1+0x28], R28 ;  /* 0x0000281c01007387 */ /* 0x0001e20000100800 */
[----:B------:R-:W-:-:S06]  /*3e60*/  LEA.HI.X.SX32 R11, R11, R0, 0x1, P0 ;  /* 0x000000000b0b7211 */ /* 0x000fcc00000f0eff */
[----:B------:R1:W4:Y:S01]  /*3e70*/  LDG.E.U16 R11, [R10.64] ;  /* 0x000000040a0b7981 */ /* 0x000322000c1e1500 */
[----:B0-----:R-:W-:-:S05]  /*3e80*/  LEA R28, R16, R28, 0x1 ;  /* 0x0000001c101c7211 */ /* 0x001fca00078e08ff */
[----:B------:R-:W-:Y:S01]  /*3e90*/  IMAD R16, R16, 0x2, R28 ;  /* 0x0000000210107824 */ /* 0x000fe200078e021c */
[----:B---3--:R2:W-:Y:S04]  /*3ea0*/  STL [R1+0x2b8], R12 ;  /* 0x0002b80c01007387 */ /* 0x0085e80000100800 */
[----:B------:R0:W-:Y:S01]  /*3eb0*/  STL [R1+0x44], R28 ;  /* 0x0000441c01007387 */ /* 0x0001e20000100800 */
[----:B--2---:R-:W-:-:S04]  /*3ec0*/  LEA R12, P1, R18, R26, 0x1 ;  /* 0x0000001a120c7211 */ /* 0x004fc800078208ff */
[----:B------:R-:W-:Y:S01]  /*3ed0*/  LEA.HI.X.SX32 R13, R18, R0, 0x1, P1 ;  /* 0x00000000120d7211 */ /* 0x000fe200008f0eff */
[----:B0-----:R-:W2:Y:S04]  /*3ee0*/  LDL.LU R28, [R1+0x1c60] ;  /* 0x001c6000011c7983 */ /* 0x001ea80000300800 */
[----:B------:R0:W3:Y:S01]  /*3ef0*/  LDG.E.U16 R12, [R12.64] ;  /* 0x000000040c0c7981 */ /* 0x0000e2000c1e1500 */
[C---:B-1----:R-:W-:Y:S02]  /*3f00*/  LEA R14, P0, R19.reuse, R26, 0x1 ;  /* 0x0000001a130e7211 */ /* 0x042fe400078008ff */
[----:B------:R-:W-:Y:S01]  /*3f10*/  MOV R18, c[0x0][0x198] ;  /* 0x0000660000127a02 */ /* 0x000fe20000000f00 */
[----:B------:R1:W-:Y:S04]  /*3f20*/  STL [R1+0x140], R16 ;  /* 0x0001401001007387 */ /* 0x0003e80000100800 */
[----:B-----5:R5:W-:Y:S01]  /*3f30*/  STL [R1+0x2b4], R15 ;  /* 0x0002b40f01007387 */ /* 0x020be20000100800 */
[----:B-1----:R-:W-:Y:S01]  /*3f40*/  IMAD R16, R18, 0x2, R16 ;  /* 0x0000000212107824 */ /* 0x002fe200078e0210 */
[----:B-----5:R-:W-:-:S02]  /*3f50*/  LEA.HI.X.SX32 R15, R19, R0, 0x1, P0 ;  /* 0x00000000130f7211 */ /* 0x020fc400000f0eff */
[----:B------:R-:W-:-:S04]  /*3f60*/  MOV R19, c[0x0][0x198] ;  /* 0x0000660000137a02 */ /* 0x000fc80000000f00 */
[----:B------:R-:W5:Y:S01]  /*3f70*/  LDG.E.U16 R15, [R14.64] ;  /* 0x000000040e0f7981 */ /* 0x000f62000c1e1500 */
[C---:B------:R-:W-:Y:S01]  /*3f80*/  IMAD R10, R19.reuse, 0x2, R16 ;  /* 0x00000002130a7824 */ /* 0x040fe200078e0210 */
[----:B0-----:R-:W-:-:S04]  /*3f90*/  LEA R13, R19, R16, 0x1 ;  /* 0x00000010130d7211 */ /* 0x001fc800078e08ff */
[----:B------:R-:W-:Y:S04]  /*3fa0*/  STL [R1+0x24], R10 ;  /* 0x0000240a01007387 */ /* 0x000fe80000100800 */
[----:B----4-:R0:W-:Y:S02]  /*3fb0*/  STL [R1+0x2b0], R11 ;  /* 0x0002b00b01007387 */ /* 0x0101e40000100800 */
[----:B0-----:R-:W-:Y:S01]  /*3fc0*/  IMAD R11, R19, 0x2, R13 ;  /* 0x00000002130b7824 */ /* 0x001fe200078e020d */
[C---:B--2---:R-:W-:Y:S01]  /*3fd0*/  LEA R10, P0, R28.reuse, R26, 0x1 ;  /* 0x0000001a1c0a7211 */ /* 0x044fe200078008ff */
[----:B---3--:R-:W-:Y:S04]  /*3fe0*/  STL [R1+0x2ac], R12 ;  /* 0x0002ac0c01007387 */ /* 0x008fe80000100800 */
[----:B------:R0:W-:Y:S02]  /*3ff0*/  STL [R1+0x40], R11 ;  /* 0x0000400b01007387 */ /* 0x0001e40000100800 */
[----:B0-----:R-:W-:-:S06]  /*4000*/  LEA.HI.X.SX32 R11, R28, R0, 0x1, P0 ;  /* 0x000000001c0b7211 */ /* 0x001fcc00000f0eff */
[----:B------:R-:W2:Y:S01]  /*4010*/  LDG.E.U16 R11, [R10.64] ;  /* 0x000000040a0b7981 */ /* 0x000ea2000c1e1500 */
[----:B------:R-:W-:Y:S02]  /*4020*/  LEA R13, R19, R13, 0x1 ;  /* 0x0000000d130d7211 */ /* 0x000fe400078e08ff */
[----:B------:R-:W-:-:S03]  /*4030*/  LEA R12, P1, R17, R26, 0x1 ;  /* 0x0000001a110c7211 */ /* 0x000fc600078208ff */
[----:B------:R-:W-:Y:S01]  /*4040*/  IMAD R28, R19, 0x2, R13 ;  /* 0x00000002131c7824 */ /* 0x000fe200078e020d */
[----:B------:R-:W-:Y:S01]  /*4050*/  LEA.HI.X.SX32 R13, R17, R0, 0x1, P1 ;  /* 0x00000000110d7211 */ /* 0x000fe200008f0eff */
[----:B-----5:R0:W-:Y:S01]  /*4060*/  STL [R1+0x2a8], R15 ;  /* 0x0002a80f01007387 */ /* 0x0201e20000100800 */
[C---:B------:R-:W-:Y:S02]  /*4070*/  LEA R14, P0, R2.reuse, R26, 0x1 ;  /* 0x0000001a020e7211 */ /* 0x040fe400078008ff */
[C---:B------:R-:W-:Y:S01]  /*4080*/  LEA R17, R19.reuse, R28, 0x1 ;  /* 0x0000001c13117211 */ /* 0x040fe200078e08ff */
[----:B------:R1:W-:Y:S04]  /*4090*/  STL [R1+0x144], R28 ;  /* 0x0001441c01007387 */ /* 0x0003e80000100800 */
[----:B------:R3:W4:Y:S01]  /*40a0*/  LDG.E.U16 R13, [R12.64] ;  /* 0x000000040c0d7981 */ /* 0x000722000c1e1500 */
[----:B0-----:R-:W-:Y:S01]  /*40b0*/  LEA.HI.X.SX32 R15, R2, R0, 0x1, P0 ;  /* 0x00000000020f7211 */ /* 0x001fe200000f0eff */
[----:B-1----:R-:W-:-:S05]  /*40c0*/  IMAD R28, R19, 0x2, R17 ;  /* 0x00000002131c7824 */ /* 0x002fca00078e0211 */
[----:B------:R-:W-:Y:S01]  /*40d0*/  LEA R2, R19, R28, 0x1 ;  /* 0x0000001c13027211 */ /* 0x000fe200078e08ff */
[----:B--2---:R-:W-:Y:S04]  /*40e0*/  STL [R1+0x2a4], R11 ;  /* 0x0002a40b01007387 */ /* 0x004fe80000100800 */
[----:B------:R0:W-:Y:S04]  /*40f0*/  STL [R1+0x4], R28 ;  /* 0x0000041c01007387 */ /* 0x0001e80000100800 */
[----:B0-----:R0:W2:Y:S01]  /*4100*/  LDG.E.U16 R28, [R14.64] ;  /* 0x000000040e1c7981 */ /* 0x0010a2000c1e1500 */
[----:B------:R-:W-:-:S02]  /*4110*/  LEA R10, P0, R4, R26, 0x1 ;  /* 0x0000001a040a7211 */ /* 0x000fc400078008ff */
[----:B---3--:R-:W-:Y:S01]  /*4120*/  LEA R12, P1, R8, R26, 0x1 ;  /* 0x0000001a080c7211 */ /* 0x008fe200078208ff */
[----:B----4-:R1:W-:Y:S01]  /*4130*/  STL [R1+0x2a0], R13 ;  /* 0x0002a00d01007387 */ /* 0x0103e20000100800 */
[----:B------:R-:W-:-:S03]  /*4140*/  LEA.HI.X.SX32 R11, R4, R0, 0x1, P0 ;  /* 0x00000000040b7211 */ /* 0x000fc600000f0eff */
[----:B------:R3:W-:Y:S01]  /*4150*/  STL [R1+0x3c], R2 ;  /* 0x00003c0201007387 */ /* 0x0007e20000100800 */
[----:B0-----:R-:W-:Y:S02]  /*4160*/  LEA R14, P0, R6, R26, 0x1 ;  /* 0x0000001a060e7211 */ /* 0x001fe400078008ff */
[-C--:B-1----:R-:W-:Y:S02]  /*4170*/  LEA.HI.X.SX32 R13, R8, R0.reuse, 0x1, P1 ;  /* 0x00000000080d7211 */ /* 0x082fe400008f0eff */
[----:B------:R0:W4:Y:S01]  /*4180*/  LDG.E.U16 R8, [R10.64] ;  /* 0x000000040a087981 */ /* 0x000122000c1e1500 */
[----:B---3--:R-:W-:Y:S01]  /*4190*/  IMAD R2, R19, 0x2, R2 ;  /* 0x0000000213027824 */ /* 0x008fe200078e0202 */
[----:B------:R-:W-:-:S04]  /*41a0*/  LEA.HI.X.SX32 R15, R6, R0, 0x1, P0 ;  /* 0x00000000060f7211 */ /* 0x000fc800000f0eff */
[----:B------:R-:W-:Y:S04]  /*41b0*/  STL [R1+0x18c], R2 ;  /* 0x00018c0201007387 */ /* 0x000fe80000100800 */
[----:B------:R1:W3:Y:S04]  /*41c0*/  LDG.E.U16 R6, [R14.64] ;  /* 0x000000040e067981 */ /* 0x0002e8000c1e1500 */
[----:B--2---:R2:W-:Y:S04]  /*41d0*/  STL [R1+0x29c], R28 ;  /* 0x00029c1c01007387 */ /* 0x0045e80000100800 */
[----:B--2---:R2:W5:Y:S01]  /*41e0*/  LDG.E.U16 R28, [R12.64] ;  /* 0x000000040c1c7981 */ /* 0x004562000c1e1500 */
[----:B------:R-:W-:-:S05]  /*41f0*/  LEA R2, R19, R2, 0x1 ;  /* 0x0000000213027211 */ /* 0x000fca00078e08ff */
[----:B------:R-:W-:-:S05]  /*4200*/  IMAD R4, R19, 0x2, R2 ;  /* 0x0000000213047824 */ /* 0x000fca00078e0202 */
[----:B------:R1:W-:Y:S01]  /*4210*/  STL [R1], R4 ;  /* 0x0000000401007387 */ /* 0x0003e20000100800 */
[CC--:B--2---:R-:W-:Y:S02]  /*4220*/  LEA R12, P1, R20.reuse, R26.reuse, 0x1 ;  /* 0x0000001a140c7211 */ /* 0x0c4fe400078208ff */
[----:B0-----:R-:W-:Y:S02]  /*4230*/  LEA R10, P0, R21, R26, 0x1 ;  /* 0x0000001a150a7211 */ /* 0x001fe400078008ff */
[----:B-1----:R-:W-:Y:S02]  /*4240*/  LEA R4, R19, R4, 0x1 ;  /* 0x0000000413047211 */ /* 0x002fe400078e08ff */
[----:B------:R-:W-:-:S03]  /*4250*/  LEA.HI.X.SX32 R13, R20, R0, 0x1, P1 ;  /* 0x00000000140d7211 */ /* 0x000fc600008f0eff */
[----:B------:R0:W-:Y:S01]  /*4260*/  STL [R1+0x30], R4 ;  /* 0x0000300401007387 */ /* 0x0001e20000100800 */
[----:B------:R-:W-:Y:S02]  /*4270*/  MOV R20, c[0x0][0x198] ;  /* 0x0000660000147a02 */ /* 0x000fe40000000f00 */
[----:B------:R-:W-:Y:S01]  /*4280*/  LEA.HI.X.SX32 R11, R21, R0, 0x1, P0 ;  /* 0x00000000150b7211 */ /* 0x000fe200000f0eff */
[----:B0-----:R-:W-:Y:S01]  /*4290*/  IMAD R4, R19, 0x2, R4 ;  /* 0x0000000213047824 */ /* 0x001fe200078e0204 */
[C---:B------:R-:W-:Y:S01]  /*42a0*/  LEA R14, P0, R5.reuse, R26, 0x1 ;  /* 0x0000001a050e7211 */ /* 0x040fe200078008ff */
[----:B------:R0:W2:Y:S04]  /*42b0*/  LDG.E.U16 R21, [R12.64] ;  /* 0x000000040c157981 */ /* 0x0000a8000c1e1500 */
[----:B------:R1:W-:Y:S04]  /*42c0*/  STL [R1+0x14c], R4 ;  /* 0x00014c0401007387 */ /* 0x0003e80000100800 */
[----:B----4-:R4:W-:Y:S01]  /*42d0*/  STL [R1+0x298], R8 ;  /* 0x0002980801007387 */ /* 0x0109e20000100800 */
[----:B------:R-:W-:Y:S01]  /*42e0*/  LEA.HI.X.SX32 R15, R5, R0, 0x1, P0 ;  /* 0x00000000050f7211 */ /* 0x000fe200000f0eff */
[----:B-1----:R-:W-:-:S04]  /*42f0*/  IMAD R4, R20, 0x2, R4 ;  /* 0x0000000214047824 */ /* 0x002fc800078e0204 */
[----:B------:R1:W2:Y:S04]  /*4300*/  LDG.E.U16 R14, [R14.64] ;  /* 0x000000040e0e7981 */ /* 0x0002a8000c1e1500 */
[----:B----4-:R4:W2:Y:S02]  /*4310*/  LDG.E.U16 R8, [R10.64] ;  /* 0x000000040a087981 */ /* 0x0108a4000c1e1500 */
[----:B----4-:R-:W-:-:S04]  /*4320*/  LEA R10, P0, R24, R26, 0x1 ;  /* 0x0000001a180a7211 */ /* 0x010fc800078008ff */
[----:B------:R-:W-:Y:S02]  /*4330*/  LEA.HI.X.SX32 R11, R24, R0, 0x1, P0 ;  /* 0x00000000180b7211 */ /* 0x000fe400000f0eff */
[----:B0-----:R-:W-:-:S03]  /*4340*/  LEA R12, P0, R3, R26, 0x1 ;  /* 0x0000001a030c7211 */ /* 0x001fc600078008ff */
[----:B-1----:R0:W4:Y:S01]  /*4350*/  LDG.E.U16 R15, [R10.64] ;  /* 0x000000040a0f7981 */ /* 0x002122000c1e1500 */
[----:B------:R-:W-:-:S06]  /*4360*/  LEA.HI.X.SX32 R13, R3, R0, 0x1, P0 ;  /* 0x00000000030d7211 */ /* 0x000fcc00000f0eff */
[----:B------:R1:W2:Y:S04]  /*4370*/  LDG.E.U16 R13, [R12.64] ;  /* 0x000000040c0d7981 */ /* 0x0002a8000c1e1500 */
[----:B-----5:R5:W-:Y:S02]  /*4380*/  STL [R1+0x294], R28 ;  /* 0x0002941c01007387 */ /* 0x020be40000100800 */
[----:B-----5:R-:W-:-:S05]  /*4390*/  LEA R28, R20, R4, 0x1 ;  /* 0x00000004141c7211 */ /* 0x020fca00078e08ff */
[----:B------:R-:W-:Y:S04]  /*43a0*/  STL [R1+0x1c58], R28 ;  /* 0x001c581c01007387 */ /* 0x000fe80000100800 */
[----:B---3--:R3:W-:Y:S01]  /*43b0*/  STL [R1+0x290], R6 ;  /* 0x0002900601007387 */ /* 0x0087e20000100800 */
[----:B------:R-:W-:Y:S01]  /*43c0*/  IMAD R5, R20, 0x2, R28 ;  /* 0x0000000214057824 */ /* 0x000fe200078e021c */
[----:B---3--:R-:W-:-:S04]  /*43d0*/  LEA R6, P1, R7, R26, 0x1 ;  /* 0x0000001a07067211 */ /* 0x008fc800078208ff */
[----:B------:R-:W-:-:S05]  /*43e0*/  LEA.HI.X.SX32 R7, R7, R0, 0x1, P1 ;  /* 0x0000000007077211 */ /* 0x000fca00008f0eff */
[----:B------:R3:W5:Y:S02]  /*43f0*/  LDG.E.U16 R28, [R6.64] ;  /* 0x00000004061c7981 */ /* 0x000764000c1e1500 */
[----:B---3--:R-:W-:-:S04]  /*4400*/  LEA R6, P0, R27, R26, 0x1 ;  /* 0x0000001a1b067211 */ /* 0x008fc800078008ff */
[----:B------:R-:W-:-:S06]  /*4410*/  LEA.HI.X.SX32 R7, R27, R0, 0x1, P0 ;  /* 0x000000001b077211 */ /* 0x000fcc00000f0eff */
[----:B------:R3:W5:Y:S04]  /*4420*/  LDG.E.U16 R7, [R6.64] ;  /* 0x0000000406077981 */ /* 0x000768000c1e1500 */
[----:B------:R0:W-:Y:S02]  /*4430*/  STL [R1+0x2c], R5 ;  /* 0x00002c0501007387 */ /* 0x0001e40000100800 */
[----:B0-----:R-:W-:-:S05]  /*4440*/  LEA R5, R20, R5, 0x1 ;  /* 0x0000000514057211 */ /* 0x001fca00078e08ff */
[----:B------:R0:W-:Y:S02]  /*4450*/  STL [R1+0x184], R5 ;  /* 0x0001840501007387 */ /* 0x0001e40000100800 */
[----:B0-----:R-:W-:-:S05]  /*4460*/  IMAD R5, R20, 0x2, R5 ;  /* 0x0000000214057824 */ /* 0x001fca00078e0205 */
[----:B------:R-:W-:-:S05]  /*4470*/  LEA R24, R20, R5, 0x1 ;  /* 0x0000000514187211 */ /* 0x000fca00078e08ff */
[----:B------:R-:W-:Y:S01]  /*4480*/  IMAD R3, R20, 0x2, R24 ;  /* 0x0000000214037824 */ /* 0x000fe200078e0218 */
[----:B------:R0:W-:Y:S01]  /*4490*/  STL [R1+0x1c5c], R24 ;  /* 0x001c5c1801007387 */ /* 0x0001e20000100800 */
[----:B------:R-:W-:-:S03]  /*44a0*/  LEA R10, P0, R23, R26, 0x1 ;  /* 0x0000001a170a7211 */ /* 0x000fc600078008ff */
[----:B0-----:R-:W5:Y:S04]  /*44b0*/  LDL.LU R24, [R1+0x10] ;  /* 0x0000100001187983 */ /* 0x001f680000300800 */
[----:B--2---:R0:W-:Y:S04]  /*44c0*/  STL [R1+0x28c], R8 ;  /* 0x00028c0801007387 */ /* 0x0041e80000100800 */
[----:B------:R2:W-:Y:S01]  /*44d0*/  STL [R1+0x20], R3 ;  /* 0x0000200301007387 */ /* 0x0005e20000100800 */
[----:B0-----:R-:W-:-:S03]  /*44e0*/  LEA R8, P1, R9, R26, 0x1 ;  /* 0x0000001a09087211 */ /* 0x001fc600078208ff */
[----:B------:R0:W-:Y:S01]  /*44f0*/  STL [R1+0x288], R21 ;  /* 0x0002881501007387 */ /* 0x0001e20000100800 */
[----:B--2---:R-:W-:Y:S02]  /*4500*/  LEA R3, R20, R3, 0x1 ;  /* 0x0000000314037211 */ /* 0x004fe400078e08ff */
[-C--:B------:R-:W-:Y:S01]  /*4510*/  LEA.HI.X.SX32 R9, R9, R0.reuse, 0x1, P1 ;  /* 0x0000000009097211 */ /* 0x080fe200008f0eff */
[----:B0-----:R-:W2:Y:S01]  /*4520*/  LDL.LU R21, [R1+0x14] ;  /* 0x0000140001157983 */ /* 0x001ea20000300800 */
[----:B------:R-:W-:-:S03]  /*4530*/  LEA.HI.X.SX32 R11, R23, R0, 0x1, P0 ;  /* 0x00000000170b7211 */ /* 0x000fc600000f0eff */
[----:B------:R-:W-:Y:S04]  /*4540*/  STL [R1+0x178], R3 ;  /* 0x0001780301007387 */ /* 0x000fe80000100800 */
[----:B------:R0:W-:Y:S01]  /*4550*/  STL [R1+0x284], R14 ;  /* 0x0002840e01007387 */ /* 0x0001e20000100800 */
[----:B-1----:R-:W-:-:S03]  /*4560*/  LEA R12, P1, R22, R26, 0x1 ;  /* 0x0000001a160c7211 */ /* 0x002fc600078208ff */
[----:B------:R1:W2:Y:S01]  /*4570*/  LDG.E.U16 R11, [R10.64] ;  /* 0x000000040a0b7981 */ /* 0x0002a2000c1e1500 */
[----:B0-----:R-:W-:Y:S01]  /*4580*/  IMAD R14, R20, 0x2, R3 ;  /* 0x00000002140e7824 */ /* 0x001fe200078e0203 */
[----:B------:R-:W-:Y:S02]  /*4590*/  LEA R3, R18, R23, 0x1 ;  /* 0x0000001712037211 */ /* 0x000fe400078e08ff */
[----:B------:R0:W2:Y:S01]  /*45a0*/  LDG.E.U16 R23, [R8.64] ;  /* 0x0000000408177981 */ /* 0x0000a2000c1e1500 */
[----:B------:R-:W-:-:S03]  /*45b0*/  IMAD R18, R20, 0x2, R14 ;  /* 0x0000000214127824 */ /* 0x000fc600078e020e */
[----:B----4-:R4:W-:Y:S01]  /*45c0*/  STL [R1+0x280], R15 ;  /* 0x0002800f01007387 */ /* 0x0109e20000100800 */
[----:B0-----:R-:W-:-:S04]  /*45d0*/  LEA R8, P0, R3, R26, 0x1 ;  /* 0x0000001a03087211 */ /* 0x001fc800078008ff */
[----:B------:R-:W-:Y:S01]  /*45e0*/  LEA.HI.X.SX32 R9, R3, R0, 0x1, P0 ;  /* 0x0000000003097211 */ /* 0x000fe200000f0eff */
[----:B----4-:R-:W4:Y:S01]  /*45f0*/  LDL.LU R15, [R1+0x1c] ;  /* 0x00001c00010f7983 */ /* 0x010f220000300800 */
[----:B---3--:R-:W-:-:S04]  /*4600*/  LEA R6, P0, R25, R26, 0x1 ;  /* 0x0000001a19067211 */ /* 0x008fc800078008ff */
[----:B------:R2:W3:Y:S01]  /*4610*/  LDG.E.U16 R9, [R8.64] ;  /* 0x0000000408097981 */ /* 0x0004e2000c1e1500 */
[----:B------:R-:W-:-:S03]  /*4620*/  LEA R27, R20, R18, 0x1 ;  /* 0x00000012141b7211 */ /* 0x000fc600078e08ff */
[----:B-----5:R0:W-:Y:S04]  /*4630*/  STL [R1+0x27c], R28 ;  /* 0x00027c1c01007387 */ /* 0x0201e80000100800 */
[----:B0-----:R-:W5:Y:S04]  /*4640*/  LDL.LU R28, [R1+0xc] ;  /* 0x00000c00011c7983 */ /* 0x001f680000300800 */
[----:B------:R0:W-:Y:S04]  /*4650*/  STL [R1+0x1c54], R18 ;  /* 0x001c541201007387 */ /* 0x0001e80000100800 */
[----:B------:R1:W-:Y:S04]  /*4660*/  STL [R1+0x278], R13 ;  /* 0x0002780d01007387 */ /* 0x0003e80000100800 */
[----:B------:R1:W-:Y:S01]  /*4670*/  STL [R1+0x274], R7 ;  /* 0x0002740701007387 */ /* 0x0003e20000100800 */
[----:B0-----:R-:W-:Y:S01]  /*4680*/  IMAD R18, R19, 0x2, R25 ;  /* 0x0000000213127824 */ /* 0x001fe200078e0219 */
[----:B-1----:R-:W-:-:S02]  /*4690*/  LEA.HI.X.SX32 R13, R22, R0, 0x1, P1 ;  /* 0x00000000160d7211 */ /* 0x002fc400008f0eff */
[----:B------:R-:W-:-:S03]  /*46a0*/  LEA.HI.X.SX32 R7, R25, R0, 0x1, P0 ;  /* 0x0000000019077211 */ /* 0x000fc600000f0eff */
[----:B------:R0:W5:Y:S04]  /*46b0*/  LDG.E.U16 R22, [R12.64] ;  /* 0x000000040c167981 */ /* 0x000168000c1e1500 */
[----:B------:R1:W5:Y:S01]  /*46c0*/  LDG.E.U16 R6, [R6.64] ;  /* 0x0000000406067981 */ /* 0x000362000c1e1500 */
[----:B0-----:R-:W-:-:S04]  /*46d0*/  LEA R12, P0, R18, R26, 0x1 ;  /* 0x0000001a120c7211 */ /* 0x001fc800078008ff */
[----:B------:R-:W-:-:S05]  /*46e0*/  LEA.HI.X.SX32 R13, R18, R0, 0x1, P0 ;  /* 0x00000000120d7211 */ /* 0x000fca00000f0eff */
[----:B------:R-:W5:Y:S01]  /*46f0*/  LDG.E.U16 R25, [R12.64] ;  /* 0x000000040c197981 */ /* 0x000f62000c1e1500 */
[----:B------:R-:W-:-:S05]  /*4700*/  IMAD R3, R20, 0x2, R27 ;  /* 0x0000000214037824 */ /* 0x000fca00078e021b */
[----:B------:R0:W-:Y:S02]  /*4710*/  STL [R1+0x174], R3 ;  /* 0x0001740301007387 */ /* 0x0001e40000100800 */
[----:B0-----:R-:W-:-:S04]  /*4720*/  LEA R3, R20, R3, 0x1 ;  /* 0x0000000314037211 */ /* 0x001fc800078e08ff */
[----:B------:R-:W-:Y:S02]  /*4730*/  LEA R19, R20, R3, 0x1 ;  /* 0x0000000314137211 */ /* 0x000fe400078e08ff */
[-C--:B------:R-:W-:Y:S02]  /*4740*/  LEA R10, P1, R24, R26.reuse, 0x1 ;  /* 0x0000001a180a7211 */ /* 0x080fe400078208ff */
[----:B--2---:R-:W-:Y:S01]  /*4750*/  LEA R8, P0, R21, R26, 0x1 ;  /* 0x0000001a15087211 */ /* 0x004fe200078008ff */
[----:B------:R0:W-:Y:S02]  /*4760*/  STL [R1+0x270], R23 ;  /* 0x0002701701007387 */ /* 0x0001e40000100800 */
[----:B0-----:R-:W-:-:S05]  /*4770*/  IMAD R23, R20, 0x2, R19 ;  /* 0x0000000214177824 */ /* 0x001fca00078e0213 */
[C---:B------:R-:W-:Y:S01]  /*4780*/  LEA R18, R20.reuse, R23, 0x1 ;  /* 0x0000001714127211 */ /* 0x040fe200078e08ff */
[----:B------:R0:W-:Y:S04]  /*4790*/  STL [R1+0x26c], R11 ;  /* 0x00026c0b01007387 */ /* 0x0001e80000100800 */
[----:B-1----:R-:W-:Y:S01]  /*47a0*/  IMAD R7, R20, 0x2, R18 ;  /* 0x0000000214077824 */ /* 0x002fe200078e0212 */
[----:B---3--:R1:W-:Y:S04]  /*47b0*/  STL [R1+0x268], R9 ;  /* 0x0002680901007387 */ /* 0x0083e80000100800 */
[----:B------:R2:W-:Y:S01]  /*47c0*/  STL [R1+0x16c], R18 ;  /* 0x00016c1201007387 */ /* 0x0005e20000100800 */
[----:B0-----:R-:W-:-:S02]  /*47d0*/  LEA.HI.X.SX32 R11, R24, R0, 0x1, P1 ;  /* 0x00000000180b7211 */ /* 0x001fc400008f0eff */
[----:B-1----:R-:W-:-:S03]  /*47e0*/  LEA.HI.X.SX32 R9, R21, R0, 0x1, P0 ;  /* 0x0000000015097211 */ /* 0x002fc600000f0eff */
[----:B------:R4:W3:Y:S01]  /*47f0*/  LDG.E.U16 R24, [R10.64] ;  /* 0x000000040a187981 */ /* 0x0008e2000c1e1500 */
[----:B------:R-:W-:-:S03]  /*4800*/  LEA R21, R20, R7, 0x1 ;  /* 0x0000000714157211 */ /* 0x000fc600078e08ff */
[----:B--2---:R0:W2:Y:S01]  /*4810*/  LDG.E.U16 R18, [R8.64] ;  /* 0x0000000408127981 */ /* 0x0040a2000c1e1500 */
[----:B----4-:R-:W-:-:S04]  /*4820*/  LEA R10, P0, R15, R26, 0x1 ;  /* 0x0000001a0f0a7211 */ /* 0x010fc800078008ff */
[----:B------:R-:W-:Y:S01]  /*4830*/  LEA.HI.X.SX32 R11, R15, R0, 0x1, P0 ;  /* 0x000000000f0b7211 */ /* 0x000fe200000f0eff */
[----:B-----5:R1:W-:Y:S04]  /*4840*/  STL [R1+0x264], R22 ;  /* 0x0002641601007387 */ /* 0x0203e80000100800 */
[----:B------:R4:W-:Y:S01]  /*4850*/  STL [R1+0x260], R6 ;  /* 0x0002600601007387 */ /* 0x0009e20000100800 */
[----:B-1----:R-:W-:-:S05]  /*4860*/  IMAD R22, R20, 0x2, R21 ;  /* 0x0000000214167824 */ /* 0x002fca00078e0215 */
[----:B----4-:R-:W-:-:S05]  /*4870*/  LEA R6, R20, R22, 0x1 ;  /* 0x0000001614067211 */ /* 0x010fca00078e08ff */
[----:B------:R-:W-:Y:S04]  /*4880*/  STL [R1+0x164], R6 ;  /* 0x0001640601007387 */ /* 0x000fe80000100800 */
[----:B------:R1:W-:Y:S04]  /*4890*/  STL [R1+0x25c], R25 ;  /* 0x00025c1901007387 */ /* 0x0003e80000100800 */
[----:B-1----:R1:W4:Y:S01]  /*48a0*/  LDG.E.U16 R25, [R10.64] ;  /* 0x000000040a197981 */ /* 0x002322000c1e1500 */
[----:B0-----:R-:W-:Y:S01]  /*48b0*/  LEA R8, P0, R29, R26, 0x1 ;  /* 0x0000001a1d087211 */ /* 0x001fe200078008ff */
[----:B------:R-:W-:-:S03]  /*48c0*/  IMAD R6, R20, 0x2, R6 ;  /* 0x0000000214067824 */ /* 0x000fc600078e0206 */
[----:B------:R-:W-:Y:S02]  /*48d0*/  LEA.HI.X.SX32 R9, R29, R0, 0x1, P0 ;  /* 0x000000001d097211 */ /* 0x000fe400000f0eff */
[----:B------:R-:W-:Y:S02]  /*48e0*/  MOV R29, c[0x0][0x198] ;  /* 0x00006600001d7a02 */ /* 0x000fe40000000f00 */
[----:B------:R-:W-:-:S03]  /*48f0*/  LEA R12, P1, R28, R26, 0x1 ;  /* 0x0000001a1c0c7211 */ /* 0x000fc600078208ff */
[C---:B------:R-:W-:Y:S01]  /*4900*/  IMAD R20, R29.reuse, 0x2, R6 ;  /* 0x000000021d147824 */ /* 0x040fe200078e0206 */
[----:B------:R-:W-:Y:S02]  /*4910*/  LEA.HI.X.SX32 R13, R28, R0, 0x1, P1 ;  /* 0x000000001c0d7211 */ /* 0x000fe400008f0eff */
[C---:B-1----:R-:W-:Y:S01]  /*4920*/  LEA R10, P0, R16.reuse, R26, 0x1 ;  /* 0x0000001a100a7211 */ /* 0x042fe200078008ff */
[----:B------:R0:W5:Y:S01]  /*4930*/  LDG.E.U16 R28, [R8.64] ;  /* 0x00000004081c7981 */ /* 0x000162000c1e1500 */
[C---:B------:R-:W-:Y:S02]  /*4940*/  LEA R15, R29.reuse, R20, 0x1 ;  /* 0x000000141d0f7211 */ /* 0x040fe400078e08ff */
[----:B------:R-:W-:Y:S01]  /*4950*/  LEA.HI.X.SX32 R11, R16, R0, 0x1, P0 ;  /* 0x00000000100b7211 */ /* 0x000fe200000f0eff */
[----:B---3--:R1:W-:Y:S04]  /*4960*/  STL [R1+0x258], R24 ;  /* 0x0002581801007387 */ /* 0x0083e80000100800 */
[----:B--2---:R2:W-:Y:S04]  /*4970*/  STL [R1+0x254], R18 ;  /* 0x0002541201007387 */ /* 0x0045e80000100800 */
[----:B-1----:R1:W3:Y:S01]  /*4980*/  LDG.E.U16 R24, [R12.64] ;  /* 0x000000040c187981 */ /* 0x0022e2000c1e1500 */
[----:B--2---:R-:W-:-:S05]  /*4990*/  IMAD R18, R29, 0x2, R15 ;  /* 0x000000021d127824 */ /* 0x004fca00078e020f */
[----:B------:R-:W-:Y:S04]  /*49a0*/  STL [R1+0x158], R18 ;  /* 0x0001581201007387 */ /* 0x000fe80000100800 */
[----:B----4-:R2:W-:Y:S04]  /*49b0*/  STL [R1+0x250], R25 ;  /* 0x0002501901007387 */ /* 0x0105e80000100800 */
[----:B--2---:R2:W4:Y:S01]  /*49c0*/  LDG.E.U16 R25, [R10.64] ;  /* 0x000000040a197981 */ /* 0x004522000c1e1500 */
[-C--:B-1----:R-:W-:Y:S02]  /*49d0*/  LEA R12, P1, R17, R26.reuse, 0x1 ;  /* 0x0000001a110c7211 */ /* 0x082fe400078208ff */
[----:B------:R-:W-:-:S02]  /*49e0*/  LEA R16, P0, R2, R26, 0x1 ;  /* 0x0000001a02107211 */ /* 0x000fc400078008ff */
[----:B0-----:R-:W-:Y:S02]  /*49f0*/  LEA R8, R29, R18, 0x1 ;  /* 0x000000121d087211 */ /* 0x001fe400078e08ff */
[-C--:B------:R-:W-:Y:S02]  /*4a00*/  LEA.HI.X.SX32 R13, R17, R0.reuse, 0x1, P1 ;  /* 0x00000000110d7211 */ /* 0x080fe400008f0eff */
[----:B------:R-:W-:Y:S01]  /*4a10*/  LEA.HI.X.SX32 R17, R2, R0, 0x1, P0 ;  /* 0x0000000002117211 */ /* 0x000fe200000f0eff */
[----:B------:R-:W-:Y:S01]  /*4a20*/  IMAD R2, R29, 0x2, R8 ;  /* 0x000000021d027824 */ /* 0x000fe200078e0208 */
[----:B--2---:R-:W-:-:S04]  /*4a30*/  LEA R10, P0, R4, R26, 0x1 ;  /* 0x0000001a040a7211 */ /* 0x004fc800078008ff */
[----:B------:R-:W-:Y:S02]  /*4a40*/  LEA R9, R29, R2, 0x1 ;  /* 0x000000021d097211 */ /* 0x000fe400078e08ff */
[----:B------:R-:W-:-:S03]  /*4a50*/  LEA.HI.X.SX32 R11, R4, R0, 0x1, P0 ;  /* 0x00000000040b7211 */ /* 0x000fc600000f0eff */
[----:B------:R-:W-:-:S05]  /*4a60*/  IMAD R18, R29, 0x2, R9 ;  /* 0x000000021d127824 */ /* 0x000fca00078e0209 */
[----:B------:R-:W-:Y:S01]  /*4a70*/  LEA R4, R29, R18, 0x1 ;  /* 0x000000121d047211 */ /* 0x000fe200078e08ff */
[----:B---3--:R0:W-:Y:S04]  /*4a80*/  STL [R1+0x24c], R24 ;  /* 0x00024c1801007387 */ /* 0x0081e80000100800 */
[----:B-----5:R1:W-:Y:S04]  /*4a90*/  STL [R1+0x248], R28 ;  /* 0x0002481c01007387 */ /* 0x0203e80000100800 */
[----:B0-----:R0:W2:Y:S04]  /*4aa0*/  LDG.E.U16 R24, [R12.64] ;  /* 0x000000040c187981 */ /* 0x0010a8000c1e1500 */
[----:B-1----:R1:W3:Y:S01]  /*4ab0*/  LDG.E.U16 R28, [R16.64] ;  /* 0x00000004101c7981 */ /* 0x0022e2000c1e1500 */
[----:B0-----:R-:W-:-:S03]  /*4ac0*/  LEA R12, P1, R5, R26, 0x1 ;  /* 0x0000001a050c7211 */ /* 0x001fc600078208ff */
[----:B------:R0:W-:Y:S01]  /*4ad0*/  STL [R1+0x154], R18 ;  /* 0x0001541201007387 */ /* 0x0001e20000100800 */
[----:B------:R-:W-:-:S05]  /*4ae0*/  LEA.HI.X.SX32 R13, R5, R0, 0x1, P1 ;  /* 0x00000000050d7211 */ /* 0x000fca00008f0eff */
[----:B0-----:R0:W5:Y:S04]  /*4af0*/  LDG.E.U16 R18, [R12.64] ;  /* 0x000000040c127981 */ /* 0x001168000c1e1500 */
[----:B----4-:R4:W-:Y:S04]  /*4b00*/  STL [R1+0x244], R25 ;  /* 0x0002441901007387 */ /* 0x0109e80000100800 */
[----:B----4-:R4:W5:Y:S01]  /*4b10*/  LDG.E.U16 R25, [R10.64] ;  /* 0x000000040a197981 */ /* 0x010962000c1e1500 */
[----:B-1----:R-:W-:Y:S01]  /*4b20*/  LEA R16, P0, R14, R26, 0x1 ;  /* 0x0000001a0e107211 */ /* 0x002fe200078008ff */
[----:B------:R-:W-:-:S03]  /*4b30*/  IMAD R5, R29, 0x2, R4 ;  /* 0x000000021d057824 */ /* 0x000fc600078e0204 */
[----:B------:R-:W-:Y:S02]  /*4b40*/  LEA.HI.X.SX32 R17, R14, R0, 0x1, P0 ;  /* 0x000000000e117211 */ /* 0x000fe400000f0eff */
[----:B------:R-:W-:Y:S02]  /*4b50*/  LEA R14, R29, R5, 0x1 ;  /* 0x000000051d0e7211 */ /* 0x000fe400078e08ff */
[-C--:B0-----:R-:W-:Y:S02]  /*4b60*/  LEA R12, P1, R7, R26.reuse, 0x1 ;  /* 0x0000001a070c7211 */ /* 0x081fe400078208ff */
[----:B----4-:R-:W-:Y:S02]  /*4b70*/  LEA R10, P0, R3, R26, 0x1 ;  /* 0x0000001a030a7211 */ /* 0x010fe400078008ff */
[-C--:B------:R-:W-:Y:S02]  /*4b80*/  LEA.HI.X.SX32 R13, R7, R0.reuse, 0x1, P1 ;  /* 0x00000000070d7211 */ /* 0x080fe400008f0eff */
[----:B------:R-:W-:-:S02]  /*4b90*/  LEA.HI.X.SX32 R11, R3, R0, 0x1, P0 ;  /* 0x00000000030b7211 */ /* 0x000fc400000f0eff */
[----:B------:R0:W4:Y:S04]  /*4ba0*/  LDG.E.U16 R3, [R16.64] ;  /* 0x0000000410037981 */ /* 0x000128000c1e1500 */
[----:B------:R1:W4:Y:S01]  /*4bb0*/  LDG.E.U16 R11, [R10.64] ;  /* 0x000000040a0b7981 */ /* 0x000322000c1e1500 */
[----:B0-----:R-:W-:-:S04]  /*4bc0*/  LEA R16, P0, R6, R26, 0x1 ;  /* 0x0000001a06107211 */ /* 0x001fc800078008ff */
[----:B------:R-:W-:-:S06]  /*4bd0*/  LEA.HI.X.SX32 R17, R6, R0, 0x1, P0 ;  /* 0x0000000006117211 */ /* 0x000fcc00000f0eff */
[----:B------:R0:W4:Y:S04]  /*4be0*/  LDG.E.U16 R17, [R16.64] ;  /* 0x0000000410117981 */ /* 0x000128000c1e1500 */
[----:B--2---:R2:W-:Y:S04]  /*4bf0*/  STL [R1+0x240], R24 ;  /* 0x0002401801007387 */ /* 0x0045e80000100800 */
[----:B--2---:R-:W2:Y:S04]  /*4c00*/  LDL.LU R24, [R1+0x38] ;  /* 0x0000380001187983 */ /* 0x004ea80000300800 */
[----:B---3--:R3:W-:Y:S04]  /*4c10*/  STL [R1+0x23c], R28 ;  /* 0x00023c1c01007387 */ /* 0x0087e80000100800 */
[----:B---3--:R-:W3:Y:S04]  /*4c20*/  LDL.LU R28, [R1+0x28] ;  /* 0x00002800011c7983 */ /* 0x008ee80000300800 */
[----:B-----5:R5:W-:Y:S04]  /*4c30*/  STL [R1+0x238], R25 ;  /* 0x0002381901007387 */ /* 0x020be80000100800 */
[----:B------:R0:W-:Y:S01]  /*4c40*/  STL [R1+0x234], R18 ;  /* 0x0002341201007387 */ /* 0x0001e20000100800 */
[----:B-----5:R-:W-:-:S03]  /*4c50*/  IMAD R25, R29, 0x2, R14 ;  /* 0x000000021d197824 */ /* 0x020fc600078e020e */
[----:B0-----:R-:W5:Y:S02]  /*4c60*/  LDL.LU R18, [R1+0x24] ;  /* 0x0000240001127983 */ /* 0x001f640000300800 */
[----:B------:R-:W-:Y:S02]  /*4c70*/  LEA R7, R29, R25, 0x1 ;  /* 0x000000191d077211 */ /* 0x000fe400078e08ff */
[----:B------:R0:W-:Y:S04]  /*4c80*/  STL [R1+0x150], R25 ;  /* 0x0001501901007387 */ /* 0x0001e80000100800 */
[----:B0-----:R0:W2:Y:S02]  /*4c90*/  LDG.E.U16 R25, [R12.64] ;  /* 0x000000040c197981 */ /* 0x0010a4000c1e1500 */
[----:B0-----:R-:W-:-:S04]  /*4ca0*/  LEA R12, P0, R8, R26, 0x1 ;  /* 0x0000001a080c7211 */ /* 0x001fc800078008ff */
[----:B------:R-:W-:-:S06]  /*4cb0*/  LEA.HI.X.SX32 R13, R8, R0, 0x1, P0 ;  /* 0x00000000080d7211 */ /* 0x000fcc00000f0eff */
[----:B------:R-:W3:Y:S01]  /*4cc0*/  LDG.E.U16 R13, [R12.64] ;  /* 0x000000040c0d7981 */ /* 0x000ee2000c1e1500 */
[----:B-1----:R-:W-:-:S03]  /*4cd0*/  LEA R10, P1, R4, R26, 0x1 ;  /* 0x0000001a040a7211 */ /* 0x002fc600078208ff */
[----:B----4-:R0:W-:Y:S01]  /*4ce0*/  STL [R1+0x230], R3 ;  /* 0x0002300301007387 */ /* 0x0101e20000100800 */
[----:B------:R-:W-:-:S03]  /*4cf0*/  LEA R16, P0, R7, R26, 0x1 ;  /* 0x0000001a07107211 */ /* 0x000fc600078008ff */
[----:B------:R1:W-:Y:S04]  /*4d00*/  STL [R1+0x22c], R11 ;  /* 0x00022c0b01007387 */ /* 0x0003e80000100800 */
[----:B------:R-:W4:Y:S01]  /*4d10*/  LDL.LU R8, [R1] ;  /* 0x0000000001087983 */ /* 0x000f220000300800 */
[----:B0-----:R-:W-:Y:S01]  /*4d20*/  IMAD R3, R29, 0x2, R7 ;  /* 0x000000021d037824 */ /* 0x001fe200078e0207 */
[----:B-1----:R-:W-:-:S06]  /*4d30*/  LEA.HI.X.SX32 R11, R4, R0, 0x1, P1 ;  /* 0x00000000040b7211 */ /* 0x002fcc00008f0eff */
[----:B------:R-:W4:Y:S04]  /*4d40*/  LDG.E.U16 R11, [R10.64] ;  /* 0x000000040a0b7981 */ /* 0x000f28000c1e1500 */
[----:B--2---:R-:W-:Y:S04]  /*4d50*/  STL [R1+0x228], R25 ;  /* 0x0002281901007387 */ /* 0x004fe80000100800 */
[----:B------:R0:W-:Y:S02]  /*4d60*/  STL [R1+0x224], R17 ;  /* 0x0002241101007387 */ /* 0x0001e40000100800 */
[----:B0-----:R-:W-:-:S02]  /*4d70*/  LEA.HI.X.SX32 R17, R7, R0, 0x1, P0 ;  /* 0x0000000007117211 */ /* 0x001fc400000f0eff */
[----:B------:R-:W2:Y:S04]  /*4d80*/  LDL.LU R7, [R1+0x4] ;  /* 0x0000040001077983 */ /* 0x000ea80000300800 */
[----:B---3--:R0:W-:Y:S04]  /*4d90*/  STL [R1+0x220], R13 ;  /* 0x0002200d01007387 */ /* 0x0081e80000100800 */
[----:B------:R-:W3:Y:S04]  /*4da0*/  LDG.E.U16 R17, [R16.64] ;  /* 0x0000000410117981 */ /* 0x000ee8000c1e1500 */
[----:B0-----:R-:W2:Y:S01]  /*4db0*/  LDL.LU R13, [R1+0x34] ;  /* 0x00003400010d7983 */ /* 0x001ea20000300800 */
[----:B------:R-:W-:-:S05]  /*4dc0*/  LEA R6, R29, R3, 0x1 ;  /* 0x000000031d067211 */ /* 0x000fca00078e08ff */
[----:B------:R-:W-:-:S05]  /*4dd0*/  IMAD R25, R29, 0x2, R6 ;  /* 0x000000021d197824 */ /* 0x000fca00078e0206 */
[----:B------:R-:W-:-:S04]  /*4de0*/  LEA R4, R29, R25, 0x1 ;  /* 0x000000191d047211 */ /* 0x000fc800078e08ff */
[CC--:B------:R-:W-:Y:S01]  /*4df0*/  LEA R12, P1, R4.reuse, R26.reuse, 0x1 ;  /* 0x0000001a040c7211 */ /* 0x0c0fe200078208ff */
[----:B----4-:R0:W-:Y:S04]  /*4e00*/  STL [R1+0x21c], R11 ;  /* 0x00021c0b01007387 */ /* 0x0101e80000100800 */
[----:B---3--:R1:W-:Y:S01]  /*4e10*/  STL [R1+0x218], R17 ;  /* 0x0002181101007387 */ /* 0x0083e20000100800 */
[----:B--2---:R-:W-:Y:S01]  /*4e20*/  LEA R10, P0, R13, R26, 0x1 ;  /* 0x0000001a0d0a7211 */ /* 0x004fe200078008ff */
[----:B0-----:R-:W-:Y:S01]  /*4e30*/  IMAD.MOV.U32 R11, RZ, RZ, R13 ;  /* 0x000000ffff0b7224 */ /* 0x001fe200078e000d */
[----:B------:R-:W-:-:S04]  /*4e40*/  LEA.HI.X.SX32 R13, R4, R0, 0x1, P1 ;  /* 0x00000000040d7211 */ /* 0x000fc800008f0eff */
[----:B------:R-:W-:Y:S01]  /*4e50*/  LEA.HI.X.SX32 R11, R11, R0, 0x1, P0 ;  /* 0x000000000b0b7211 */ /* 0x000fe200000f0eff */
[----:B-1----:R0:W2:Y:S05]  /*4e60*/  LDG.E.U16 R17, [R12.64] ;  /* 0x000000040c117981 */ /* 0x0020aa000c1e1500 */
[----:B------:R-:W3:Y:S01]  /*4e70*/  LDG.E.U16 R11, [R10.64] ;  /* 0x000000040a0b7981 */ /* 0x000ee2000c1e1500 */
[-C--:B------:R-:W-:Y:S02]  /*4e80*/  LEA R16, P0, R24, R26.reuse, 0x1 ;  /* 0x0000001a18107211 */ /* 0x080fe400078008ff */
[----:B0-----:R-:W-:-:S04]  /*4e90*/  LEA R12, P1, R28, R26, 0x1 ;  /* 0x0000001a1c0c7211 */ /* 0x001fc800078208ff */
[----:B------:R-:W-:-:S06]  /*4ea0*/  LEA.HI.X.SX32 R13, R28, R0, 0x1, P1 ;  /* 0x000000001c0d7211 */ /* 0x000fcc00008f0eff */
[----:B------:R0:W4:Y:S04]  /*4eb0*/  LDG.E.U16 R13, [R12.64] ;  /* 0x000000040c0d7981 */ /* 0x000128000c1e1500 */
[----:B--2---:R1:W-:Y:S02]  /*4ec0*/  STL [R1+0x214], R17 ;  /* 0x0002141101007387 */ /* 0x0043e40000100800 */
[----:B-1----:R-:W-:Y:S02]  /*4ed0*/  LEA.HI.X.SX32 R17, R24, R0, 0x1, P0 ;  /* 0x0000000018117211 */ /* 0x002fe400000f0eff */
[----:B------:R-:W2:Y:S04]  /*4ee0*/  LDL.LU R24, [R1+0x1c5c] ;  /* 0x001c5c0001187983 */ /* 0x000ea80000300800 */
[----:B------:R-:W2:Y:S04]  /*4ef0*/  LDL.LU R28, [R1+0x1c58] ;  /* 0x001c5800011c7983 */ /* 0x000ea80000300800 */
[----:B---3--:R1:W-:Y:S04]  /*4f00*/  STL [R1+0x210], R11 ;  /* 0x0002100b01007387 */ /* 0x0083e80000100800 */
[----:B-1----:R1:W3:Y:S01]  /*4f10*/  LDG.E.U16 R11, [R16.64] ;  /* 0x00000004100b7981 */ /* 0x0022e2000c1e1500 */
[----:B-----5:R-:W-:-:S02]  /*4f20*/  LEA R10, P0, R18, R26, 0x1 ;  /* 0x0000001a120a7211 */ /* 0x020fc400078008ff */
[----:B-1----:R-:W-:-:S04]  /*4f30*/  LEA R16, P1, R7, R26, 0x1 ;  /* 0x0000001a07107211 */ /* 0x002fc800078208ff */
[-C--:B------:R-:W-:Y:S01]  /*4f40*/  LEA.HI.X.SX32 R17, R7, R0.reuse, 0x1, P1 ;  /* 0x0000000007117211 */ /* 0x080fe200008f0eff */
[----:B---3--:R1:W-:Y:S02]  /*4f50*/  STL [R1+0x20c], R11 ;  /* 0x00020c0b01007387 */ /* 0x0083e40000100800 */
[----:B-1----:R-:W-:Y:S02]  /*4f60*/  LEA.HI.X.SX32 R11, R18, R0, 0x1, P0 ;  /* 0x00000000120b7211 */ /* 0x002fe400000f0eff */
[----:B------:R-:W3:Y:S04]  /*4f70*/  LDL.LU R18, [R1+0x1c54] ;  /* 0x001c540001127983 */ /* 0x000ee80000300800 */
[----:B------:R2:W5:Y:S01]  /*4f80*/  LDG.E.U16 R7, [R10.64] ;  /* 0x000000040a077981 */ /* 0x000562000c1e1500 */
[----:B0-----:R-:W-:-:S03]  /*4f90*/  LEA R12, P0, R8, R26, 0x1 ;  /* 0x0000001a080c7211 */ /* 0x001fc600078008ff */
[----:B----4-:R0:W-:Y:S02]  /*4fa0*/  STL [R1+0x208], R13 ;  /* 0x0002080d01007387 */ /* 0x0101e40000100800 */
[----:B0-----:R-:W-:Y:S02]  /*4fb0*/  LEA.HI.X.SX32 R13, R8, R0, 0x1, P0 ;  /* 0x00000000080d7211 */ /* 0x001fe400000f0eff */
[----:B------:R0:W4:Y:S01]  /*4fc0*/  LDG.E.U16 R8, [R16.64] ;  /* 0x0000000410087981 */ /* 0x000122000c1e1500 */
[----:B--2---:R-:W-:-:S04]  /*4fd0*/  LEA R10, P1, R28, R26, 0x1 ;  /* 0x0000001a1c0a7211 */ /* 0x004fc800078208ff */
[----:B------:R-:W-:Y:S02]  /*4fe0*/  LEA.HI.X.SX32 R11, R28, R0, 0x1, P1 ;  /* 0x000000001c0b7211 */ /* 0x000fe400008f0eff */
[----:B0-----:R-:W-:-:S04]  /*4ff0*/  LEA R16, P0, R24, R26, 0x1 ;  /* 0x0000001a18107211 */ /* 0x001fc800078008ff */
[----:B------:R-:W-:-:S06]  /*5000*/  LEA.HI.X.SX32 R17, R24, R0, 0x1, P0 ;  /* 0x0000000018117211 */ /* 0x000fcc00000f0eff */
[----:B------:R-:W2:Y:S04]  /*5010*/  LDG.E.U16 R17, [R16.64] ;  /* 0x0000000410117981 */ /* 0x000ea8000c1e1500 */
[----:B-----5:R0:W-:Y:S04]  /*5020*/  STL [R1+0x204], R7 ;  /* 0x0002040701007387 */ /* 0x0201e80000100800 */
[----:B0-----:R3:W5:Y:S02]  /*5030*/  LDG.E.U16 R7, [R12.64] ;  /* 0x000000040c077981 */ /* 0x001764000c1e1500 */
[----:B---3--:R-:W-:-:S02]  /*5040*/  LEA R12, P1, R18, R26, 0x1 ;  /* 0x0000001a120c7211 */ /* 0x008fc400078208ff */
[----:B----4-:R0:W-:Y:S02]  /*5050*/  STL [R1+0x200], R8 ;  /* 0x0002000801007387 */ /* 0x0101e40000100800 */
[----:B------:R-:W-:Y:S02]  /*5060*/  LEA.HI.X.SX32 R13, R18, R0, 0x1, P1 ;  /* 0x00000000120d7211 */ /* 0x000fe400008f0eff */
[----:B------:R-:W3:Y:S01]  /*5070*/  LDL.LU R24, [R1+0x3c] ;  /* 0x00003c0001187983 */ /* 0x000ee20000300800 */
[----:B------:R-:W-:-:S03]  /*5080*/  LEA R18, P0, R19, R26, 0x1 ;  /* 0x0000001a13127211 */ /* 0x000fc600078008ff */
[----:B------:R-:W4:Y:S01]  /*5090*/  LDL.LU R28, [R1+0x30] ;  /* 0x00003000011c7983 */ /* 0x000f220000300800 */
[----:B------:R-:W-:-:S03]  /*50a0*/  LEA.HI.X.SX32 R19, R19, R0, 0x1, P0 ;  /* 0x0000000013137211 */ /* 0x000fc600000f0eff */
[----:B0-----:R0:W2:Y:S04]  /*50b0*/  LDG.E.U16 R8, [R10.64] ;  /* 0x000000040a087981 */ /* 0x0010a8000c1e1500 */
[----:B------:R-:W3:Y:S04]  /*50c0*/  LDG.E.U16 R13, [R12.64] ;  /* 0x000000040c0d7981 */ /* 0x000ee8000c1e1500 */
[----:B------:R1:W3:Y:S01]  /*50d0*/  LDG.E.U16 R18, [R18.64] ;  /* 0x0000000412127981 */ /* 0x0002e2000c1e1500 */
[----:B0-----:R-:W-:-:S04]  /*50e0*/  LEA R10, P1, R21, R26, 0x1 ;  /* 0x0000001a150a7211 */ /* 0x001fc800078208ff */
[----:B------:R-:W-:Y:S01]  /*50f0*/  LEA.HI.X.SX32 R11, R21, R0, 0x1, P1 ;  /* 0x00000000150b7211 */ /* 0x000fe200008f0eff */
[----:B-----5:R0:W-:Y:S04]  /*5100*/  STL [R1+0x1fc], R7 ;  /* 0x0001fc0701007387 */ /* 0x0201e80000100800 */
[----:B0-----:R-:W5:Y:S04]  /*5110*/  LDL.LU R7, [R1+0x2c] ;  /* 0x00002c0001077983 */ /* 0x001f680000300800 */
[----:B--2---:R0:W-:Y:S04]  /*5120*/  STL [R1+0x1f8], R8 ;  /* 0x0001f80801007387 */ /* 0x0041e80000100800 */
[----:B0-----:R-:W2:Y:S04]  /*5130*/  LDL.LU R8, [R1+0x20] ;  /* 0x0000200001087983 */ /* 0x001ea80000300800 */
[----:B------:R-:W2:Y:S04]  /*5140*/  LDL.LU R21, [R1+0x40] ;  /* 0x0000400001157983 */ /* 0x000ea80000300800 */
[----:B------:R-:W-:Y:S04]  /*5150*/  STL [R1+0x1f4], R17 ;  /* 0x0001f41101007387 */ /* 0x000fe80000100800 */
[----:B-1----:R-:W2:Y:S04]  /*5160*/  LDL.LU R19, [R1+0x44] ;  /* 0x0000440001137983 */ /* 0x002ea80000300800 */
[----:B---3--:R-:W-:Y:S04]  /*5170*/  STL [R1+0x1ec], R13 ;  /* 0x0001ec0d01007387 */ /* 0x008fe80000100800 */
[----:B------:R0:W-:Y:S04]  /*5180*/  STL [R1+0x1e8], R18 ;  /* 0x0001e81201007387 */ /* 0x0001e80000100800 */
[----:B0-----:R0:W3:Y:S01]  /*5190*/  LDG.E.U16 R18, [R10.64] ;  /* 0x000000040a127981 */ /* 0x0010e2000c1e1500 */
[----:B------:R-:W-:-:S04]  /*51a0*/  LEA R16, P0, R20, R26, 0x1 ;  /* 0x0000001a14107211 */ /* 0x000fc800078008ff */
[----:B------:R-:W-:Y:S02]  /*51b0*/  LEA.HI.X.SX32 R17, R20, R0, 0x1, P0 ;  /* 0x0000000014117211 */ /* 0x000fe400000f0eff */
[----:B------:R-:W-:-:S03]  /*51c0*/  LEA R12, P0, R2, R26, 0x1 ;  /* 0x0000001a020c7211 */ /* 0x000fc600078008ff */
[----:B------:R1:W2:Y:S01]  /*51d0*/  LDG.E.U16 R20, [R16.64] ;  /* 0x0000000410147981 */ /* 0x0002a2000c1e1500 */
[----:B------:R-:W-:Y:S02]  /*51e0*/  LEA.HI.X.SX32 R13, R2, R0, 0x1, P0 ;  /* 0x00000000020d7211 */ /* 0x000fe400000f0eff */
[----:B0-----:R-:W-:Y:S02]  /*51f0*/  LEA R10, P1, R5, R26, 0x1 ;  /* 0x0000001a050a7211 */ /* 0x001fe400078208ff */
[----:B------:R-:W-:Y:S02]  /*5200*/  LEA R4, R29, R4, 0x1 ;  /* 0x000000041d047211 */ /* 0x000fe400078e08ff */
[----:B------:R-:W-:Y:S02]  /*5210*/  LEA.HI.X.SX32 R11, R5, R0, 0x1, P1 ;  /* 0x00000000050b7211 */ /* 0x000fe400008f0eff */
[----:B------:R-:W-:-:S03]  /*5220*/  LEA R2, P0, R3, R26, 0x1 ;  /* 0x0000001a03027211 */ /* 0x000fc600078008ff */
[----:B-1----:R2:W4:Y:S04]  /*5230*/  LDG.E.U16 R16, [R10.64] ;  /* 0x000000040a107981 */ /* 0x002528000c1e1500 */
[----:B---3--:R0:W-:Y:S04]  /*5240*/  STL [R1+0x1dc], R18 ;  /* 0x0001dc1201007387 */ /* 0x0081e80000100800 */
[----:B0-----:R0:W3:Y:S01]  /*5250*/  LDG.E.U16 R18, [R12.64] ;  /* 0x000000040c127981 */ /* 0x0010e2000c1e1500 */
[----:B------:R-:W-:Y:S02]  /*5260*/  LEA.HI.X.SX32 R3, R3, R0, 0x1, P0 ;  /* 0x0000000003037211 */ /* 0x000fe400000f0eff */
[----:B--2---:R-:W-:-:S03]  /*5270*/  LEA R10, P0, R19, R26, 0x1 ;  /* 0x0000001a130a7211 */ /* 0x004fc600078008ff */
[----:B------:R1:W2:Y:S01]  /*5280*/  LDG.E.U16 R17, [R2.64] ;  /* 0x0000000402117981 */ /* 0x0002a2000c1e1500 */
[----:B0-----:R-:W-:-:S04]  /*5290*/  LEA R12, P1, R4, R26, 0x1 ;  /* 0x0000001a040c7211 */ /* 0x001fc800078208ff */
[----:B------:R-:W-:Y:S02]  /*52a0*/  LEA.HI.X.SX32 R13, R4, R0, 0x1, P1 ;  /* 0x00000000040d7211 */ /* 0x000fe400008f0eff */
[----:B-1----:R-:W-:Y:S02]  /*52b0*/  LEA R2, P1, R21, R26, 0x1 ;  /* 0x0000001a15027211 */ /* 0x002fe400078208ff */
[-C--:B------:R-:W-:Y:S01]  /*52c0*/  LEA.HI.X.SX32 R11, R19, R0.reuse, 0x1, P0 ;  /* 0x00000000130b7211 */ /* 0x080fe200000f0eff */
[----:B------:R0:W2:Y:S01]  /*52d0*/  LDG.E.U16 R5, [R12.64] ;  /* 0x000000040c057981 */ /* 0x0000a2000c1e1500 */
[----:B------:R-:W-:-:S03]  /*52e0*/  LEA.HI.X.SX32 R3, R21, R0, 0x1, P1 ;  /* 0x0000000015037211 */ /* 0x000fc600008f0eff */
[----:B------:R4:W2:Y:S04]  /*52f0*/  LDG.E.U16 R19, [R10.64] ;  /* 0x000000040a137981 */ /* 0x0008a8000c1e1500 */
[----:B------:R5:W2:Y:S01]  /*5300*/  LDG.E.U16 R21, [R2.64] ;  /* 0x0000000402157981 */ /* 0x000aa2000c1e1500 */
[-C--:B0-----:R-:W-:Y:S02]  /*5310*/  LEA R12, P0, R24, R26.reuse, 0x1 ;  /* 0x0000001a180c7211 */ /* 0x081fe400078008ff */
[----:B----4-:R-:W-:Y:S02]  /*5320*/  LEA R10, P1, R28, R26, 0x1 ;  /* 0x0000001a1c0a7211 */ /* 0x010fe400078208ff */
[-C--:B------:R-:W-:Y:S01]  /*5330*/  LEA.HI.X.SX32 R13, R24, R0.reuse, 0x1, P0 ;  /* 0x00000000180d7211 */ /* 0x080fe200000f0eff */
[----:B------:R0:W-:Y:S01]  /*5340*/  STL [R1+0x1d4], R20 ;  /* 0x0001d41401007387 */ /* 0x0001e20000100800 */
[----:B------:R-:W-:-:S02]  /*5350*/  LEA.HI.X.SX32 R11, R28, R0, 0x1, P1 ;  /* 0x000000001c0b7211 */ /* 0x000fc400008f0eff */
[----:B-----5:R-:W-:-:S04]  /*5360*/  LEA R2, P0, R7, R26, 0x1 ;  /* 0x0000001a07027211 */ /* 0x020fc800078008ff */
[----:B------:R-:W-:Y:S01]  /*5370*/  LEA.HI.X.SX32 R3, R7, R0, 0x1, P0 ;  /* 0x0000000007037211 */ /* 0x000fe200000f0eff */
[----:B0-----:R0:W4:Y:S04]  /*5380*/  LDG.E.U16 R20, [R12.64] ;  /* 0x000000040c147981 */ /* 0x001128000c1e1500 */
[----:B------:R1:W5:Y:S04]  /*5390*/  LDG.E.U16 R7, [R2.64] ;  /* 0x0000000402077981 */ /* 0x000368000c1e1500 */
[----:B---3--:R3:W-:Y:S04]  /*53a0*/  STL [R1+0x1cc], R18 ;  /* 0x0001cc1201007387 */ /* 0x0087e80000100800 */
[----:B---3--:R3:W5:Y:S01]  /*53b0*/  LDG.E.U16 R18, [R10.64] ;  /* 0x000000040a127981 */ /* 0x008762000c1e1500 */
[----:B0-----:R-:W-:-:S04]  /*53c0*/  LEA R12, P1, R8, R26, 0x1 ;  /* 0x0000001a080c7211 */ /* 0x001fc800078208ff */
[----:B------:R-:W-:Y:S02]  /*53d0*/  LEA.HI.X.SX32 R13, R8, R0, 0x1, P1 ;  /* 0x00000000080d7211 */ /* 0x000fe400008f0eff */
[----:B---3--:R-:W-:-:S04]  /*53e0*/  LEA R10, P0, R27, R26, 0x1 ;  /* 0x0000001a1b0a7211 */ /* 0x008fc800078008ff */
[----:B------:R-:W-:Y:S02]  /*53f0*/  LEA.HI.X.SX32 R11, R27, R0, 0x1, P0 ;  /* 0x000000001b0b7211 */ /* 0x000fe400000f0eff */
[----:B------:R0:W3:Y:S01]  /*5400*/  LDG.E.U16 R27, [R12.64] ;  /* 0x000000040c1b7981 */ /* 0x0000e2000c1e1500 */
[----:B-1----:R-:W-:-:S03]  /*5410*/  LEA R2, P1, R23, R26, 0x1 ;  /* 0x0000001a17027211 */ /* 0x002fc600078208ff */
[----:B--2---:R-:W-:Y:S01]  /*5420*/  STL [R1+0x1b8], R17 ;  /* 0x0001b81101007387 */ /* 0x004fe20000100800 */
[----:B------:R-:W-:-:S03]  /*5430*/  LEA.HI.X.SX32 R3, R23, R0, 0x1, P1 ;  /* 0x0000000017037211 */ /* 0x000fc600008f0eff */
[----:B------:R1:W-:Y:S01]  /*5440*/  STL [R1+0x1c0], R16 ;  /* 0x0001c01001007387 */ /* 0x0003e20000100800 */
[----:B0-----:R-:W-:-:S03]  /*5450*/  LEA R12, P0, R22, R26, 0x1 ;  /* 0x0000001a160c7211 */ /* 0x001fc600078008ff */
[----:B------:R0:W-:Y:S01]  /*5460*/  STL [R1+0x1b0], R5 ;  /* 0x0001b00501007387 */ /* 0x0001e20000100800 */
[----:B------:R-:W-:-:S03]  /*5470*/  LEA.HI.X.SX32 R13, R22, R0, 0x1, P0 ;  /* 0x00000000160d7211 */ /* 0x000fc600000f0eff */
[----:B------:R-:W2:Y:S01]  /*5480*/  LDL.LU R24, [R1+0x3d0] ;  /* 0x0003d00001187983 */ /* 0x000ea20000300800 */
[----:B-1----:R-:W-:-:S03]  /*5490*/  LEA R16, P1, R15, R26, 0x1 ;  /* 0x0000001a0f107211 */ /* 0x002fc600078208ff */
[----:B------:R1:W-:Y:S04]  /*54a0*/  STL [R1+0x1ac], R19 ;  /* 0x0001ac1301007387 */ /* 0x0003e80000100800 */
[----:B0-----:R0:W2:Y:S01]  /*54b0*/  LDG.E.U16 R5, [R10.64] ;  /* 0x000000040a057981 */ /* 0x0010a2000c1e1500 */
[----:B------:R-:W-:-:S03]  /*54c0*/  LEA.HI.X.SX32 R17, R15, R0, 0x1, P1 ;  /* 0x000000000f117211 */ /* 0x000fc600008f0eff */
[----:B------:R0:W2:Y:S04]  /*54d0*/  LDG.E.U16 R23, [R2.64] ;  /* 0x0000000402177981 */ /* 0x0000a8000c1e1500 */
[----:B-1----:R-:W2:Y:S04]  /*54e0*/  LDL.LU R19, [R1+0x3b0] ;  /* 0x0003b00001137983 */ /* 0x002ea80000300800 */
[----:B------:R1:W-:Y:S04]  /*54f0*/  STL [R1+0x1a4], R21 ;  /* 0x0001a41501007387 */ /* 0x0003e80000100800 */
[----:B-1----:R-:W2:Y:S04]  /*5500*/  LDL.LU R21, [R1+0x3a4] ;  /* 0x0003a40001157983 */ /* 0x002ea80000300800 */
[----:B------:R-:W2:Y:S04]  /*5510*/  LDL.LU R28, [R1+0x12c] ;  /* 0x00012c00011c7983 */ /* 0x000ea80000300800 */
[----:B----4-:R1:W-:Y:S04]  /*5520*/  STL [R1+0x1a0], R20 ;  /* 0x0001a01401007387 */ /* 0x0103e80000100800 */
[----:B-1----:R1:W4:Y:S04]  /*5530*/  LDG.E.U16 R20, [R12.64] ;  /* 0x000000040c147981 */ /* 0x002328000c1e1500 */
[----:B-1----:R-:W4:Y:S04]  /*5540*/  LDL.LU R12, [R1+0x3c0] ;  /* 0x0003c000010c7983 */ /* 0x002f280000300800 */
[----:B-----5:R1:W-:Y:S04]  /*5550*/  STL [R1+0x19c], R18 ;  /* 0x00019c1201007387 */ /* 0x0203e80000100800 */
[----:B-1----:R1:W5:Y:S04]  /*5560*/  LDG.E.U16 R18, [R16.64] ;  /* 0x0000000410127981 */ /* 0x002368000c1e1500 */
[----:B-1----:R-:W5:Y:S04]  /*5570*/  LDL.LU R17, [R1+0x3dc] ;  /* 0x0003dc0001117983 */ /* 0x002f680000300800 */
[----:B------:R-:W5:Y:S04]  /*5580*/  LDL.LU R22, [R1+0x128] ;  /* 0x0001280001167983 */ /* 0x000f680000300800 */
[----:B------:R-:W5:Y:S04]  /*5590*/  LDL.LU R13, [R1+0x124] ;  /* 0x00012400010d7983 */ /* 0x000f680000300800 */
[----:B------:R1:W-:Y:S04]  /*55a0*/  STL [R1+0x198], R7 ;  /* 0x0001980701007387 */ /* 0x0003e80000100800 */
[----:B-1----:R-:W5:Y:S04]  /*55b0*/  LDL.LU R7, [R1+0x120] ;  /* 0x0001200001077983 */ /* 0x002f680000300800 */
[----:B------:R-:W5:Y:S01]  /*55c0*/  LDL R16, [R1+0x440] ;  /* 0x0004400001107983 */ /* 0x000f620000100800 */
[----:B0-----:R-:W-:-:S03]  /*55d0*/  LEA R2, P0, R9, R26, 0x1 ;  /* 0x0000001a09027211 */ /* 0x001fc600078008ff */
[----:B---3--:R0:W-:Y:S01]  /*55e0*/  STL [R1+0x194], R27 ;  /* 0x0001941b01007387 */ /* 0x0081e20000100800 */
[----:B------:R-:W-:Y:S02]  /*55f0*/  LEA.HI.X.SX32 R3, R9, R0, 0x1, P0 ;  /* 0x0000000009037211 */ /* 0x000fe400000f0eff */
[-C--:B------:R-:W-:Y:S02]  /*5600*/  LEA R8, P0, R14, R26.reuse, 0x1 ;  /* 0x0000001a0e087211 */ /* 0x080fe400078008ff */
[----:B------:R-:W-:Y:S02]  /*5610*/  LEA R10, P1, R6, R26, 0x1 ;  /* 0x0000001a060a7211 */ /* 0x000fe400078208ff */
[-C--:B------:R-:W-:Y:S01]  /*5620*/  LEA.HI.X.SX32 R9, R14, R0.reuse, 0x1, P0 ;  /* 0x000000000e097211 */ /* 0x080fe200000f0eff */
[----:B------:R1:W3:Y:S01]  /*5630*/  LDG.E.U16 R3, [R2.64] ;  /* 0x0000000402037981 */ /* 0x0002e2000c1e1500 */
[----:B0-----:R-:W-:Y:S01]  /*5640*/  IMAD R27, R29, 0x2, R4 ;  /* 0x000000021d1b7824 */ /* 0x001fe200078e0204 */
[----:B------:R-:W-:-:S02]  /*5650*/  LEA.HI.X.SX32 R11, R6, R0, 0x1, P1 ;  /* 0x00000000060b7211 */ /* 0x000fc400008f0eff */
[----:B--2---:R0:W-:Y:S02]  /*5660*/  STL [R1+0x190], R5 ;  /* 0x0001900501007387 */ /* 0x0041e40000100800 */
[C---:B------:R-:W-:Y:S02]  /*5670*/  LEA R4, P0, R27.reuse, R26, 0x1 ;  /* 0x0000001a1b047211 */ /* 0x040fe400078008ff */
[----:B------:R2:W2:Y:S04]  /*5680*/  LDG.E.U16 R6, [R8.64] ;  /* 0x0000000408067981 */ /* 0x0004a8000c1e1500 */
[----:B------:R1:W2:Y:S01]  /*5690*/  LDG.E.U16 R14, [R10.64] ;  /* 0x000000040a0e7981 */ /* 0x0002a2000c1e1500 */
[----:B0-----:R-:W-:Y:S02]  /*56a0*/  LEA.HI.X.SX32 R5, R27, R0, 0x1, P0 ;  /* 0x000000001b057211 */ /* 0x001fe400000f0eff */
[----:B------:R-:W-:-:S02]  /*56b0*/  LEA R27, R29, R27, 0x1 ;  /* 0x0000001b1d1b7211 */ /* 0x000fc400078e08ff */
[----:B------:R-:W3:Y:S04]  /*56c0*/  LDL.LU R29, [R1+0x11c] ;  /* 0x00011c00011d7983 */ /* 0x000ee80000300800 */
[----:B------:R-:W3:Y:S04]  /*56d0*/  LDG.E.U16 R4, [R4.64] ;  /* 0x0000000404047981 */ /* 0x000ee8000c1e1500 */
[----:B------:R-:W3:Y:S04]  /*56e0*/  LDL.LU R15, [R1+0x118] ;  /* 0x00011800010f7983 */ /* 0x000ee80000300800 */
[----:B------:R0:W-:Y:S04]  /*56f0*/  STL [R1+0x188], R23 ;  /* 0x0001881701007387 */ /* 0x0001e80000100800 */
[----:B0-----:R-:W3:Y:S04]  /*5700*/  LDL.LU R23, [R1+0x114] ;  /* 0x0001140001177983 */ /* 0x001ee80000300800 */
[----:B----4-:R0:W-:Y:S04]  /*5710*/  STL [R1+0x180], R20 ;  /* 0x0001801401007387 */ /* 0x0101e80000100800 */
[----:B0-----:R-:W4:Y:S04]  /*5720*/  LDL.LU R20, [R1+0x110] ;  /* 0x0001100001147983 */ /* 0x001f280000300800 */
[----:B-----5:R0:W-:Y:S04]  /*5730*/  STL [R1+0x17c], R18 ;  /* 0x00017c1201007387 */ /* 0x0201e80000100800 */
[----:B0-----:R-:W5:Y:S04]  /*5740*/  LDL.LU R18, [R1+0x10c] ;  /* 0x00010c0001127983 */ /* 0x001f680000300800 */
[----:B------:R-:W-:Y:S04]  /*5750*/  STS.U16 [R16], R17 ;  /* 0x0000001110007388 */ /* 0x000fe80000000400 */
[----:B------:R0:W-:Y:S04]  /*5760*/  STS.U16 [R16+0x400], R24 ;  /* 0x0004001810007388 */ /* 0x0001e80000000400 */
[----:B0-----:R-:W5:Y:S04]  /*5770*/  LDL.LU R24, [R1+0x108] ;  /* 0x0001080001187983 */ /* 0x001f680000300800 */
[----:B-1----:R-:W5:Y:S04]  /*5780*/  LDL.LU R10, [R1+0x104] ;  /* 0x00010400010a7983 */ /* 0x002f680000300800 */
[----:B------:R-:W5:Y:S04]  /*5790*/  LDL.LU R11, [R1+0x100] ;  /* 0x00010000010b7983 */ /* 0x000f680000300800 */
[----:B--2---:R-:W2:Y:S04]  /*57a0*/  LDL.LU R8, [R1+0xfc] ;  /* 0x0000fc0001087983 */ /* 0x004ea80000300800 */
[----:B------:R-:W-:Y:S04]  /*57b0*/  STS.U16 [R16+0x800], R12 ;  /* 0x0008000c10007388 */ /* 0x000fe80000000400 */
[----:B------:R-:W2:Y:S04]  /*57c0*/  LDL.LU R9, [R1+0xf8] ;  /* 0x0000f80001097983 */ /* 0x000ea80000300800 */
[----:B------:R0:W-:Y:S04]  /*57d0*/  STS.U16 [R16+0xc00], R19 ;  /* 0x000c001310007388 */ /* 0x0001e80000000400 */
[----:B------:R-:W2:Y:S04]  /*57e0*/  LDL.LU R17, [R1+0xf4] ;  /* 0x0000f40001117983 */ /* 0x000ea80000300800 */
[----:B------:R1:W-:Y:S04]  /*57f0*/  STS.U16 [R16+0x1000], R21 ;  /* 0x0010001510007388 */ /* 0x0003e80000000400 */
[----:B0-----:R-:W2:Y:S04]  /*5800*/  LDL.LU R19, [R1+0xf0] ;  /* 0x0000f00001137983 */ /* 0x001ea80000300800 */
[----:B------:R0:W-:Y:S04]  /*5810*/  STS.U16 [R16+0x1400], R28 ;  /* 0x0014001c10007388 */ /* 0x0001e80000000400 */
[----:B-1----:R-:W2:Y:S04]  /*5820*/  LDL.LU R21, [R1+0xec] ;  /* 0x0000ec0001157983 */ /* 0x002ea80000300800 */
[----:B------:R1:W-:Y:S04]  /*5830*/  STS.U16 [R16+0x1800], R22 ;  /* 0x0018001610007388 */ /* 0x0003e80000000400 */
[----:B0-----:R-:W2:Y:S04]  /*5840*/  LDL.LU R28, [R1+0xe8] ;  /* 0x0000e800011c7983 */ /* 0x001ea80000300800 */
[----:B-1----:R-:W2:Y:S04]  /*5850*/  LDL.LU R22, [R1+0xc4] ;  /* 0x0000c40001167983 */ /* 0x002ea80000300800 */
[----:B------:R-:W2:Y:S04]  /*5860*/  LDL.LU R2, [R1+0xe4] ;  /* 0x0000e40001027983 */ /* 0x000ea80000300800 */
[----:B---3--:R0:W-:Y:S04]  /*5870*/  STL [R1+0x170], R3 ;  /* 0x0001700301007387 */ /* 0x0081e80000100800 */
[----:B------:R-:W-:Y:S04]  /*5880*/  STS.U16 [R16+0x1c00], R13 ;  /* 0x001c000d10007388 */ /* 0x000fe80000000400 */
[----:B0-----:R-:W3:Y:S04]  /*5890*/  LDL.LU R3, [R1+0xe0] ;  /* 0x0000e00001037983 */ /* 0x001ee80000300800 */
[----:B------:R0:W-:Y:S04]  /*58a0*/  STL [R1+0x168], R6 ;  /* 0x0001680601007387 */ /* 0x0001e80000100800 */
[----:B------:R1:W-:Y:S04]  /*58b0*/  STS.U16 [R16+0x2000], R7 ;  /* 0x0020000710007388 */ /* 0x0003e80000000400 */
[----:B0-----:R-:W3:Y:S04]  /*58c0*/  LDL.LU R6, [R1+0xdc] ;  /* 0x0000dc0001067983 */ /* 0x001ee80000300800 */
[----:B------:R-:W3:Y:S04]  /*58d0*/  LDL.LU R12, [R1+0xd8] ;  /* 0x0000d800010c7983 */ /* 0x000ee80000300800 */
[----:B------:R-:W-:Y:S04]  /*58e0*/  STL [R1+0x160], R14 ;  /* 0x0001600e01007387 */ /* 0x000fe80000100800 */
[----:B------:R-:W3:Y:S04]  /*58f0*/  LDL.LU R13, [R1+0xd4] ;  /* 0x0000d400010d7983 */ /* 0x000ee80000300800 */
[----:B-1----:R-:W3:Y:S04]  /*5900*/  LDL.LU R7, [R1+0xd0] ;  /* 0x0000d00001077983 */ /* 0x002ee80000300800 */
[----:B------:R0:W-:Y:S04]  /*5910*/  STS.U16 [R16+0x2400], R29 ;  /* 0x0024001d10007388 */ /* 0x0001e80000000400 */
[----:B------:R-:W-:Y:S04]  /*5920*/  STL [R1+0x15c], R4 ;  /* 0x00015c0401007387 */ /* 0x000fe80000100800 */
[----:B0-----:R-:W3:Y:S04]  /*5930*/  LDL.LU R29, [R1+0xcc] ;  /* 0x0000cc00011d7983 */ /* 0x001ee80000300800 */
[----:B------:R0:W-:Y:S04]  /*5940*/  STS.U16 [R16+0x2800], R15 ;  /* 0x0028000f10007388 */ /* 0x0001e80000000400 */
[----:B------:R-:W-:Y:S04]  /*5950*/  STS.U16 [R16+0x2c00], R23 ;  /* 0x002c001710007388 */ /* 0x000fe80000000400 */
[----:B----4-:R-:W-:Y:S04]  /*5960*/  STS.U16 [R16+0x3000], R20 ;  /* 0x0030001410007388 */ /* 0x010fe80000000400 */
[----:B------:R-:W4:Y:S04]  /*5970*/  LDL.LU R14, [R1+0xc8] ;  /* 0x0000c800010e7983 */ /* 0x000f280000300800 */
[----:B0-----:R-:W4:Y:S04]  /*5980*/  LDL.LU R15, [R1+0x54] ;  /* 0x00005400010f7983 */ /* 0x001f280000300800 */
[----:B-----5:R-:W-:Y:S04]  /*5990*/  STS.U16 [R16+0x3400], R18 ;  /* 0x0034001210007388 */ /* 0x020fe80000000400 */
[----:B------:R0:W-:Y:S04]  /*59a0*/  STS.U16 [R16+0x3800], R24 ;  /* 0x0038001810007388 */ /* 0x0001e80000000400 */
[----:B0-----:R-:W5:Y:S04]  /*59b0*/  LDL.LU R24, [R1+0xc0] ;  /* 0x0000c00001187983 */ /* 0x001f680000300800 */
[----:B------:R-:W4:Y:S04]  /*59c0*/  LDL.LU R23, [R1+0xbc] ;  /* 0x0000bc0001177983 */ /* 0x000f280000300800 */
[----:B------:R-:W4:Y:S04]  /*59d0*/  LDL.LU R20, [R1+0xb8] ;  /* 0x0000b80001147983 */ /* 0x000f280000300800 */
[----:B------:R-:W4:Y:S04]  /*59e0*/  LDL.LU R18, [R1+0xb4] ;  /* 0x0000b40001127983 */ /* 0x000f280000300800 */
[----:B------:R-:W-:Y:S04]  /*59f0*/  STS.U16 [R16+0x3c00], R10 ;  /* 0x003c000a10007388 */ /* 0x000fe80000000400 */
[----:B------:R-:W-:Y:S04]  /*5a00*/  STS.U16 [R16+0x4000], R11 ;  /* 0x0040000b10007388 */ /* 0x000fe80000000400 */
[----:B--2---:R-:W-:Y:S04]  /*5a10*/  STS.U16 [R16+0x4400], R8 ;  /* 0x0044000810007388 */ /* 0x004fe80000000400 */
[----:B------:R-:W-:Y:S04]  /*5a20*/  STS.U16 [R16+0x4800], R9 ;  /* 0x0048000910007388 */ /* 0x000fe80000000400 */
[----:B------:R-:W-:Y:S04]  /*5a30*/  STS.U16 [R16+0x4c00], R17 ;  /* 0x004c001110007388 */ /* 0x000fe80000000400 */
[----:B------:R0:W-:Y:S04]  /*5a40*/  STS.U16 [R16+0x5000], R19 ;  /* 0x0050001310007388 */ /* 0x0001e80000000400 */
[----:B------:R1:W-:Y:S04]  /*5a50*/  STS.U16 [R16+0x5400], R21 ;  /* 0x0054001510007388 */ /* 0x0003e80000000400 */
[----:B0-----:R-:W2:Y:S04]  /*5a60*/  LDL.LU R19, [R1+0xb0] ;  /* 0x0000b00001137983 */ /* 0x001ea80000300800 */
[----:B------:R-:W2:Y:S04]  /*5a70*/  LDL.LU R17, [R1+0xac] ;  /* 0x0000ac0001117983 */ /* 0x000ea80000300800 */
[----:B------:R0:W-:Y:S04]  /*5a80*/  STS.U16 [R16+0x5800], R28 ;  /* 0x0058001c10007388 */ /* 0x0001e80000000400 */
[----:B-1----:R-:W2:Y:S04]  /*5a90*/  LDL.LU R21, [R1+0xa8] ;  /* 0x0000a80001157983 */ /* 0x002ea80000300800 */
[----:B------:R1:W-:Y:S04]  /*5aa0*/  STS.U16 [R16+0x5c00], R2 ;  /* 0x005c000210007388 */ /* 0x0003e80000000400 */
[----:B0-----:R-:W2:Y:S04]  /*5ab0*/  LDL.LU R28, [R1+0xa4] ;  /* 0x0000a400011c7983 */ /* 0x001ea80000300800 */
[----:B---3--:R0:W-:Y:S04]  /*5ac0*/  STS.U16 [R16+0x6000], R3 ;  /* 0x0060000310007388 */ /* 0x0081e80000000400 */
[----:B------:R-:W-:Y:S04]  /*5ad0*/  STS.U16 [R16+0x6400], R6 ;  /* 0x0064000610007388 */ /* 0x000fe80000000400 */
[----:B------:R-:W-:Y:S01]  /*5ae0*/  STS.U16 [R16+0x6800], R12 ;  /* 0x0068000c10007388 */ /* 0x000fe20000000400 */
[----:B-1----:R-:W-:-:S03]  /*5af0*/  LEA R2, P0, R22, R26, 0x1 ;  /* 0x0000001a16027211 */ /* 0x002fc600078008ff */
[----:B------:R-:W-:Y:S04]  /*5b00*/  STS.U16 [R16+0x6c00], R13 ;  /* 0x006c000d10007388 */ /* 0x000fe80000000400 */
[----:B------:R-:W-:Y:S01]  /*5b10*/  STS.U16 [R16+0x7000], R7 ;  /* 0x0070000710007388 */ /* 0x000fe20000000400 */
[----:B0-----:R-:W-:-:S03]  /*5b20*/  LEA.HI.X.SX32 R3, R22, R0, 0x1, P0 ;  /* 0x0000000016037211 */ /* 0x001fc600000f0eff */
[----:B------:R0:W-:Y:S04]  /*5b30*/  STS.U16 [R16+0x7400], R29 ;  /* 0x0074001d10007388 */ /* 0x0001e80000000400 */
[----:B0-----:R-:W3:Y:S04]  /*5b40*/  LDL.LU R29, [R1+0xa0] ;  /* 0x0000a000011d7983 */ /* 0x001ee80000300800 */
[----:B------:R-:W3:Y:S04]  /*5b50*/  LDL.LU R12, [R1+0x9c] ;  /* 0x00009c00010c7983 */ /* 0x000ee80000300800 */
[----:B------:R-:W3:Y:S04]  /*5b60*/  LDL.LU R13, [R1+0x98] ;  /* 0x00009800010d7983 */ /* 0x000ee80000300800 */
[----:B------:R-:W3:Y:S04]  /*5b70*/  LDL.LU R7, [R1+0x94] ;  /* 0x0000940001077983 */ /* 0x000ee80000300800 */
[----:B------:R0:W-:Y:S01]  /*5b80*/  STL.64 [R1+0x128], R2 ;  /* 0x0001280201007387 */ /* 0x0001e20000100a00 */
[----:B-----5:R-:W-:-:S04]  /*5b90*/  LEA R10, P0, R24, R26, 0x1 ;  /* 0x0000001a180a7211 */ /* 0x020fc800078008ff */
[----:B------:R-:W-:Y:S02]  /*5ba0*/  LEA.HI.X.SX32 R11, R24, R0, 0x1, P0 ;  /* 0x00000000180b7211 */ /* 0x000fe400000f0eff */
[----:B------:R-:W5:Y:S01]  /*5bb0*/  LDL.LU R24, [R1+0x90] ;  /* 0x0000900001187983 */ /* 0x000f620000300800 */
[-C--:B----4-:R-:W-:Y:S02]  /*5bc0*/  LEA R8, P1, R23, R26.reuse, 0x1 ;  /* 0x0000001a17087211 */ /* 0x090fe400078208ff */
[-C--:B------:R-:W-:Y:S01]  /*5bd0*/  LEA R4, P2, R20, R26.reuse, 0x1 ;  /* 0x0000001a14047211 */ /* 0x080fe200078408ff */
[----:B------:R-:W-:Y:S01]  /*5be0*/  STS.U16 [R16+0x7800], R14 ;  /* 0x0078000e10007388 */ /* 0x000fe20000000400 */
[----:B0-----:R-:W-:-:S03]  /*5bf0*/  LEA R2, P3, R18, R26, 0x1 ;  /* 0x0000001a12027211 */ /* 0x001fc600078608ff */
[----:B------:R0:W-:Y:S01]  /*5c00*/  STS.U16 [R16+0x7c00], R15 ;  /* 0x007c000f10007388 */ /* 0x0001e20000000400 */
[-C--:B------:R-:W-:Y:S02]  /*5c10*/  LEA.HI.X.SX32 R9, R23, R0.reuse, 0x1, P1 ;  /* 0x0000000017097211 */ /* 0x080fe400008f0eff */
[-C--:B------:R-:W-:Y:S02]  /*5c20*/  LEA.HI.X.SX32 R5, R20, R0.reuse, 0x1, P2 ;  /* 0x0000000014057211 */ /* 0x080fe400010f0eff */
[----:B------:R-:W-:Y:S01]  /*5c30*/  LEA.HI.X.SX32 R3, R18, R0, 0x1, P3 ;  /* 0x0000000012037211 */ /* 0x000fe200018f0eff */
[----:B0-----:R-:W4:Y:S04]  /*5c40*/  LDL.LU R16, [R1+0x8c] ;  /* 0x00008c0001107983 */ /* 0x001f280000300800 */
[----:B------:R-:W4:Y:S04]  /*5c50*/  LDL.LU R15, [R1+0x88] ;  /* 0x00008800010f7983 */ /* 0x000f280000300800 */
[----:B------:R2:W-:Y:S04]  /*5c60*/  STL.64 [R1+0x120], R10 ;  /* 0x0001200a01007387 */ /* 0x0005e80000100a00 */
[----:B------:R-:W4:Y:S04]  /*5c70*/  LDL.LU R22, [R1+0x84] ;  /* 0x0000840001167983 */ /* 0x000f280000300800 */
[----:B------:R0:W-:Y:S04]  /*5c80*/  STL.64 [R1+0x118], R8 ;  /* 0x0001180801007387 */ /* 0x0001e80000100a00 */
[----:B------:R1:W-:Y:S01]  /*5c90*/  STL.64 [R1+0x110], R4 ;  /* 0x0001100401007387 */ /* 0x0003e20000100a00 */
[----:B--2---:R-:W-:-:S03]  /*5ca0*/  LEA R10, P0, R19, R26, 0x1 ;  /* 0x0000001a130a7211 */ /* 0x004fc600078008ff */
[----:B------:R2:W-:Y:S01]  /*5cb0*/  STL.64 [R1+0x108], R2 ;  /* 0x0001080201007387 */ /* 0x0005e20000100a00 */
[----:B------:R-:W-:Y:S02]  /*5cc0*/  LEA.HI.X.SX32 R11, R19, R0, 0x1, P0 ;  /* 0x00000000130b7211 */ /* 0x000fe400000f0eff */
[-C--:B0-----:R-:W-:Y:S01]  /*5cd0*/  LEA R8, P1, R17, R26.reuse, 0x1 ;  /* 0x0000001a11087211 */ /* 0x081fe200078208ff */
[----:B------:R-:W4:Y:S04]  /*5ce0*/  LDL.LU R23, [R1+0x80] ;  /* 0x0000800001177983 */ /* 0x000f280000300800 */
[----:B------:R-:W4:Y:S01]  /*5cf0*/  LDL.LU R20, [R1+0x78] ;  /* 0x0000780001147983 */ /* 0x000f220000300800 */
[----:B-1----:R-:W-:Y:S02]  /*5d00*/  LEA R4, P2, R21, R26, 0x1 ;  /* 0x0000001a15047211 */ /* 0x002fe400078408ff */
[-C--:B------:R-:W-:Y:S01]  /*5d10*/  LEA.HI.X.SX32 R9, R17, R0.reuse, 0x1, P1 ;  /* 0x0000000011097211 */ /* 0x080fe200008f0eff */
[----:B------:R-:W4:Y:S01]  /*5d20*/  LDL.LU R18, [R1+0x70] ;  /* 0x0000700001127983 */ /* 0x000f220000300800 */
[----:B------:R-:W-:-:S02]  /*5d30*/  LEA.HI.X.SX32 R5, R21, R0, 0x1, P2 ;  /* 0x0000000015057211 */ /* 0x000fc400010f0eff */
[C---:B--2---:R-:W-:Y:S01]  /*5d40*/  LEA R2, P3, R28.reuse, R26, 0x1 ;  /* 0x0000001a1c027211 */ /* 0x044fe200078608ff */
[----:B------:R3:W-:Y:S03]  /*5d50*/  STL.64 [R1+0x100], R10 ;  /* 0x0001000a01007387 */ /* 0x0007e60000100a00 */
[----:B------:R-:W-:Y:S01]  /*5d60*/  LEA.HI.X.SX32 R3, R28, R0, 0x1, P3 ;  /* 0x000000001c037211 */ /* 0x000fe200018f0eff */
[----:B------:R-:W2:Y:S04]  /*5d70*/  LDL.LU R19, [R1+0x68] ;  /* 0x0000680001137983 */ /* 0x000ea80000300800 */
[----:B------:R0:W-:Y:S04]  /*5d80*/  STL.64 [R1+0xf8], R8 ;  /* 0x0000f80801007387 */ /* 0x0001e80000100a00 */
[----:B------:R1:W-:Y:S04]  /*5d90*/  STL.64 [R1+0xf0], R4 ;  /* 0x0000f00401007387 */ /* 0x0003e80000100a00 */
[----:B------:R0:W-:Y:S04]  /*5da0*/  STL.64 [R1+0xe8], R2 ;  /* 0x0000e80201007387 */ /* 0x0001e80000100a00 */
[----:B------:R-:W2:Y:S01]  /*5db0*/  LDL.LU R28, [R1+0x7c] ;  /* 0x00007c00011c7983 */ /* 0x000ea20000300800 */
[----:B---3--:R-:W-:-:S04]  /*5dc0*/  LEA R10, P0, R29, R26, 0x1 ;  /* 0x0000001a1d0a7211 */ /* 0x008fc800078008ff */
[----:B------:R-:W-:Y:S02]  /*5dd0*/  LEA.HI.X.SX32 R11, R29, R0, 0x1, P0 ;  /* 0x000000001d0b7211 */ /* 0x000fe400000f0eff */
[----:B------:R-:W3:Y:S01]  /*5de0*/  LDL.LU R29, [R1+0x74] ;  /* 0x00007400011d7983 */ /* 0x000ee20000300800 */
[-C--:B0-----:R-:W-:Y:S02]  /*5df0*/  LEA R8, P1, R12, R26.reuse, 0x1 ;  /* 0x0000001a0c087211 */ /* 0x081fe400078208ff */
[-C--:B-1----:R-:W-:Y:S01]  /*5e00*/  LEA R4, P2, R13, R26.reuse, 0x1 ;  /* 0x0000001a0d047211 */ /* 0x082fe200078408ff */
[----:B------:R-:W3:Y:S01]  /*5e10*/  LDL.LU R17, [R1+0x6c] ;  /* 0x00006c0001117983 */ /* 0x000ee20000300800 */
[----:B------:R-:W-:-:S03]  /*5e20*/  LEA R2, P3, R7, R26, 0x1 ;  /* 0x0000001a07027211 */ /* 0x000fc600078608ff */
[----:B------:R-:W-:Y:S01]  /*5e30*/  STL.64 [R1+0xe0], R10 ;  /* 0x0000e00a01007387 */ /* 0x000fe20000100a00 */
[-C--:B------:R-:W-:Y:S02]  /*5e40*/  LEA.HI.X.SX32 R9, R12, R0.reuse, 0x1, P1 ;  /* 0x000000000c097211 */ /* 0x080fe400008f0eff */
[-C--:B------:R-:W-:Y:S01]  /*5e50*/  LEA.HI.X.SX32 R5, R13, R0.reuse, 0x1, P2 ;  /* 0x000000000d057211 */ /* 0x080fe200010f0eff */
[----:B------:R-:W3:Y:S01]  /*5e60*/  LDL.LU R21, [R1+0x58] ;  /* 0x0000580001157983 */ /* 0x000ee20000300800 */
[----:B------:R-:W-:-:S03]  /*5e70*/  LEA.HI.X.SX32 R3, R7, R0, 0x1, P3 ;  /* 0x0000000007037211 */ /* 0x000fc600018f0eff */
[----:B------:R4:W-:Y:S04]  /*5e80*/  STL.64 [R1+0xd8], R8 ;  /* 0x0000d80801007387 */ /* 0x0009e80000100a00 */
[----:B------:R0:W-:Y:S04]  /*5e90*/  STL.64 [R1+0xd0], R4 ;  /* 0x0000d00401007387 */ /* 0x0001e80000100a00 */
[----:B------:R1:W-:Y:S01]  /*5ea0*/  STL.64 [R1+0xc8], R2 ;  /* 0x0000c80201007387 */ /* 0x0003e20000100a00 */
[----:B-----5:R-:W-:-:S04]  /*5eb0*/  LEA R6, P0, R24, R26, 0x1 ;  /* 0x0000001a18067211 */ /* 0x020fc800078008ff */
[----:B------:R-:W-:Y:S02]  /*5ec0*/  LEA.HI.X.SX32 R7, R24, R0, 0x1, P0 ;  /* 0x0000000018077211 */ /* 0x000fe400000f0eff */
[----:B------:R-:W5:Y:S04]  /*5ed0*/  LDL.LU R24, [R1+0x64] ;  /* 0x0000640001187983 */ /* 0x000f680000300800 */
[----:B------:R-:W5:Y:S04]  /*5ee0*/  LDL.LU R12, [R1+0x5c] ;  /* 0x00005c00010c7983 */ /* 0x000f680000300800 */
[----:B------:R-:W5:Y:S01]  /*5ef0*/  LDL.LU R13, [R1+0x1f0] ;  /* 0x0001f000010d7983 */ /* 0x000f620000300800 */
[----:B----4-:R-:W-:-:S02]  /*5f00*/  LEA R8, P1, R16, R26, 0x1 ;  /* 0x0000001a10087211 */ /* 0x010fc400078208ff */
[C---:B0-----:R-:W-:Y:S02]  /*5f10*/  LEA R4, P2, R15.reuse, R26, 0x1 ;  /* 0x0000001a0f047211 */ /* 0x041fe400078408ff */
[-C--:B------:R-:W-:Y:S01]  /*5f20*/  LEA.HI.X.SX32 R9, R16, R0.reuse, 0x1, P1 ;  /* 0x0000000010097211 */ /* 0x080fe200008f0eff */
[----:B------:R0:W-:Y:S01]  /*5f30*/  STL.64 [R1+0xc0], R6 ;  /* 0x0000c00601007387 */ /* 0x0001e20000100a00 */
[----:B------:R-:W-:Y:S02]  /*5f40*/  LEA.HI.X.SX32 R5, R15, R0, 0x1, P2 ;  /* 0x000000000f057211 */ /* 0x000fe400010f0eff */
[----:B-1----:R-:W-:-:S04]  /*5f50*/  LEA R2, P3, R22, R26, 0x1 ;  /* 0x0000001a16027211 */ /* 0x002fc800078608ff */
[----:B------:R-:W-:Y:S01]  /*5f60*/  LEA.HI.X.SX32 R3, R22, R0, 0x1, P3 ;  /* 0x0000000016037211 */ /* 0x000fe200018f0eff */
[----:B0-----:R-:W4:Y:S04]  /*5f70*/  LDL.LU R7, [R1+0x1e4] ;  /* 0x0001e40001077983 */ /* 0x001f280000300800 */
[----:B------:R0:W-:Y:S01]  /*5f80*/  STL.64 [R1+0xb8], R8 ;  /* 0x0000b80801007387 */ /* 0x0001e20000100a00 */
[----:B------:R-:W-:-:S03]  /*5f90*/  LEA R10, P0, R23, R26, 0x1 ;  /* 0x0000001a170a7211 */ /* 0x000fc600078008ff */
[----:B------:R1:W-:Y:S01]  /*5fa0*/  STL.64 [R1+0xb0], R4 ;  /* 0x0000b00401007387 */ /* 0x0003e20000100a00 */
[----:B------:R-:W-:Y:S02]  /*5fb0*/  LEA.HI.X.SX32 R11, R23, R0, 0x1, P0 ;  /* 0x00000000170b7211 */ /* 0x000fe400000f0eff */
[C---:B0-----:R-:W-:Y:S01]  /*5fc0*/  LEA R8, P1, R20.reuse, R26, 0x1 ;  /* 0x0000001a14087211 */ /* 0x041fe200078208ff */
[----:B------:R2:W-:Y:S03]  /*5fd0*/  STL.64 [R1+0xa8], R2 ;  /* 0x0000a80201007387 */ /* 0x0005e60000100a00 */
[----:B------:R-:W-:Y:S01]  /*5fe0*/  LEA.HI.X.SX32 R9, R20, R0, 0x1, P1 ;  /* 0x0000000014097211 */ /* 0x000fe200008f0eff */
[----:B------:R-:W4:Y:S01]  /*5ff0*/  LDL.LU R15, [R1+0x1e0] ;  /* 0x0001e000010f7983 */ /* 0x000f220000300800 */
[----:B-1----:R-:W-:-:S03]  /*6000*/  LEA R4, P2, R18, R26, 0x1 ;  /* 0x0000001a12047211 */ /* 0x002fc600078408ff */
[----:B------:R0:W-:Y:S01]  /*6010*/  STL.64 [R1+0xa0], R10 ;  /* 0x0000a00a01007387 */ /* 0x0001e20000100a00 */
[----:B------:R-:W-:Y:S02]  /*6020*/  LEA.HI.X.SX32 R5, R18, R0, 0x1, P2 ;  /* 0x0000000012057211 */ /* 0x000fe400010f0eff */
[C---:B--2---:R-:W-:Y:S01]  /*6030*/  LEA R2, P3, R19.reuse, R26, 0x1 ;  /* 0x0000001a13027211 */ /* 0x044fe200078608ff */
[----:B------:R-:W2:Y:S03]  /*6040*/  LDL.LU R22, [R1+0x1d8] ;  /* 0x0001d80001167983 */ /* 0x000ea60000300800 */
[----:B------:R-:W-:Y:S01]  /*6050*/  LEA.HI.X.SX32 R3, R19, R0, 0x1, P3 ;  /* 0x0000000013037211 */ /* 0x000fe200018f0eff */
[----:B------:R3:W-:Y:S04]  /*6060*/  STL.64 [R1+0x98], R8 ;  /* 0x0000980801007387 */ /* 0x0007e80000100a00 */
[----:B------:R-:W2:Y:S04]  /*6070*/  LDL.LU R23, [R1+0x1d0] ;  /* 0x0001d00001177983 */ /* 0x000ea80000300800 */
[----:B------:R1:W-:Y:S01]  /*6080*/  STL.64 [R1+0x90], R4 ;  /* 0x0000900401007387 */ /* 0x0003e20000100a00 */
[----:B0-----:R-:W-:-:S03]  /*6090*/  LEA R10, P0, R28, R26, 0x1 ;  /* 0x0000001a1c0a7211 */ /* 0x001fc600078008ff */
[----:B------:R-:W2:Y:S01]  /*60a0*/  LDL.LU R20, [R1+0x1c8] ;  /* 0x0001c80001147983 */ /* 0x000ea20000300800 */
[----:B------:R-:W-:-:S03]  /*60b0*/  LEA.HI.X.SX32 R11, R28, R0, 0x1, P0 ;  /* 0x000000001c0b7211 */ /* 0x000fc600000f0eff */
[----:B------:R0:W-:Y:S04]  /*60c0*/  STL.64 [R1+0x88], R2 ;  /* 0x0000880201007387 */ /* 0x0001e80000100a00 */
[----:B------:R-:W2:Y:S04]  /*60d0*/  LDL.LU R18, [R1+0x1c4] ;  /* 0x0001c40001127983 */ /* 0x000ea80000300800 */
[----:B------:R-:W2:Y:S04]  /*60e0*/  LDL.LU R19, [R1+0x1bc] ;  /* 0x0001bc0001137983 */ /* 0x000ea80000300800 */
[----:B------:R5:W-:Y:S04]  /*60f0*/  STL.64 [R1+0x80], R10 ;  /* 0x0000800a01007387 */ /* 0x000be80000100a00 */
[----:B------:R-:W2:Y:S01]  /*6100*/  LDL.LU R28, [R1+0x1b4] ;  /* 0x0001b400011c7983 */ /* 0x000ea20000300800 */
[----:B---3--:R-:W-:-:S04]  /*6110*/  LEA R8, P1, R29, R26, 0x1 ;  /* 0x0000001a1d087211 */ /* 0x008fc800078208ff */
[----:B------:R-:W-:Y:S02]  /*6120*/  LEA.HI.X.SX32 R9, R29, R0, 0x1, P1 ;  /* 0x000000001d097211 */ /* 0x000fe400008f0eff */
[----:B-1----:R-:W-:-:S03]  /*6130*/  LEA R4, P2, R17, R26, 0x1 ;  /* 0x0000001a11047211 */ /* 0x002fc600078408ff */
[----:B------:R1:W-:Y:S01]  /*6140*/  STL.64 [R1+0x78], R8 ;  /* 0x0000780801007387 */ /* 0x0003e20000100a00 */
[----:B0-----:R-:W-:-:S03]  /*6150*/  LEA R2, P3, R21, R26, 0x1 ;  /* 0x0000001a15027211 */ /* 0x001fc600078608ff */
[----:B------:R-:W3:Y:S01]  /*6160*/  LDL.LU R29, [R1+0x130] ;  /* 0x00013000011d7983 */ /* 0x000ee20000300800 */
[-C--:B------:R-:W-:Y:S02]  /*6170*/  LEA.HI.X.SX32 R5, R17, R0.reuse, 0x1, P2 ;  /* 0x0000000011057211 */ /* 0x080fe400010f0eff */
[----:B------:R-:W-:-:S03]  /*6180*/  LEA.HI.X.SX32 R3, R21, R0, 0x1, P3 ;  /* 0x0000000015037211 */ /* 0x000fc600018f0eff */
[----:B------:R0:W-:Y:S04]  /*6190*/  STL.64 [R1+0x70], R4 ;  /* 0x0000700401007387 */ /* 0x0001e80000100a00 */
[----:B------:R4:W-:Y:S04]  /*61a0*/  STL.64 [R1+0x68], R2 ;  /* 0x0000680201007387 */ /* 0x0009e80000100a00 */
[----:B------:R-:W3:Y:S01]  /*61b0*/  LDL.LU R21, [R1+0x1a8] ;  /* 0x0001a80001157983 */ /* 0x000ee20000300800 */
[----:B-----5:R-:W-:-:S04]  /*61c0*/  LEA R10, P0, R24, R26, 0x1 ;  /* 0x0000001a180a7211 */ /* 0x020fc800078008ff */
[----:B------:R-:W-:Y:S02]  /*61d0*/  LEA.HI.X.SX32 R11, R24, R0, 0x1, P0 ;  /* 0x00000000180b7211 */ /* 0x000fe400000f0eff */
[----:B------:R-:W5:Y:S04]  /*61e0*/  LDL.LU R24, [R1+0x138] ;  /* 0x0001380001187983 */ /* 0x000f680000300800 */
[----:B------:R-:W5:Y:S01]  /*61f0*/  LDL.LU R16, [R1+0x134] ;  /* 0x0001340001107983 */ /* 0x000f620000300800 */
[CC--:B-1----:R-:W-:Y:S02]  /*6200*/  LEA R8, P1, R12.reuse, R26.reuse, 0x1 ;  /* 0x0000001a0c087211 */ /* 0x0c2fe400078208ff */
[C---:B0-----:R-:W-:Y:S02]  /*6210*/  LEA R4, P2, R13.reuse, R26, 0x1 ;  /* 0x0000001a0d047211 */ /* 0x041fe400078408ff */
[-C--:B------:R-:W-:Y:S01]  /*6220*/  LEA.HI.X.SX32 R9, R12, R0.reuse, 0x1, P1 ;  /* 0x000000000c097211 */ /* 0x080fe200008f0eff */
[----:B------:R0:W-:Y:S01]  /*6230*/  STL.64 [R1+0x60], R10 ;  /* 0x0000600a01007387 */ /* 0x0001e20000100a00 */
[----:B------:R-:W-:-:S03]  /*6240*/  LEA.HI.X.SX32 R5, R13, R0, 0x1, P2 ;  /* 0x000000000d057211 */ /* 0x000fc600010f0eff */
[----:B------:R-:W5:Y:S04]  /*6250*/  LDL.LU R17, [R1+0x148] ;  /* 0x0001480001117983 */ /* 0x000f680000300800 */
[----:B------:R2:W-:Y:S04]  /*6260*/  STL.64 [R1+0x58], R8 ;  /* 0x0000580801007387 */ /* 0x0005e80000100a00 */
[----:B------:R-:W5:Y:S01]  /*6270*/  LDL.LU R12, [R1+0x13c] ;  /* 0x00013c00010c7983 */ /* 0x000f620000300800 */
[----:B----4-:R-:W-:-:S03]  /*6280*/  LEA R2, P3, R7, R26, 0x1 ;  /* 0x0000001a07027211 */ /* 0x010fc600078608ff */
[----:B------:R1:W-:Y:S01]  /*6290*/  STL.64 [R1+0x50], R4 ;  /* 0x0000500401007387 */ /* 0x0003e20000100a00 */
[----:B------:R-:W-:-:S03]  /*62a0*/  LEA.HI.X.SX32 R3, R7, R0, 0x1, P3 ;  /* 0x0000000007037211 */ /* 0x000fc600018f0eff */
[----:B------:R-:W4:Y:S04]  /*62b0*/  LDL.LU R7, [R1+0x140] ;  /* 0x0001400001077983 */ /* 0x000f280000300800 */
[----:B------:R1:W-:Y:S01]  /*62c0*/  STL.64 [R1+0x48], R2 ;  /* 0x0000480201007387 */ /* 0x0003e20000100a00 */
[----:B0-----:R-:W-:-:S04]  /*62d0*/  LEA R10, P0, R15, R26, 0x1 ;  /* 0x0000001a0f0a7211 */ /* 0x001fc800078008ff */
[----:B------:R-:W-:Y:S02]  /*62e0*/  LEA.HI.X.SX32 R11, R15, R0, 0x1, P0 ;  /* 0x000000000f0b7211 */ /* 0x000fe400000f0eff */
[----:B--2---:R-:W-:-:S03]  /*62f0*/  LEA R8, P1, R22, R26, 0x1 ;  /* 0x0000001a16087211 */ /* 0x004fc600078208ff */
[----:B------:R0:W-:Y:S01]  /*6300*/  STL.64 [R1+0x40], R10 ;  /* 0x0000400a01007387 */ /* 0x0001e20000100a00 */
[----:B------:R-:W-:-:S03]  /*6310*/  LEA.HI.X.SX32 R9, R22, R0, 0x1, P1 ;  /* 0x0000000016097211 */ /* 0x000fc600008f0eff */
[----:B------:R-:W2:Y:S01]  /*6320*/  LDL.LU R13, [R1+0x144] ;  /* 0x00014400010d7983 */ /* 0x000ea20000300800 */
[----:B-1----:R-:W-:-:S03]  /*6330*/  LEA R4, P2, R23, R26, 0x1 ;  /* 0x0000001a17047211 */ /* 0x002fc600078408ff */
[----:B------:R1:W-:Y:S01]  /*6340*/  STL.64 [R1+0x38], R8 ;  /* 0x0000380801007387 */ /* 0x0003e20000100a00 */
[----:B------:R-:W-:-:S03]  /*6350*/  LEA.HI.X.SX32 R5, R23, R0, 0x1, P2 ;  /* 0x0000000017057211 */ /* 0x000fc600010f0eff */
[----:B------:R-:W2:Y:S01]  /*6360*/  LDL.LU R15, [R1+0x18c] ;  /* 0x00018c00010f7983 */ /* 0x000ea20000300800 */
[----:B------:R-:W-:-:S03]  /*6370*/  LEA R2, P3, R20, R26, 0x1 ;  /* 0x0000001a14027211 */ /* 0x000fc600078608ff */
[----:B------:R1:W-:Y:S01]  /*6380*/  STL.64 [R1+0x30], R4 ;  /* 0x0000300401007387 */ /* 0x0003e20000100a00 */
[----:B------:R-:W-:-:S03]  /*6390*/  LEA.HI.X.SX32 R3, R20, R0, 0x1, P3 ;  /* 0x0000000014037211 */ /* 0x000fc600018f0eff */
[----:B------:R-:W2:Y:S01]  /*63a0*/  LDL.LU R22, [R1+0x14c] ;  /* 0x00014c0001167983 */ /* 0x000ea20000300800 */
[CC--:B0-----:R-:W-:Y:S02]  /*63b0*/  LEA R10, P0, R18.reuse, R26.reuse, 0x1 ;  /* 0x0000001a120a7211 */ /* 0x0c1fe400078008ff */
[C---:B-1----:R-:W-:Y:S02]  /*63c0*/  LEA R8, P1, R19.reuse, R26, 0x1 ;  /* 0x0000001a13087211 */ /* 0x042fe400078208ff */
[-C--:B------:R-:W-:Y:S01]  /*63d0*/  LEA.HI.X.SX32 R11, R18, R0.reuse, 0x1, P0 ;  /* 0x00000000120b7211 */ /* 0x080fe200000f0eff */
[----:B------:R3:W-:Y:S01]  /*63e0*/  STL.64 [R1+0x28], R2 ;  /* 0x0000280201007387 */ /* 0x0007e20000100a00 */
[----:B------:R-:W-:-:S03]  /*63f0*/  LEA.HI.X.SX32 R9, R19, R0, 0x1, P1 ;  /* 0x0000000013097211 */ /* 0x000fc600008f0eff */
[----:B------:R-:W2:Y:S01]  /*6400*/  LDL.LU R23, [R1+0x184] ;  /* 0x0001840001177983 */ /* 0x000ea20000300800 */
[----:B------:R-:W-:-:S03]  /*6410*/  LEA R4, P2, R28, R26, 0x1 ;  /* 0x0000001a1c047211 */ /* 0x000fc600078408ff */
[----:B------:R-:W-:Y:S01]  /*6420*/  STL.64 [R1+0x20], R10 ;  /* 0x0000200a01007387 */ /* 0x000fe20000100a00 */
[----:B------:R-:W-:-:S03]  /*6430*/  LEA.HI.X.SX32 R5, R28, R0, 0x1, P2 ;  /* 0x000000001c057211 */ /* 0x000fc600010f0eff */
[----:B------:R-:W2:Y:S04]  /*6440*/  LDL.LU R18, [R1+0x178] ;  /* 0x0001780001127983 */ /* 0x000ea80000300800 */
[----:B------:R-:W-:Y:S04]  /*6450*/  STL.64 [R1+0x18], R8 ;  /* 0x0000180801007387 */ /* 0x000fe80000100a00 */
[----:B------:R-:W2:Y:S04]  /*6460*/  LDL.LU R19, [R1+0x174] ;  /* 0x0001740001137983 */ /* 0x000ea80000300800 */
[----:B------:R0:W-:Y:S01]  /*6470*/  STL.64 [R1+0x10], R4 ;  /* 0x0000100401007387 */ /* 0x0001e20000100a00 */
[----:B---3--:R-:W-:-:S04]  /*6480*/  LEA R2, P3, R29, R26, 0x1 ;  /* 0x0000001a1d027211 */ /* 0x008fc800078608ff */
[----:B------:R-:W-:-:S05]  /*6490*/  LEA.HI.X.SX32 R3, R29, R0, 0x1, P3 ;  /* 0x000000001d037211 */ /* 0x000fca00018f0eff */
[----:B------:R1:W-:Y:S04]  /*64a0*/  STL.64 [R1+0x8], R2 ;  /* 0x0000080201007387 */ /* 0x0003e80000100a00 */
[----:B------:R-:W3:Y:S01]  /*64b0*/  LDL.LU R20, [R1+0x16c] ;  /* 0x00016c0001147983 */ /* 0x000ee20000300800 */
[----:B0-----:R-:W-:-:S04]  /*64c0*/  LEA R4, P0, R21, R26, 0x1 ;  /* 0x0000001a15047211 */ /* 0x001fc800078008ff */
[----:B------:R-:W-:Y:S02]  /*64d0*/  LEA.HI.X.SX32 R5, R21, R0, 0x1, P0 ;  /* 0x0000000015057211 */ /* 0x000fe400000f0eff */
[----:B------:R-:W3:Y:S04]  /*64e0*/  LDL.LU R21, [R1+0x164] ;  /* 0x0001640001157983 */ /* 0x000ee80000300800 */
[----:B------:R-:W-:Y:S01]  /*64f0*/  STL.64 [R1], R4 ;  /* 0x0000000401007387 */ /* 0x000fe20000100a00 */
[-C--:B-----5:R-:W-:Y:S02]  /*6500*/  LEA R28, P1, R24, R26.reuse, 0x1 ;  /* 0x0000001a181c7211 */ /* 0x0a0fe400078208ff */
[----:B-1----:R-:W-:Y:S02]  /*6510*/  LEA R2, P2, R16, R26, 0x1 ;  /* 0x0000001a10027211 */ /* 0x002fe400078408ff */
[----:B------:R-:W-:-:S02]  /*6520*/  LEA.HI.X.SX32 R29, R24, R0, 0x1, P1 ;  /* 0x00000000181d7211 */ /* 0x000fc400008f0eff */
[----:B------:R-:W-:Y:S01]  /*6530*/  LEA.HI.X.SX32 R3, R16, R0, 0x1, P2 ;  /* 0x0000000010037211 */ /* 0x000fe200010f0eff */
[----:B------:R-:W5:Y:S04]  /*6540*/  LDL.LU R24, [R1+0x158] ;  /* 0x0001580001187983 */ /* 0x000f680000300800 */
[----:B------:R0:W-:Y:S04]  /*6550*/  STL.64 [R1+0x1b40], R28 ;  /* 0x001b401c01007387 */ /* 0x0001e80000100a00 */
[----:B------:R1:W-:Y:S04]  /*6560*/  STL.64 [R1+0x130], R2 ;  /* 0x0001300201007387 */ /* 0x0003e80000100a00 */
[----:B0-----:R-:W5:Y:S04]  /*6570*/  LDL.LU R28, [R1+0x154] ;  /* 0x00015400011c7983 */ /* 0x001f680000300800 */
[----:B------:R-:W5:Y:S01]  /*6580*/  LDL.LU R29, [R1+0x150] ;  /* 0x00015000011d7983 */ /* 0x000f620000300800 */
[----:B-1----:R-:W-:-:S02]  /*6590*/  LEA R2, P0, R17, R26, 0x1 ;  /* 0x0000001a11027211 */ /* 0x002fc400078008ff */
[-C--:B----4-:R-:W-:Y:S02]  /*65a0*/  LEA R4, P2, R7, R26.reuse, 0x1 ;  /* 0x0000001a07047211 */ /* 0x090fe400078408ff */
[C---:B------:R-:W-:Y:S02]  /*65b0*/  LEA R8, P1, R12.reuse, R26, 0x1 ;  /* 0x0000001a0c087211 */ /* 0x040fe400078208ff */
[-C--:B------:R-:W-:Y:S02]  /*65c0*/  LEA.HI.X.SX32 R3, R17, R0.reuse, 0x1, P0 ;  /* 0x0000000011037211 */ /* 0x080fe400000f0eff */
[-C--:B------:R-:W-:Y:S02]  /*65d0*/  LEA.HI.X.SX32 R5, R7, R0.reuse, 0x1, P2 ;  /* 0x0000000007057211 */ /* 0x080fe400010f0eff */
[----:B------:R-:W-:Y:S01]  /*65e0*/  LEA.HI.X.SX32 R9, R12, R0, 0x1, P1 ;  /* 0x000000000c097211 */ /* 0x000fe200008f0eff */
[----:B------:R-:W-:Y:S04]  /*65f0*/  STL.64 [R1+0x1b38], R2 ;  /* 0x001b380201007387 */ /* 0x000fe80000100a00 */
[----:B------:R-:W-:Y:S04]  /*6600*/  STL.64 [R1+0x1b48], R4 ;  /* 0x001b480401007387 */ /* 0x000fe80000100a00 */
[----:B------:R2:W-:Y:S02]  /*6610*/  STL.64 [R1+0x138], R8 ;  /* 0x0001380801007387 */ /* 0x0005e40000100a00 */
[----:B--2---:R-:W-:-:S02]  /*6620*/  LEA R8, P0, R13, R26, 0x1 ;  /* 0x0000001a0d087211 */ /* 0x004fc400078008ff */
[----:B------:R-:W-:Y:S02]  /*6630*/  LEA R6, P1, R15, R26, 0x1 ;  /* 0x0000001a0f067211 */ /* 0x000fe400078208ff */
[-C--:B------:R-:W-:Y:S02]  /*6640*/  LEA.HI.X.SX32 R9, R13, R0.reuse, 0x1, P0 ;  /* 0x000000000d097211 */ /* 0x080fe400000f0eff */
[----:B------:R-:W-:Y:S02]  /*6650*/  LEA.HI.X.SX32 R7, R15, R0, 0x1, P1 ;  /* 0x000000000f077211 */ /* 0x000fe400008f0eff */
[----:B------:R-:W-:-:S03]  /*6660*/  LEA R2, P2, R22, R26, 0x1 ;  /* 0x0000001a16027211 */ /* 0x000fc600078408ff */
[----:B------:R-:W-:Y:S04]  /*6670*/  STL.64 [R1+0x1b50], R6 ;  /* 0x001b500601007387 */ /* 0x000fe80000100a00 */
[----:B------:R0:W-:Y:S01]  /*6680*/  STL.64 [R1+0x140], R8 ;  /* 0x0001400801007387 */ /* 0x0001e20000100a00 */
[----:B------:R-:W-:Y:S02]  /*6690*/  LEA.HI.X.SX32 R3, R22, R0, 0x1, P2 ;  /* 0x0000000016037211 */ /* 0x000fe400010f0eff */
[----:B0-----:R-:W-:-:S04]  /*66a0*/  LEA R8, P0, R23, R26, 0x1 ;  /* 0x0000001a17087211 */ /* 0x001fc800078008ff */
[----:B------:R-:W-:Y:S02]  /*66b0*/  LEA.HI.X.SX32 R9, R23, R0, 0x1, P0 ;  /* 0x0000000017097211 */ /* 0x000fe400000f0eff */
[----:B------:R-:W-:-:S04]  /*66c0*/  LEA R10, P1, R18, R26, 0x1 ;  /* 0x0000001a120a7211 */ /* 0x000fc800078208ff */
[----:B------:R-:W-:Y:S02]  /*66d0*/  LEA.HI.X.SX32 R11, R18, R0, 0x1, P1 ;  /* 0x00000000120b7211 */ /* 0x000fe400008f0eff */
[----:B------:R-:W-:-:S04]  /*66e0*/  LEA R12, P2, R19, R26, 0x1 ;  /* 0x0000001a130c7211 */ /* 0x000fc800078408ff */
[----:B------:R-:W-:Y:S01]  /*66f0*/  LEA.HI.X.SX32 R13, R19, R0, 0x1, P2 ;  /* 0x00000000130d7211 */ /* 0x000fe200010f0eff */
[----:B------:R0:W-:Y:S04]  /*6700*/  STL.64 [R1+0x148], R2 ;  /* 0x0001480201007387 */ /* 0x0001e80000100a00 */
[----:B------:R-:W-:Y:S04]  /*6710*/  STL.64 [R1+0x1b30], R8 ;  /* 0x001b300801007387 */ /* 0x000fe80000100a00 */
[----:B------:R-:W-:Y:S04]  /*6720*/  STL.64 [R1+0x1b58], R10 ;  /* 0x001b580a01007387 */ /* 0x000fe80000100a00 */
[----:B------:R-:W-:Y:S01]  /*6730*/  STL.64 [R1+0x1b60], R12 ;  /* 0x001b600c01007387 */ /* 0x000fe20000100a00 */
[----:B---3--:R-:W-:-:S04]  /*6740*/  LEA R14, P0, R20, R26, 0x1 ;  /* 0x0000001a140e7211 */ /* 0x008fc800078008ff */
[----:B------:R-:W-:Y:S02]  /*6750*/  LEA.HI.X.SX32 R15, R20, R0, 0x1, P0 ;  /* 0x00000000140f7211 */ /* 0x000fe400000f0eff */
[----:B------:R-:W-:-:S04]  /*6760*/  LEA R16, P1, R21, R26, 0x1 ;  /* 0x0000001a15107211 */ /* 0x000fc800078208ff */
[----:B------:R-:W-:Y:S01]  /*6770*/  LEA.HI.X.SX32 R17, R21, R0, 0x1, P1 ;  /* 0x0000000015117211 */ /* 0x000fe200008f0eff */
[----:B------:R-:W-:Y:S04]  /*6780*/  STL.64 [R1+0x1b68], R14 ;  /* 0x001b680e01007387 */ /* 0x000fe80000100a00 */
[----:B------:R-:W-:Y:S01]  /*6790*/  STL.64 [R1+0x1b70], R16 ;  /* 0x001b701001007387 */ /* 0x000fe20000100a00 */
[----:B-----5:R-:W-:-:S04]  /*67a0*/  LEA R18, P2, R24, R26, 0x1 ;  /* 0x0000001a18127211 */ /* 0x020fc800078408ff */
[----:B------:R-:W-:Y:S02]  /*67b0*/  LEA.HI.X.SX32 R19, R24, R0, 0x1, P2 ;  /* 0x0000000018137211 */ /* 0x000fe400010f0eff */
[----:B------:R-:W-:-:S04]  /*67c0*/  LEA R20, P0, R28, R26, 0x1 ;  /* 0x0000001a1c147211 */ /* 0x000fc800078008ff */
[----:B------:R-:W-:Y:S02]  /*67d0*/  LEA.HI.X.SX32 R21, R28, R0, 0x1, P0 ;  /* 0x000000001c157211 */ /* 0x000fe400000f0eff */
[C---:B------:R-:W-:Y:S01]  /*67e0*/  LEA R22, P1, R29.reuse, R26, 0x1 ;  /* 0x0000001a1d167211 */ /* 0x040fe200078208ff */
[----:B------:R-:W-:Y:S03]  /*67f0*/  STL.64 [R1+0x1b78], R18 ;  /* 0x001b781201007387 */ /* 0x000fe60000100a00 */
[----:B------:R-:W-:Y:S01]  /*6800*/  LEA.HI.X.SX32 R23, R29, R0, 0x1, P1 ;  /* 0x000000001d177211 */ /* 0x000fe200008f0eff */
[----:B------:R1:W-:Y:S04]  /*6810*/  STL.64 [R1+0x1b80], R20 ;  /* 0x001b801401007387 */ /* 0x0003e80000100a00 */
[----:B------:R-:W2:Y:S04]  /*6820*/  LDL.LU R29, [R1+0x318] ;  /* 0x00031800011d7983 */ /* 0x000ea80000300800 */
[----:B0-----:R-:W3:Y:S04]  /*6830*/  LDL.LU R2, [R1+0x30c] ;  /* 0x00030c0001027983 */ /* 0x001ee80000300800 */
[----:B------:R-:W4:Y:S04]  /*6840*/  LDL.LU R3, [R1+0x300] ;  /* 0x0003000001037983 */ /* 0x000f280000300800 */
[----:B-1----:R-:W5:Y:S04]  /*6850*/  LDL.LU R20, [R1+0x2d0] ;  /* 0x0002d00001147983 */ /* 0x002f680000300800 */
[----:B------:R-:W2:Y:S04]  /*6860*/  LDL.LU R21, [R1+0x2c4] ;  /* 0x0002c40001157983 */ /* 0x000ea80000300800 */
[----:B------:R-:W2:Y:S04]  /*6870*/  LDL.LU R18, [R1+0x2b8] ;  /* 0x0002b80001127983 */ /* 0x000ea80000300800 */
[----:B------:R-:W2:Y:S04]  /*6880*/  LDL.LU R19, [R1+0x2ac] ;  /* 0x0002ac0001137983 */ /* 0x000ea80000300800 */
[----:B------:R-:W2:Y:S04]  /*6890*/  LDL.LU R16, [R1+0x2a0] ;  /* 0x0002a00001107983 */ /* 0x000ea80000300800 */
[----:B------:R-:W2:Y:S04]  /*68a0*/  LDL.LU R17, [R1+0x294] ;  /* 0x0002940001117983 */ /* 0x000ea80000300800 */
[----:B------:R-:W2:Y:S04]  /*68b0*/  LDL.LU R14, [R1+0x288] ;  /* 0x00028800010e7983 */ /* 0x000ea80000300800 */
[----:B------:R-:W2:Y:S04]  /*68c0*/  LDL.LU R15, [R1+0x27c] ;  /* 0x00027c00010f7983 */ /* 0x000ea80000300800 */
[----:B------:R-:W2:Y:S04]  /*68d0*/  LDL.LU R12, [R1+0x270] ;  /* 0x00027000010c7983 */ /* 0x000ea80000300800 */
[----:B------:R-:W2:Y:S01]  /*68e0*/  LDL.LU R13, [R1+0x264] ;  /* 0x00026400010d7983 */ /* 0x000ea20000300800 */
[----:B------:R-:W-:-:S03]  /*68f0*/  LEA R24, P2, R25, R26, 0x1 ;  /* 0x0000001a19187211 */ /* 0x000fc600078408ff */
[----:B------:R-:W2:Y:S04]  /*6900*/  LDL.LU R10, [R1+0x258] ;  /* 0x00025800010a7983 */ /* 0x000ea80000300800 */
[----:B------:R-:W2:Y:S04]  /*6910*/  LDL.LU R11, [R1+0x24c] ;  /* 0x00024c00010b7983 */ /* 0x000ea80000300800 */
[----:B------:R-:W2:Y:S04]  /*6920*/  LDL.LU R8, [R1+0x248] ;  /* 0x0002480001087983 */ /* 0x000ea80000300800 */
[----:B------:R-:W2:Y:S01]  /*6930*/  LDL.LU R9, [R1+0x244] ;  /* 0x0002440001097983 */ /* 0x000ea20000300800 */
[----:B------:R-:W-:-:S03]  /*6940*/  LEA.HI.X.SX32 R25, R25, R0, 0x1, P2 ;  /* 0x0000000019197211 */ /* 0x000fc600010f0eff */
[----:B------:R-:W2:Y:S04]  /*6950*/  LDL.LU R6, [R1+0x240] ;  /* 0x0002400001067983 */ /* 0x000ea80000300800 */
[----:B------:R-:W2:Y:S01]  /*6960*/  LDL.LU R7, [R1+0x23c] ;  /* 0x00023c0001077983 */ /* 0x000ea20000300800 */
[----:B------:R-:W-:-:S03]  /*6970*/  LEA R26, P3, R27, R26, 0x1 ;  /* 0x0000001a1b1a7211 */ /* 0x000fc600078608ff */
[----:B------:R-:W2:Y:S04]  /*6980*/  LDL.LU R28, [R1+0x238] ;  /* 0x00023800011c7983 */ /* 0x000ea80000300800 */
[----:B------:R-:W2:Y:S04]  /*6990*/  LDL.LU R4, [R1+0x234] ;  /* 0x0002340001047983 */ /* 0x000ea80000300800 */
[----:B------:R-:W2:Y:S04]  /*69a0*/  LDL.LU R5, [R1+0x230] ;  /* 0x0002300001057983 */ /* 0x000ea80000300800 */
[----:B------:R0:W-:Y:S01]  /*69b0*/  STL.64 [R1+0x1b88], R22 ;  /* 0x001b881601007387 */ /* 0x0001e20000100a00 */
[----:B------:R-:W-:-:S03]  /*69c0*/  LEA.HI.X.SX32 R27, R27, R0, 0x1, P3 ;  /* 0x000000001b1b7211 */ /* 0x000fc600018f0eff */
[----:B0-----:R-:W2:Y:S04]  /*69d0*/  LDL.LU R22, [R1+0x2e8] ;  /* 0x0002e80001167983 */ /* 0x001ea80000300800 */
[----:B------:R-:W2:Y:S04]  /*69e0*/  LDL.LU R23, [R1+0x2dc] ;  /* 0x0002dc0001177983 */ /* 0x000ea80000300800 */
[----:B------:R0:W-:Y:S04]  /*69f0*/  STL.64 [R1+0x1b90], R24 ;  /* 0x001b901801007387 */ /* 0x0001e80000100a00 */
[----:B0-----:R-:W2:Y:S04]  /*6a00*/  LDL.LU R25, [R1+0x2f4] ;  /* 0x0002f40001197983 */ /* 0x001ea80000300800 */
[----:B------:R-:W2:Y:S04]  /*6a10*/  LDL R0, [R1+0x440] ;  /* 0x0004400001007983 */ /* 0x000ea80000100800 */
[----:B------:R-:W-:Y:S04]  /*6a20*/  STL.64 [R1+0x1b98], R26 ;  /* 0x001b981a01007387 */ /* 0x000fe80000100a00 */
[----:B--2---:R0:W-:Y:S04]  /*6a30*/  STS.U16 [R0+0x8000], R29 ;  /* 0x0080001d00007388 */ /* 0x0041e80000000400 */
[----:B0-----:R-:W2:Y:S04]  /*6a40*/  LDL.LU R29, [R1+0x22c] ;  /* 0x00022c00011d7983 */ /* 0x001ea80000300800 */
[----:B---3--:R0:W-:Y:S04]  /*6a50*/  STS.U16 [R0+0x8400], R2 ;  /* 0x0084000200007388 */ /* 0x0081e80000000400 */
[----:B----4-:R1:W-:Y:S04]  /*6a60*/  STS.U16 [R0+0x8800], R3 ;  /* 0x0088000300007388 */ /* 0x0103e80000000400 */
[----:B------:R3:W-:Y:S04]  /*6a70*/  STS.U16 [R0+0x8c00], R25 ;  /* 0x008c001900007388 */ /* 0x0007e80000000400 */
[----:B0-----:R-:W4:Y:S04]  /*6a80*/  LDL.LU R2, [R1+0x228] ;  /* 0x0002280001027983 */ /* 0x001f280000300800 */
[----:B------:R-:W-:Y:S04]  /*6a90*/  STS.U16 [R0+0x9000], R22 ;  /* 0x0090001600007388 */ /* 0x000fe80000000400 */
[----:B------:R-:W-:Y:S04]  /*6aa0*/  STS.U16 [R0+0x9400], R23 ;  /* 0x0094001700007388 */ /* 0x000fe80000000400 */
[----:B-----5:R-:W-:Y:S04]  /*6ab0*/  STS.U16 [R0+0x9800], R20 ;  /* 0x0098001400007388 */ /* 0x020fe80000000400 */
[----:B------:R-:W-:Y:S04]  /*6ac0*/  STS.U16 [R0+0x9c00], R21 ;  /* 0x009c001500007388 */ /* 0x000fe80000000400 */
        /* <DEDUP_REMOVED lines=13> */
[----:B-1----:R-:W5:Y:S04]  /*6ba0*/  LDL.LU R3, [R1+0x224] ;  /* 0x0002240001037983 */ /* 0x002f680000300800 */
[----:B------:R-:W-:Y:S04]  /*6bb0*/  STS.U16 [R0+0xd400], R7 ;  /* 0x00d4000700007388 */ /* 0x000fe80000000400 */
[----:B------:R0:W-:Y:S04]  /*6bc0*/  STS.U16 [R0+0xd800], R28 ;  /* 0x00d8001c00007388 */ /* 0x0001e80000000400 */
[----:B------:R-:W5:Y:S04]  /*6bd0*/  LDL.LU R24, [R1+0x220] ;  /* 0x0002200001187983 */ /* 0x000f680000300800 */
[----:B---3--:R-:W3:Y:S04]  /*6be0*/  LDL.LU R25, [R1+0x21c] ;  /* 0x00021c0001197983 */ /* 0x008ee80000300800 */
[----:B------:R-:W-:Y:S04]  /*6bf0*/  STS.U16 [R0+0xdc00], R4 ;  /* 0x00dc000400007388 */ /* 0x000fe80000000400 */
[----:B0-----:R-:W3:Y:S04]  /*6c00*/  LDL.LU R28, [R1+0x218] ;  /* 0x00021800011c7983 */ /* 0x001ee80000300800 */
[----:B------:R-:W-:Y:S04]  /*6c10*/  STS.U16 [R0+0xe000], R5 ;  /* 0x00e0000500007388 */ /* 0x000fe80000000400 */
[----:B------:R-:W3:Y:S04]  /*6c20*/  LDL.LU R22, [R1+0x214] ;  /* 0x0002140001167983 */ /* 0x000ee80000300800 */
[----:B--2---:R0:W-:Y:S04]  /*6c30*/  STS.U16 [R0+0xe400], R29 ;  /* 0x00e4001d00007388 */ /* 0x0041e80000000400 */
[----:B0-----:R-:W2:Y:S04]  /*6c40*/  LDL.LU R29, [R1+0x450] ;  /* 0x00045000011d7983 */ /* 0x001ea80000300800 */
[----:B----4-:R0:W-:Y:S04]  /*6c50*/  STS.U16 [R0+0xe800], R2 ;  /* 0x00e8000200007388 */ /* 0x0101e80000000400 */
[----:B0-----:R-:W4:Y:S04]  /*6c60*/  LDL.LU R2, [R1+0x444] ;  /* 0x0004440001027983 */ /* 0x001f280000300800 */
[----:B------:R-:W4:Y:S04]  /*6c70*/  LDL.LU R23, [R1+0x434] ;  /* 0x0004340001177983 */ /* 0x000f280000300800 */
        /* <DEDUP_REMOVED lines=11> */
[----:B------:R-:W4:Y:S01]  /*6d30*/  LDL.LU R8, [R1+0x3ac] ;  /* 0x0003ac0001087983 */ /* 0x000f220000300800 */
[----:B------:R-:W-:-:S03]  /*6d40*/  LOP3.LUT R20, R0, 0x20, RZ, 0x3c, !PT ;  /* 0x0000002000147812 */ /* 0x000fc600078e3cff */
[----:B------:R-:W4:Y:S04]  /*6d50*/  LDL.LU R9, [R1+0x3a0] ;  /* 0x0003a00001097983 */ /* 0x000f280000300800 */
[----:B------:R-:W4:Y:S04]  /*6d60*/  LDL.LU R6, [R1+0x398] ;  /* 0x0003980001067983 */ /* 0x000f280000300800 */
[----:B------:R-:W4:Y:S04]  /*6d70*/  LDL.LU R7, [R1+0x390] ;  /* 0x0003900001077983 */ /* 0x000f280000300800 */
[----:B-----5:R0:W-:Y:S04]  /*6d80*/  STS.U16 [R0+0xec00], R3 ;  /* 0x00ec000300007388 */ /* 0x0201e80000000400 */
[----:B------:R-:W5:Y:S04]  /*6d90*/  LDL.LU R4, [R1+0x388] ;  /* 0x0003880001047983 */ /* 0x000f680000300800 */
[----:B------:R-:W5:Y:S04]  /*6da0*/  LDL.LU R5, [R1+0x380] ;  /* 0x0003800001057983 */ /* 0x000f680000300800 */
[----:B------:R-:W-:Y:S04]  /*6db0*/  STS.U16 [R0+0xf000], R24 ;  /* 0x00f0001800007388 */ /* 0x000fe80000000400 */
[----:B0-----:R-:W5:Y:S04]  /*6dc0*/  LDL.LU R3, [R1+0x378] ;  /* 0x0003780001037983 */ /* 0x001f680000300800 */
[----:B---3--:R-:W-:Y:S04]  /*6dd0*/  STS.U16 [R0+0xf400], R25 ;  /* 0x00f4001900007388 */ /* 0x008fe80000000400 */
[----:B------:R0:W-:Y:S04]  /*6de0*/  STS.U16 [R0+0xf800], R28 ;  /* 0x00f8001c00007388 */ /* 0x0001e80000000400 */
[----:B------:R-:W-:Y:S04]  /*6df0*/  STS.U16 [R0+0xfc00], R22 ;  /* 0x00fc001600007388 */ /* 0x000fe80000000400 */
[----:B0-----:R-:W3:Y:S04]  /*6e00*/  LDL.LU R28, [R1+0x370] ;  /* 0x00037000011c7983 */ /* 0x001ee80000300800 */
[----:B------:R-:W-:Y:S04]  /*6e10*/  STL [R1+0x1c50], R0 ;  /* 0x001c500001007387 */ /* 0x000fe80000100800 */
[----:B--2---:R0:W-:Y:S04]  /*6e20*/  STS.U16 [R20+0x100], R29 ;  /* 0x0001001d14007388 */ /* 0x0041e80000000400 */
[----:B0-----:R-:W2:Y:S04]  /*6e30*/  LDL.LU R29, [R1+0x368] ;  /* 0x00036800011d7983 */ /* 0x001ea80000300800 */
[----:B----4-:R0:W-:Y:S04]  /*6e40*/  STS.U16 [R20+0x500], R2 ;  /* 0x0005000214007388 */ /* 0x0101e80000000400 */
        /* <DEDUP_REMOVED lines=14> */
[----:B0-----:R-:W4:Y:S04]  /*6f30*/  LDL.LU R2, [R1+0x360] ;  /* 0x0003600001027983 */ /* 0x001f280000300800 */
[----:B------:R-:W-:Y:S04]  /*6f40*/  STS.U16 [R20+0x4100], R6 ;  /* 0x0041000614007388 */ /* 0x000fe80000000400 */
[----:B------:R-:W-:Y:S04]  /*6f50*/  STS.U16 [R20+0x4500], R7 ;  /* 0x0045000714007388 */ /* 0x000fe80000000400 */
[----:B------:R-:W4:Y:S04]  /*6f60*/  LDL.LU R0, [R1+0x358] ;  /* 0x0003580001007983 */ /* 0x000f280000300800 */
[----:B-----5:R-:W-:Y:S04]  /*6f70*/  STS.U16 [R20+0x4900], R4 ;  /* 0x0049000414007388 */ /* 0x020fe80000000400 */
[----:B------:R-:W5:Y:S04]  /*6f80*/  LDL.LU R26, [R1+0x350] ;  /* 0x00035000011a7983 */ /* 0x000f680000300800 */
[----:B------:R-:W-:Y:S04]  /*6f90*/  STS.U16 [R20+0x4d00], R5 ;  /* 0x004d000514007388 */ /* 0x000fe80000000400 */
[----:B------:R-:W5:Y:S04]  /*6fa0*/  LDL.LU R27, [R1+0x348] ;  /* 0x00034800011b7983 */ /* 0x000f680000300800 */
[----:B------:R0:W-:Y:S04]  /*6fb0*/  STS.U16 [R20+0x5100], R3 ;  /* 0x0051000314007388 */ /* 0x0001e80000000400 */
[----:B------:R-:W5:Y:S04]  /*6fc0*/  LDL.LU R24, [R1+0x340] ;  /* 0x0003400001187983 */ /* 0x000f680000300800 */
[----:B0-----:R-:W5:Y:S04]  /*6fd0*/  LDL.LU R3, [R1+0x338] ;  /* 0x0003380001037983 */ /* 0x001f680000300800 */
[----:B------:R-:W5:Y:S04]  /*6fe0*/  LDL.LU R25, [R1+0x330] ;  /* 0x0003300001197983 */ /* 0x000f680000300800 */
[----:B---3--:R0:W-:Y:S04]  /*6ff0*/  STS.U16 [R20+0x5500], R28 ;  /* 0x0055001c14007388 */ /* 0x0081e80000000400 */
[----:B------:R-:W3:Y:S04]  /*7000*/  LDL.LU R22, [R1+0x328] ;  /* 0x0003280001167983 */ /* 0x000ee80000300800 */
[----:B0-----:R-:W3:Y:S04]  /*7010*/  LDL.LU R28, [R1+0x320] ;  /* 0x00032000011c7983 */ /* 0x001ee80000300800 */
[----:B--2---:R0:W-:Y:S04]  /*7020*/  STS.U16 [R20+0x5900], R29 ;  /* 0x0059001d14007388 */ /* 0x0041e80000000400 */
[----:B0-----:R-:W2:Y:S04]  /*7030*/  LDL.LU R29, [R1+0x314] ;  /* 0x00031400011d7983 */ /* 0x001ea80000300800 */
        /* <DEDUP_REMOVED lines=13> */
[----:B----4-:R0:W-:Y:S04]  /*7110*/  STS.U16 [R20+0x5d00], R2 ;  /* 0x005d000214007388 */ /* 0x0101e80000000400 */
[----:B------:R-:W4:Y:S04]  /*7120*/  LDL.LU R9, [R1+0x26c] ;  /* 0x00026c0001097983 */ /* 0x000f280000300800 */
[----:B------:R-:W4:Y:S04]  /*7130*/  LDL.LU R6, [R1+0x260] ;  /* 0x0002600001067983 */ /* 0x000f280000300800 */
[----:B------:R-:W-:Y:S04]  /*7140*/  STS.U16 [R20+0x6100], R0 ;  /* 0x0061000014007388 */ /* 0x000fe80000000400 */
[----:B------:R-:W4:Y:S04]  /*7150*/  LDL.LU R7, [R1+0x254] ;  /* 0x0002540001077983 */ /* 0x000f280000300800 */
[----:B-----5:R-:W-:Y:S04]  /*7160*/  STS.U16 [R20+0x6500], R26 ;  /* 0x0065001a14007388 */ /* 0x020fe80000000400 */
[----:B------:R-:W5:Y:S04]  /*7170*/  LDL.LU R4, [R1+0x210] ;  /* 0x0002100001047983 */ /* 0x000f680000300800 */
[----:B------:R-:W-:Y:S04]  /*7180*/  STS.U16 [R20+0x6900], R27 ;  /* 0x0069001b14007388 */ /* 0x000fe80000000400 */
[----:B------:R-:W4:Y:S04]  /*7190*/  LDL.LU R5, [R1+0x208] ;  /* 0x0002080001057983 */ /* 0x000f280000300800 */
[----:B------:R-:W-:Y:S04]  /*71a0*/  STS.U16 [R20+0x6d00], R24 ;  /* 0x006d001814007388 */ /* 0x000fe80000000400 */
[----:B0-----:R-:W4:Y:S04]  /*71b0*/  LDL.LU R2, [R1+0x204] ;  /* 0x0002040001027983 */ /* 0x001f280000300800 */
[----:B------:R0:W-:Y:S04]  /*71c0*/  STS.U16 [R20+0x7100], R3 ;  /* 0x0071000314007388 */ /* 0x0001e80000000400 */
[----:B------:R-:W-:Y:S04]  /*71d0*/  STS.U16 [R20+0x7500], R25 ;  /* 0x0075001914007388 */ /* 0x000fe80000000400 */
[----:B---3--:R-:W-:Y:S04]  /*71e0*/  STS.U16 [R20+0x7900], R22 ;  /* 0x0079001614007388 */ /* 0x008fe80000000400 */
[----:B0-----:R-:W3:Y:S04]  /*71f0*/  LDL.LU R3, [R1+0x200] ;  /* 0x0002000001037983 */ /* 0x001ee80000300800 */
[----:B------:R0:W-:Y:S04]  /*7200*/  STS.U16 [R20+0x7d00], R28 ;  /* 0x007d001c14007388 */ /* 0x0001e80000000400 */
        /* <DEDUP_REMOVED lines=34> */
[----:B----4-:R1:W-:Y:S04]  /*7430*/  STS.U16 [R20+0xb900], R9 ;  /* 0x00b9000914007388 */ /* 0x0103e80000000400 */
[----:B0-----:R-:W4:Y:S04]  /*7440*/  LDL.LU R8, [R1+0x3e0] ;  /* 0x0003e00001087983 */ /* 0x001f280000300800 */
[----:B------:R0:W-:Y:S04]  /*7450*/  STS.U16 [R20+0xbd00], R6 ;  /* 0x00bd000614007388 */ /* 0x0001e80000000400 */
[----:B-1----:R-:W4:Y:S04]  /*7460*/  LDL.LU R9, [R1+0x3d4] ;  /* 0x0003d40001097983 */ /* 0x002f280000300800 */
[----:B------:R1:W-:Y:S04]  /*7470*/  STS.U16 [R20+0xc100], R7 ;  /* 0x00c1000714007388 */ /* 0x0003e80000000400 */
[----:B0-----:R-:W4:Y:S04]  /*7480*/  LDL.LU R6, [R1+0x3c8] ;  /* 0x0003c80001067983 */ /* 0x001f280000300800 */
[----:B-----5:R0:W-:Y:S04]  /*7490*/  STS.U16 [R20+0xc500], R4 ;  /* 0x00c5000414007388 */ /* 0x0201e80000000400 */
[----:B-1----:R-:W5:Y:S04]  /*74a0*/  LDL.LU R7, [R1+0x3bc] ;  /* 0x0003bc0001077983 */ /* 0x002f680000300800 */
[----:B------:R1:W-:Y:S04]  /*74b0*/  STS.U16 [R20+0xc900], R5 ;  /* 0x00c9000514007388 */ /* 0x0003e80000000400 */
[----:B0-----:R-:W4:Y:S04]  /*74c0*/  LDL.LU R4, [R1+0x3b4] ;  /* 0x0003b40001047983 */ /* 0x001f280000300800 */
[----:B------:R0:W-:Y:S04]  /*74d0*/  STS.U16 [R20+0xcd00], R2 ;  /* 0x00cd000214007388 */ /* 0x0001e80000000400 */
[----:B-1----:R-:W4:Y:S04]  /*74e0*/  LDL.LU R5, [R1+0x3a8] ;  /* 0x0003a80001057983 */ /* 0x002f280000300800 */
[----:B---3--:R1:W-:Y:S04]  /*74f0*/  STS.U16 [R20+0xd100], R3 ;  /* 0x00d1000314007388 */ /* 0x0083e80000000400 */
[----:B0-----:R-:W3:Y:S04]  /*7500*/  LDL.LU R2, [R1+0x39c] ;  /* 0x00039c0001027983 */ /* 0x001ee80000300800 */
[----:B------:R0:W-:Y:S04]  /*7510*/  STS.U16 [R20+0xd500], R28 ;  /* 0x00d5001c14007388 */ /* 0x0001e80000000400 */
[----:B-1----:R-:W3:Y:S04]  /*7520*/  LDL.LU R3, [R1+0x394] ;  /* 0x0003940001037983 */ /* 0x002ee80000300800 */
[----:B0-----:R-:W3:Y:S04]  /*7530*/  LDL.LU R28, [R1+0x38c] ;  /* 0x00038c00011c7983 */ /* 0x001ee80000300800 */
[----:B--2---:R0:W-:Y:S04]  /*7540*/  STS.U16 [R20+0xd900], R29 ;  /* 0x00d9001d14007388 */ /* 0x0041e80000000400 */
[----:B------:R1:W-:Y:S04]  /*7550*/  STS.U16 [R20+0xdd00], R0 ;  /* 0x00dd000014007388 */ /* 0x0003e80000000400 */
[----:B0-----:R-:W2:Y:S04]  /*7560*/  LDL.LU R29, [R1+0x384] ;  /* 0x00038400011d7983 */ /* 0x001ea80000300800 */
[----:B-1----:R-:W2:Y:S04]  /*7570*/  LDL.LU R0, [R1+0x1c50] ;  /* 0x001c500001007983 */ /* 0x002ea80000300800 */
[----:B------:R-:W-:Y:S04]  /*7580*/  STS.U16 [R20+0xe100], R26 ;  /* 0x00e1001a14007388 */ /* 0x000fe80000000400 */
[----:B------:R-:W-:Y:S04]  /*7590*/  STS.U16 [R20+0xe500], R27 ;  /* 0x00e5001b14007388 */ /* 0x000fe80000000400 */
[----:B------:R2:W-:Y:S02]  /*75a0*/  STS.U16 [R20+0xe900], R24 ;  /* 0x00e9001814007388 */ /* 0x0005e40000000400 */
[----:B--2---:R-:W-:-:S02]  /*75b0*/  LOP3.LUT R24, R0, 0x40, RZ, 0x3c, !PT ;  /* 0x0000004000187812 */ /* 0x004fc400078e3cff */
[----:B------:R0:W-:Y:S04]  /*75c0*/  STL [R1+0x1c1c], R0 ;  /* 0x001c1c0001007387 */ /* 0x0001e80000100800 */
[----:B0-----:R-:W2:Y:S04]  /*75d0*/  LDL.LU R0, [R1+0x364] ;  /* 0x0003640001007983 */ /* 0x001ea80000300800 */
[----:B--2---:R0:W-:Y:S04]  /*75e0*/  STL [R1+0x1c44], R0 ;  /* 0x001c440001007387 */ /* 0x0041e80000100800 */
[----:B0-----:R-:W2:Y:S04]  /*75f0*/  LDL.LU R0, [R1+0x36c] ;  /* 0x00036c0001007983 */ /* 0x001ea80000300800 */
[----:B--2---:R0:W-:Y:S04]  /*7600*/  STL [R1+0x1c48], R0 ;  /* 0x001c480001007387 */ /* 0x0041e80000100800 */
[----:B0-----:R-:W2:Y:S04]  /*7610*/  LDL.LU R0, [R1+0x374] ;  /* 0x0003740001007983 */ /* 0x001ea80000300800 */
[----:B------:R-:W-:Y:S04]  /*7620*/  STS.U16 [R20+0xed00], R25 ;  /* 0x00ed001914007388 */ /* 0x000fe80000000400 */
[----:B------:R-:W-:Y:S04]  /*7630*/  STS.U16 [R20+0xf100], R22 ;  /* 0x00f1001614007388 */ /* 0x000fe80000000400 */
[----:B------:R-:W-:Y:S04]  /*7640*/  STS.U16 [R20+0xf500], R23 ;  /* 0x00f5001714007388 */ /* 0x000fe80000000400 */
[----:B------:R-:W-:Y:S04]  /*7650*/  STS.U16 [R20+0xf900], R21 ;  /* 0x00f9001514007388 */ /* 0x000fe80000000400 */
[----:B------:R-:W-:Y:S04]  /*7660*/  STS.U16 [R20+0xfd00], R18 ;  /* 0x00fd001214007388 */ /* 0x000fe80000000400 */
[----:B--2---:R0:W-:Y:S04]  /*7670*/  STL [R1+0x1c4c], R0 ;  /* 0x001c4c0001007387 */ /* 0x0041e80000100800 */
        /* <DEDUP_REMOVED lines=42> */
[----:B------:R1:W-:Y:S04]  /*7920*/  STS.U16 [R24+0x4600], R28 ;  /* 0x0046001c18007388 */ /* 0x0003e80000000400 */
[----:B0-----:R-:W3:Y:S04]  /*7930*/  LDL.LU R3, [R1+0x25c] ;  /* 0x00025c0001037983 */ /* 0x001ee80000300800 */
[----:B------:R0:W-:Y:S04]  /*7940*/  STS.U16 [R24+0x4a00], R29 ;  /* 0x004a001d18007388 */ /* 0x0001e80000000400 */
[----:B-1----:R-:W3:Y:S04]  /*7950*/  LDL.LU R28, [R1+0x250] ;  /* 0x00025000011c7983 */ /* 0x002ee80000300800 */
[----:B0-----:R-:W3:Y:S04]  /*7960*/  LDL.LU R29, [R1+0x20c] ;  /* 0x00020c00011d7983 */ /* 0x001ee80000300800 */
[----:B--2---:R0:W-:Y:S04]  /*7970*/  STS.U16 [R24+0x4e00], R0 ;  /* 0x004e000018007388 */ /* 0x0041e80000000400 */
[----:B0-----:R-:W2:Y:S04]  /*7980*/  LDL.LU R0, [R1+0x1c4c] ;  /* 0x001c4c0001007983 */ /* 0x001ea80000300800 */
[----:B--2---:R0:W-:Y:S04]  /*7990*/  STS.U16 [R24+0x5200], R0 ;  /* 0x0052000018007388 */ /* 0x0041e80000000400 */
[----:B0-----:R-:W2:Y:S04]  /*79a0*/  LDL.LU R0, [R1+0x1c48] ;  /* 0x001c480001007983 */ /* 0x001ea80000300800 */
[----:B--2---:R0:W-:Y:S04]  /*79b0*/  STS.U16 [R24+0x5600], R0 ;  /* 0x0056000018007388 */ /* 0x0041e80000000400 */
[----:B0-----:R-:W2:Y:S04]  /*79c0*/  LDL.LU R0, [R1+0x1c44] ;  /* 0x001c440001007983 */ /* 0x001ea80000300800 */
[----:B--2---:R0:W-:Y:S04]  /*79d0*/  STS.U16 [R24+0x5a00], R0 ;  /* 0x005a000018007388 */ /* 0x0041e80000000400 */
[----:B0-----:R-:W2:Y:S04]  /*79e0*/  LDL.LU R0, [R1+0x17c] ;  /* 0x00017c0001007983 */ /* 0x001ea80000300800 */
[----:B--2---:R0:W-:Y:S04]  /*79f0*/  STL [R1+0x1c20], R0 ;  /* 0x001c200001007387 */ /* 0x0041e80000100800 */
        /* <DEDUP_REMOVED lines=15> */
[----:B------:R-:W-:Y:S04]  /*7af0*/  STS.U16 [R24+0x5e00], R26 ;  /* 0x005e001a18007388 */ /* 0x000fe80000000400 */
[----:B--2---:R0:W-:Y:S04]  /*7b00*/  STL [R1+0x1c40], R0 ;  /* 0x001c400001007387 */ /* 0x0041e80000100800 */
[----:B0-----:R-:W2:Y:S04]  /*7b10*/  LDL.LU R0, [R1+0x1ac] ;  /* 0x0001ac0001007983 */ /* 0x001ea80000300800 */
[----:B------:R-:W2:Y:S04]  /*7b20*/  LDL.LU R26, [R1+0x168] ;  /* 0x00016800011a7983 */ /* 0x000ea80000300800 */
        /* <DEDUP_REMOVED lines=15> */
[----:B----4-:R-:W-:Y:S04]  /*7c20*/  STS.U16 [R24+0x9e00], R11 ;  /* 0x009e000b18007388 */ /* 0x010fe80000000400 */
[----:B------:R-:W-:Y:S04]  /*7c30*/  STS.U16 [R24+0xa200], R8 ;  /* 0x00a2000818007388 */ /* 0x000fe80000000400 */
[----:B------:R-:W-:Y:S04]  /*7c40*/  STS.U16 [R24+0xa600], R9 ;  /* 0x00a6000918007388 */ /* 0x000fe80000000400 */
[----:B-----5:R-:W-:Y:S04]  /*7c50*/  STS.U16 [R24+0xaa00], R6 ;  /* 0x00aa000618007388 */ /* 0x020fe80000000400 */
[----:B------:R-:W-:Y:S04]  /*7c60*/  STS.U16 [R24+0xae00], R7 ;  /* 0x00ae000718007388 */ /* 0x000fe80000000400 */
[----:B------:R-:W-:Y:S04]  /*7c70*/  STS.U16 [R24+0xb200], R4 ;  /* 0x00b2000418007388 */ /* 0x000fe80000000400 */
[----:B---3--:R-:W-:Y:S04]  /*7c80*/  STS.U16 [R24+0xb600], R5 ;  /* 0x00b6000518007388 */ /* 0x008fe80000000400 */
[----:B------:R-:W-:Y:S04]  /*7c90*/  STS.U16 [R24+0xba00], R2 ;  /* 0x00ba000218007388 */ /* 0x000fe80000000400 */
[----:B------:R-:W-:Y:S04]  /*7ca0*/  STS.U16 [R24+0xbe00], R3 ;  /* 0x00be000318007388 */ /* 0x000fe80000000400 */
[----:B------:R-:W-:Y:S04]  /*7cb0*/  STS.U16 [R24+0xc200], R28 ;  /* 0x00c2001c18007388 */ /* 0x000fe80000000400 */
[----:B------:R-:W-:Y:S04]  /*7cc0*/  STS.U16 [R24+0xc600], R29 ;  /* 0x00c6001d18007388 */ /* 0x000fe80000000400 */
[----:B--2---:R0:W-:Y:S04]  /*7cd0*/  STL [R1+0x1c18], R26 ;  /* 0x001c181a01007387 */ /* 0x0041e80000100800 */
[----:B0-----:R-:W2:Y:S04]  /*7ce0*/  LDL.LU R26, [R1+0x170] ;  /* 0x00017000011a7983 */ /* 0x001ea80000300800 */
[----:B------:R-:W3:Y:S04]  /*7cf0*/  LDL.LU R27, [R1+0x160] ;  /* 0x00016000011b7983 */ /* 0x000ee80000300800 */
[----:B------:R-:W4:Y:S04]  /*7d00*/  LDL.LU R25, [R1+0x15c] ;  /* 0x00015c0001197983 */ /* 0x000f280000300800 */
[----:B------:R-:W5:Y:S04]  /*7d10*/  LDL.LU R22, [R1+0x448] ;  /* 0x0004480001167983 */ /* 0x000f680000300800 */
[----:B------:R-:W2:Y:S04]  /*7d20*/  LDL.LU R23, [R1+0x438] ;  /* 0x0004380001177983 */ /* 0x000ea80000300800 */
[----:B------:R-:W2:Y:S04]  /*7d30*/  LDL.LU R20, [R1+0x42c] ;  /* 0x00042c0001147983 */ /* 0x000ea80000300800 */
[----:B------:R-:W2:Y:S04]  /*7d40*/  LDL.LU R21, [R1+0x420] ;  /* 0x0004200001157983 */ /* 0x000ea80000300800 */
[----:B------:R-:W2:Y:S04]  /*7d50*/  LDL.LU R18, [R1+0x414] ;  /* 0x0004140001127983 */ /* 0x000ea80000300800 */
[----:B------:R-:W2:Y:S04]  /*7d60*/  LDL.LU R19, [R1+0x408] ;  /* 0x0004080001137983 */ /* 0x000ea80000300800 */
[----:B------:R-:W2:Y:S04]  /*7d70*/  LDL.LU R16, [R1+0x3fc] ;  /* 0x0003fc0001107983 */ /* 0x000ea80000300800 */
[----:B------:R-:W2:Y:S04]  /*7d80*/  LDL.LU R17, [R1+0x3f0] ;  /* 0x0003f00001117983 */ /* 0x000ea80000300800 */
[----:B------:R-:W2:Y:S04]  /*7d90*/  LDL.LU.64 R14, [R1+0x128] ;  /* 0x00012800010e7983 */ /* 0x000ea80000300a00 */
[----:B------:R-:W3:Y:S04]  /*7da0*/  LDL.LU.64 R12, [R1+0x120] ;  /* 0x00012000010c7983 */ /* 0x000ee80000300a00 */
[----:B------:R-:W4:Y:S04]  /*7db0*/  LDL.LU.64 R10, [R1+0x118] ;  /* 0x00011800010a7983 */ /* 0x000f280000300a00 */
[----:B------:R-:W5:Y:S04]  /*7dc0*/  LDL.LU.64 R8, [R1+0x110] ;  /* 0x0001100001087983 */ /* 0x000f680000300a00 */
[----:B------:R-:W5:Y:S04]  /*7dd0*/  LDL.LU.64 R6, [R1+0x108] ;  /* 0x0001080001067983 */ /* 0x000f680000300a00 */
[----:B------:R-:W5:Y:S04]  /*7de0*/  LDL.LU.64 R4, [R1+0x100] ;  /* 0x0001000001047983 */ /* 0x000f680000300a00 */
[----:B------:R-:W5:Y:S04]  /*7df0*/  LDL.LU.64 R2, [R1+0xf8] ;  /* 0x0000f80001027983 */ /* 0x000f680000300a00 */
[----:B------:R-:W5:Y:S04]  /*7e00*/  LDL.LU.64 R28, [R1+0xf0] ;  /* 0x0000f000011c7983 */ /* 0x000f680000300a00 */
[----:B------:R0:W-:Y:S04]  /*7e10*/  STS.U16 [R24+0xca00], R0 ;  /* 0x00ca000018007388 */ /* 0x0001e80000000400 */
[----:B0-----:R-:W5:Y:S04]  /*7e20*/  LDL.LU R0, [R1+0x1c40] ;  /* 0x001c400001007983 */ /* 0x001f680000300800 */
[----:B--2---:R-:W2:Y:S04]  /*7e30*/  LDG.E.U16 R14, [R14.64] ;  /* 0x000000040e0e7981 */ /* 0x004ea8000c1e1500 */
[----:B---3--:R-:W3:Y:S04]  /*7e40*/  LDG.E.U16 R12, [R12.64] ;  /* 0x000000040c0c7981 */ /* 0x008ee8000c1e1500 */
[----:B----4-:R-:W4:Y:S04]  /*7e50*/  LDG.E.U16 R10, [R10.64] ;  /* 0x000000040a0a7981 */ /* 0x010f28000c1e1500 */
[----:B-----5:R-:W5:Y:S04]  /*7e60*/  LDG.E.U16 R8, [R8.64] ;  /* 0x0000000408087981 */ /* 0x020f68000c1e1500 */
[----:B------:R-:W2:Y:S04]  /*7e70*/  LDG.E.U16 R6, [R6.64] ;  /* 0x0000000406067981 */ /* 0x000ea8000c1e1500 */
[----:B------:R0:W2:Y:S04]  /*7e80*/  LDG.E.U16 R5, [R4.64] ;  /* 0x0000000404057981 */ /* 0x0000a8000c1e1500 */
[----:B0-----:R0:W2:Y:S04]  /*7e90*/  LDG.E.U16 R4, [R2.64] ;  /* 0x0000000402047981 */ /* 0x0010a8000c1e1500 */
[----:B------:R1:W-:Y:S04]  /*7ea0*/  STS.U16 [R24+0xce00], R0 ;  /* 0x00ce000018007388 */ /* 0x0003e80000000400 */
[----:B-1----:R-:W2:Y:S04]  /*7eb0*/  LDL.LU R0, [R1+0x1c3c] ;  /* 0x001c3c0001007983 */ /* 0x002ea80000300800 */
[----:B--2---:R1:W-:Y:S04]  /*7ec0*/  STS.U16 [R24+0xd200], R0 ;  /* 0x00d2000018007388 */ /* 0x0043e80000000400 */
        /* <DEDUP_REMOVED lines=14> */
[----:B------:R2:W-:Y:S04]  /*7fb0*/  STS.U16 [R24+0xf200], R26 ;  /* 0x00f2001a18007388 */ /* 0x0005e80000000400 */
[----:B-1----:R-:W3:Y:S04]  /*7fc0*/  LDL.LU R0, [R1+0x1c1c] ;  /* 0x001c1c0001007983 */ /* 0x002ee80000300800 */
[----:B--2---:R-:W2:Y:S01]  /*7fd0*/  LDL.LU R26, [R1+0x1c18] ;  /* 0x001c1800011a7983 */ /* 0x004ea20000300800 */
[----:B---3--:R-:W-:-:S03]  /*7fe0*/  LOP3.LUT R0, R0, 0x60, RZ, 0x3c, !PT ;  /* 0x0000006000007812 */ /* 0x008fc600078e3cff */
[----:B--2---:R-:W-:Y:S04]  /*7ff0*/  STS.U16 [R24+0xf600], R26 ;  /* 0x00f6001a18007388 */ /* 0x004fe80000000400 */
        /* <DEDUP_REMOVED lines=9> */
[----:B------:R-:W-:Y:S04]  /*8090*/  STL [R1+0xa40], R0 ;  /* 0x000a400001007387 */ /* 0x000fe80000100800 */
[----:B------:R1:W-:Y:S04]  /*80a0*/  STS.U16 [R0+0x1f00], R17 ;  /* 0x001f001100007388 */ /* 0x0003e80000000400 */
[----:B-1----:R1:W2:Y:S04]  /*80b0*/  LDG.E.U16 R0, [R28.64] ;  /* 0x000000041c007981 */ /* 0x0022a8000c1e1500 */
[----:B-1----:R-:W3:Y:S04]  /*80c0*/  LDL.LU.64 R28, [R1+0xe8] ;  /* 0x0000e800011c7983 */ /* 0x002ee80000300a00 */
[----:B0-----:R-:W2:Y:S04]  /*80d0*/  LDL.LU.64 R2, [R1+0xd0] ;  /* 0x0000d00001027983 */ /* 0x001ea80000300a00 */
[----:B--2---:R0:W-:Y:S04]  /*80e0*/  STL.64 [R1+0x1c08], R2 ;  /* 0x001c080201007387 */ /* 0x0041e80000100a00 */
[----:B0-----:R-:W2:Y:S04]  /*80f0*/  LDL.LU.64 R2, [R1+0xd8] ;  /* 0x0000d80001027983 */ /* 0x001ea80000300a00 */
[----:B--2---:R0:W-:Y:S04]  /*8100*/  STL.64 [R1+0x1c10], R2 ;  /* 0x001c100201007387 */ /* 0x0041e80000100a00 */
[----:B0-----:R-:W2:Y:S04]  /*8110*/  LDL.LU.64 R2, [R1+0xe0] ;  /* 0x0000e00001027983 */ /* 0x001ea80000300a00 */
[----:B------:R-:W2:Y:S04]  /*8120*/  LDL.LU.64 R26, [R1+0x60] ;  /* 0x00006000011a7983 */ /* 0x000ea80000300a00 */
[----:B--2---:R0:W-:Y:S04]  /*8130*/  STL.64 [R1+0x1ba0], R26 ;  /* 0x001ba01a01007387 */ /* 0x0041e80000100a00 */
[----:B0-----:R-:W2:Y:S04]  /*8140*/  LDL.LU.64 R26, [R1+0x68] ;  /* 0x00006800011a7983 */ /* 0x001ea80000300a00 */
        /* <DEDUP_REMOVED lines=14> */
[----:B------:R-:W-:Y:S04]  /*8230*/  STL [R1+0x128], R14 ;  /* 0x0001280e01007387 */ /* 0x000fe80000100800 */
[----:B--2---:R0:W-:Y:S04]  /*8240*/  STL.64 [R1+0x1be0], R26 ;  /* 0x001be01a01007387 */ /* 0x0041e80000100a00 */
[----:B------:R-:W-:Y:S04]  /*8250*/  STL [R1+0x120], R12 ;  /* 0x0001200c01007387 */ /* 0x000fe80000100800 */
[----:B0-----:R-:W2:Y:S04]  /*8260*/  LDL.LU.64 R26, [R1+0xa8] ;  /* 0x0000a800011a7983 */ /* 0x001ea80000300a00 */
[----:B----4-:R-:W-:Y:S04]  /*8270*/  STL [R1+0x118], R10 ;  /* 0x0001180a01007387 */ /* 0x010fe80000100800 */
[----:B--2---:R0:W-:Y:S04]  /*8280*/  STL.64 [R1+0x1be8], R26 ;  /* 0x001be81a01007387 */ /* 0x0041e80000100a00 */
[----:B-----5:R-:W-:Y:S04]  /*8290*/  STL [R1+0x110], R8 ;  /* 0x0001100801007387 */ /* 0x020fe80000100800 */
[----:B0-----:R-:W2:Y:S04]  /*82a0*/  LDL.LU.64 R26, [R1+0xb0] ;  /* 0x0000b000011a7983 */ /* 0x001ea80000300a00 */
[----:B------:R-:W-:Y:S04]  /*82b0*/  STL [R1+0x108], R6 ;  /* 0x0001080601007387 */ /* 0x000fe80000100800 */
[----:B--2---:R0:W-:Y:S04]  /*82c0*/  STL.64 [R1+0x1bf0], R26 ;  /* 0x001bf01a01007387 */ /* 0x0041e80000100a00 */
[----:B------:R-:W-:Y:S04]  /*82d0*/  STL [R1+0x100], R5 ;  /* 0x0001000501007387 */ /* 0x000fe80000100800 */
[----:B0-----:R-:W2:Y:S04]  /*82e0*/  LDL.LU.64 R26, [R1+0xb8] ;  /* 0x0000b800011a7983 */ /* 0x001ea80000300a00 */
[----:B------:R-:W-:Y:S04]  /*82f0*/  STL [R1+0xf8], R4 ;  /* 0x0000f80401007387 */ /* 0x000fe80000100800 */
[----:B--2---:R0:W-:Y:S04]  /*8300*/  STL.64 [R1+0x1bf8], R26 ;  /* 0x001bf81a01007387 */ /* 0x0041e80000100a00 */
[----:B------:R3:W-:Y:S04]  /*8310*/  STL [R1+0xf0], R0 ;  /* 0x0000f00001007387 */ /* 0x0007e80000100800 */
[----:B0-----:R-:W2:Y:S04]  /*8320*/  LDL.LU.64 R26, [R1+0xc0] ;  /* 0x0000c000011a7983 */ /* 0x001ea80000300a00 */
[----:B---3--:R0:W3:Y:S04]  /*8330*/  LDG.E.U16 R0, [R28.64] ;  /* 0x000000041c007981 */ /* 0x0080e8000c1e1500 */
[----:B--2---:R1:W-:Y:S04]  /*8340*/  STL.64 [R1+0x1c00], R26 ;  /* 0x001c001a01007387 */ /* 0x0043e80000100a00 */
[----:B-1----:R-:W2:Y:S04]  /*8350*/  LDL.LU.64 R26, [R1+0xc8] ;  /* 0x0000c800011a7983 */ /* 0x002ea80000300a00 */
[----:B------:R-:W4:Y:S04]  /*8360*/  LDL.LU.64 R24, [R1+0x58] ;  /* 0x0000580001187983 */ /* 0x000f280000300a00 */
[----:B------:R-:W5:Y:S04]  /*8370*/  LDL.LU.64 R22, [R1+0x50] ;  /* 0x0000500001167983 */ /* 0x000f680000300a00 */
[----:B------:R-:W2:Y:S04]  /*8380*/  LDL.LU.64 R20, [R1+0x48] ;  /* 0x0000480001147983 */ /* 0x000ea80000300a00 */
        /* <DEDUP_REMOVED lines=8> */
[----:B0-----:R-:W2:Y:S04]  /*8410*/  LDL.LU.64 R28, [R1] ;  /* 0x00000000011c7983 */ /* 0x001ea80000300a00 */
[----:B---3--:R0:W-:Y:S04]  /*8420*/  STL [R1+0xe8], R0 ;  /* 0x0000e80001007387 */ /* 0x0081e80000100800 */
[----:B0-----:R0:W3:Y:S04]  /*8430*/  LDG.E.U16 R0, [R2.64] ;  /* 0x0000000402007981 */ /* 0x0010e8000c1e1500 */
[----:B0-----:R-:W2:Y:S04]  /*8440*/  LDL.LU.64 R2, [R1+0x1c10] ;  /* 0x001c100001027983 */ /* 0x001ea80000300a00 */
[----:B---3--:R2:W-:Y:S04]  /*8450*/  STL [R1+0xe0], R0 ;  /* 0x0000e00001007387 */ /* 0x0085e80000100800 */
[----:B--2---:R0:W2:Y:S04]  /*8460*/  LDG.E.U16 R0, [R2.64] ;  /* 0x0000000402007981 */ /* 0x0040a8000c1e1500 */
[----:B0-----:R-:W3:Y:S04]  /*8470*/  LDL.LU.64 R2, [R1+0x1c08] ;  /* 0x001c080001027983 */ /* 0x001ee80000300a00 */
[----:B--2---:R3:W-:Y:S04]  /*8480*/  STL [R1+0xd8], R0 ;  /* 0x0000d80001007387 */ /* 0x0047e80000100800 */
[----:B---3--:R0:W2:Y:S04]  /*8490*/  LDG.E.U16 R0, [R2.64] ;  /* 0x0000000402007981 */ /* 0x0080a8000c1e1500 */
[----:B0-----:R-:W3:Y:S04]  /*84a0*/  LDL.LU.64 R2, [R1+0x130] ;  /* 0x0001300001027983 */ /* 0x001ee80000300a00 */
[----:B--2---:R0:W-:Y:S04]  /*84b0*/  STL [R1+0xd0], R0 ;  /* 0x0000d00001007387 */ /* 0x0041e80000100800 */
[----:B0-----:R0:W2:Y:S04]  /*84c0*/  LDG.E.U16 R0, [R26.64] ;  /* 0x000000041a007981 */ /* 0x0010a8000c1e1500 */
[----:B0-----:R-:W3:Y:S04]  /*84d0*/  LDL.LU.64 R26, [R1+0x1c00] ;  /* 0x001c0000011a7983 */ /* 0x001ee80000300a00 */
[----:B--2---:R3:W-:Y:S04]  /*84e0*/  STL [R1+0xc8], R0 ;  /* 0x0000c80001007387 */ /* 0x0047e80000100800 */
[----:B---3--:R0:W2:Y:S04]  /*84f0*/  LDG.E.U16 R0, [R26.64] ;  /* 0x000000041a007981 */ /* 0x0080a8000c1e1500 */
        /* <DEDUP_REMOVED lines=38> */
[----:B----4-:R0:W2:Y:S04]  /*8760*/  LDG.E.U16 R0, [R24.64] ;  /* 0x0000000418007981 */ /* 0x0100a8000c1e1500 */
[----:B---3--:R-:W3:Y:S04]  /*8770*/  LDG.E.U16 R26, [R26.64] ;  /* 0x000000041a1a7981 */ /* 0x008ee8000c1e1500 */
[----:B0-----:R-:W4:Y:S04]  /*8780*/  LDL.LU.64 R24, [R1+0x1b90] ;  /* 0x001b900001187983 */ /* 0x001f280000300a00 */
[----:B--2---:R5:W-:Y:S04]  /*8790*/  STL [R1+0x58], R0 ;  /* 0x0000580001007387 */ /* 0x004be80000100800 */
[----:B-----5:R0:W2:Y:S04]  /*87a0*/  LDG.E.U16 R0, [R22.64] ;  /* 0x0000000416007981 */ /* 0x0200a8000c1e1500 */
[----:B----4-:R-:W4:Y:S04]  /*87b0*/  LDG.E.U16 R24, [R24.64] ;  /* 0x0000000418187981 */ /* 0x010f28000c1e1500 */
[----:B0-----:R-:W5:Y:S04]  /*87c0*/  LDL.LU.64 R22, [R1+0x1b88] ;  /* 0x001b880001167983 */ /* 0x001f680000300a00 */
[----:B--2---:R0:W-:Y:S04]  /*87d0*/  STL [R1+0x50], R0 ;  /* 0x0000500001007387 */ /* 0x0041e80000100800 */
[----:B0-----:R0:W2:Y:S04]  /*87e0*/  LDG.E.U16 R0, [R20.64] ;  /* 0x0000000414007981 */ /* 0x0010a8000c1e1500 */
[----:B-----5:R-:W5:Y:S04]  /*87f0*/  LDG.E.U16 R22, [R22.64] ;  /* 0x0000000416167981 */ /* 0x020f68000c1e1500 */
[----:B0-----:R-:W3:Y:S04]  /*8800*/  LDL.LU.64 R20, [R1+0x1b80] ;  /* 0x001b800001147983 */ /* 0x001ee80000300a00 */
[----:B--2---:R0:W-:Y:S04]  /*8810*/  STL [R1+0x48], R0 ;  /* 0x0000480001007387 */ /* 0x0041e80000100800 */
[----:B0-----:R0:W2:Y:S04]  /*8820*/  LDG.E.U16 R0, [R8.64] ;  /* 0x0000000408007981 */ /* 0x0010a8000c1e1500 */
[----:B---3--:R-:W3:Y:S04]  /*8830*/  LDG.E.U16 R20, [R20.64] ;  /* 0x0000000414147981 */ /* 0x008ee8000c1e1500 */
[----:B0-----:R-:W3:Y:S04]  /*8840*/  LDL.LU.64 R8, [R1+0x148] ;  /* 0x0001480001087983 */ /* 0x001ee80000300a00 */
[----:B--2---:R0:W-:Y:S04]  /*8850*/  STL [R1+0x40], R0 ;  /* 0x0000400001007387 */ /* 0x0041e80000100800 */
[----:B0-----:R0:W2:Y:S04]  /*8860*/  LDG.E.U16 R0, [R18.64] ;  /* 0x0000000412007981 */ /* 0x0010a8000c1e1500 */
[----:B0-----:R-:W3:Y:S04]  /*8870*/  LDL.LU.64 R18, [R1+0x1b78] ;  /* 0x001b780001127983 */ /* 0x001ee80000300a00 */
[----:B--2---:R0:W-:Y:S04]  /*8880*/  STL [R1+0x38], R0 ;  /* 0x0000380001007387 */ /* 0x0041e80000100800 */
[----:B0-----:R0:W2:Y:S04]  /*8890*/  LDG.E.U16 R0, [R16.64] ;  /* 0x0000000410007981 */ /* 0x0010a8000c1e1500 */
[----:B---3--:R-:W3:Y:S04]  /*88a0*/  LDG.E.U16 R18, [R18.64] ;  /* 0x0000000412127981 */ /* 0x008ee8000c1e1500 */
        /* <DEDUP_REMOVED lines=19> */
[----:B---3--:R1:W3:Y:S04]  /*89e0*/  LDG.E.U16 R6, [R6.64] ;  /* 0x0000000406067981 */ /* 0x0082e8000c1e1500 */
[----:B0-----:R-:W3:Y:S04]  /*89f0*/  LDL.LU.64 R4, [R1+0x1b48] ;  /* 0x001b480001047983 */ /* 0x001ee80000300a00 */
[----:B-1----:R0:W3:Y:S04]  /*8a00*/  LDG.E.U16 R7, [R8.64] ;  /* 0x0000000408077981 */ /* 0x0020e8000c1e1500 */
[----:B--2---:R1:W-:Y:S04]  /*8a10*/  STL [R1+0x8], R0 ;  /* 0x0000080001007387 */ /* 0x0043e80000100800 */
[----:B-1----:R1:W2:Y:S04]  /*8a20*/  LDG.E.U16 R0, [R28.64] ;  /* 0x000000041c007981 */ /* 0x0022a8000c1e1500 */
[----:B---3--:R-:W3:Y:S04]  /*8a30*/  LDG.E.U16 R4, [R4.64] ;  /* 0x0000000404047981 */ /* 0x008ee8000c1e1500 */
[----:B-1----:R-:W2:Y:S04]  /*8a40*/  LDL.LU.64 R28, [R1+0x1b40] ;  /* 0x001b4000011c7983 */ /* 0x002ea80000300a00 */
[----:B--2---:R-:W2:Y:S04]  /*8a50*/  LDG.E.U16 R28, [R28.64] ;  /* 0x000000041c1c7981 */ /* 0x004ea8000c1e1500 */
[----:B--2---:R-:W-:Y:S04]  /*8a60*/  STL [R1+0x1ad8], R28 ;  /* 0x001ad81c01007387 */ /* 0x004fe80000100800 */
[----:B------:R-:W2:Y:S04]  /*8a70*/  LDL R29, [R1+0xa40] ;  /* 0x000a4000011d7983 */ /* 0x000ea80000100800 */
[----:B------:R1:W-:Y:S04]  /*8a80*/  STL [R1], R0 ;  /* 0x0000000001007387 */ /* 0x0003e80000100800 */
[----:B-1----:R1:W2:Y:S04]  /*8a90*/  LDG.E.U16 R0, [R2.64] ;  /* 0x0000000402007981 */ /* 0x0022a8000c1e1500 */
[----:B-1----:R-:W2:Y:S04]  /*8aa0*/  LDL.LU.64 R2, [R1+0x1b38] ;  /* 0x001b380001027983 */ /* 0x002ea80000300a00 */
[----:B--2---:R-:W2:Y:S04]  /*8ab0*/  LDG.E.U16 R2, [R2.64] ;  /* 0x0000000402027981 */ /* 0x004ea8000c1e1500 */
[----:B------:R-:W-:Y:S04]  /*8ac0*/  STL [R1+0x1adc], R0 ;  /* 0x001adc0001007387 */ /* 0x000fe80000100800 */
[----:B--2---:R1:W-:Y:S04]  /*8ad0*/  STL [R1+0x1ae0], R2 ;  /* 0x001ae00201007387 */ /* 0x0043e80000100800 */
[----:B-1----:R-:W2:Y:S04]  /*8ae0*/  LDL.LU.64 R2, [R1+0x138] ;  /* 0x0001380001027983 */ /* 0x002ea80000300a00 */
[----:B--2---:R-:W2:Y:S04]  /*8af0*/  LDG.E.U16 R3, [R2.64] ;  /* 0x0000000402037981 */ /* 0x004ea8000c1e1500 */
[----:B--2---:R1:W-:Y:S04]  /*8b00*/  STL [R1+0x1ae4], R3 ;  /* 0x001ae40301007387 */ /* 0x0043e80000100800 */
[----:B-1----:R-:W2:Y:S04]  /*8b10*/  LDL.LU.64 R2, [R1+0x140] ;  /* 0x0001400001027983 */ /* 0x002ea80000300a00 */
[----:B---3--:R1:W-:Y:S04]  /*8b20*/  STL [R1+0x1ae8], R4 ;  /* 0x001ae80401007387 */ /* 0x0083e80000100800 */
[----:B-1----:R-:W3:Y:S04]  /*8b30*/  LDL.LU R4, [R1+0x118] ;  /* 0x0001180001047983 */ /* 0x002ee80000300800 */
[----:B--2---:R1:W2:Y:S04]  /*8b40*/  LDG.E.U16 R5, [R2.64] ;  /* 0x0000000402057981 */ /* 0x0042a8000c1e1500 */
[----:B-1----:R-:W3:Y:S04]  /*8b50*/  LDL.LU R3, [R1+0x110] ;  /* 0x0001100001037983 */ /* 0x002ee80000300800 */
[----:B------:R-:W3:Y:S04]  /*8b60*/  LDL.LU R2, [R1+0x108] ;  /* 0x0001080001027983 */ /* 0x000ee80000300800 */
[----:B------:R-:W3:Y:S04]  /*8b70*/  LDL.LU R0, [R1+0x100] ;  /* 0x0001000001007983 */ /* 0x000ee80000300800 */
[----:B------:R-:W3:Y:S04]  /*8b80*/  LDL.LU R28, [R1+0xf8] ;  /* 0x0000f800011c7983 */ /* 0x000ee80000300800 */
[----:B--2---:R1:W-:Y:S04]  /*8b90*/  STL [R1+0x1aec], R5 ;  /* 0x001aec0501007387 */ /* 0x0043e80000100800 */
[----:B-1----:R-:W2:Y:S04]  /*8ba0*/  LDL.LU R5, [R1+0x120] ;  /* 0x0001200001057983 */ /* 0x002ea80000300800 */
[----:B------:R1:W-:Y:S04]  /*8bb0*/  STL [R1+0x1af0], R6 ;  /* 0x001af00601007387 */ /* 0x0003e80000100800 */
[----:B-1----:R-:W2:Y:S04]  /*8bc0*/  LDL.LU R6, [R1+0x128] ;  /* 0x0001280001067983 */ /* 0x002ea80000300800 */
[----:B0-----:R-:W2:Y:S04]  /*8bd0*/  LDL.LU.64 R8, [R1+0x1b30] ;  /* 0x001b300001087983 */ /* 0x001ea80000300a00 */
[----:B--2---:R-:W2:Y:S04]  /*8be0*/  LDG.E.U16 R8, [R8.64] ;  /* 0x0000000408087981 */ /* 0x004ea8000c1e1500 */
[----:B------:R-:W-:Y:S04]  /*8bf0*/  STL [R1+0x1af4], R7 ;  /* 0x001af40701007387 */ /* 0x000fe80000100800 */
[----:B--2---:R-:W-:Y:S04]  /*8c00*/  STL [R1+0x1af8], R8 ;  /* 0x001af80801007387 */ /* 0x004fe80000100800 */
[----:B------:R-:W-:Y:S04]  /*8c10*/  STL [R1+0x1afc], R10 ;  /* 0x001afc0a01007387 */ /* 0x000fe80000100800 */
[----:B------:R-:W-:Y:S04]  /*8c20*/  STL [R1+0x1b00], R12 ;  /* 0x001b000c01007387 */ /* 0x000fe80000100800 */
[----:B------:R-:W-:Y:S04]  /*8c30*/  STL [R1+0x1b04], R14 ;  /* 0x001b040e01007387 */ /* 0x000fe80000100800 */
[----:B------:R-:W-:Y:S04]  /*8c40*/  STL [R1+0x1b08], R16 ;  /* 0x001b081001007387 */ /* 0x000fe80000100800 */
[----:B------:R-:W-:Y:S04]  /*8c50*/  STL [R1+0x1b0c], R18 ;  /* 0x001b0c1201007387 */ /* 0x000fe80000100800 */
[----:B------:R-:W-:Y:S04]  /*8c60*/  STL [R1+0x1b10], R20 ;  /* 0x001b101401007387 */ /* 0x000fe80000100800 */
[----:B-----5:R-:W-:Y:S04]  /*8c70*/  STL [R1+0x1b14], R22 ;  /* 0x001b141601007387 */ /* 0x020fe80000100800 */
[----:B----4-:R-:W-:Y:S04]  /*8c80*/  STL [R1+0x1b18], R24 ;  /* 0x001b181801007387 */ /* 0x010fe80000100800 */
[----:B------:R0:W-:Y:S04]  /*8c90*/  STL [R1+0x1b1c], R26 ;  /* 0x001b1c1a01007387 */ /* 0x0001e80000100800 */
[----:B0-----:R-:W2:Y:S04]  /*8ca0*/  LDL.LU R26, [R1+0xd8] ;  /* 0x0000d800011a7983 */ /* 0x001ea80000300800 */
[----:B--2---:R0:W-:Y:S04]  /*8cb0*/  STL [R1+0x1b20], R26 ;  /* 0x001b201a01007387 */ /* 0x0041e80000100800 */
[----:B0-----:R-:W2:Y:S04]  /*8cc0*/  LDL.LU R26, [R1+0xe0] ;  /* 0x0000e000011a7983 */ /* 0x001ea80000300800 */
[----:B--2---:R0:W-:Y:S04]  /*8cd0*/  STL [R1+0x1b24], R26 ;  /* 0x001b241a01007387 */ /* 0x0041e80000100800 */
[----:B0-----:R-:W2:Y:S01]  /*8ce0*/  LDL.LU R26, [R1+0xe8] ;  /* 0x0000e800011a7983 */ /* 0x001ea20000300800 */
[----:B------:R-:W-:-:S03]  /*8cf0*/  IMAD.MOV.U32 R9, RZ, RZ, c[0x0][0x1d0] ;  /* 0x00007400ff097624 */ /* 0x000fc600078e00ff */
[----:B------:R-:W-:Y:S04]  /*8d00*/  STS.U16 [R29+0x2300], R6 ;  /* 0x002300061d007388 */ /* 0x000fe80000000400 */
[----:B------:R-:W-:Y:S04]  /*8d10*/  STS.U16 [R29+0x2700], R5 ;  /* 0x002700051d007388 */ /* 0x000fe80000000400 */
[----:B---3--:R-:W-:Y:S04]  /*8d20*/  STS.U16 [R29+0x2b00], R4 ;  /* 0x002b00041d007388 */ /* 0x008fe80000000400 */
[----:B--2---:R0:W-:Y:S04]  /*8d30*/  STL [R1+0x1b28], R26 ;  /* 0x001b281a01007387 */ /* 0x0041e80000100800 */
[----:B0-----:R-:W2:Y:S04]  /*8d40*/  LDL.LU R26, [R1+0xf0] ;  /* 0x0000f000011a7983 */ /* 0x001ea80000300800 */
[----:B------:R-:W3:Y:S04]  /*8d50*/  LDL.LU R24, [R1+0xd0] ;  /* 0x0000d00001187983 */ /* 0x000ee80000300800 */
[----:B------:R-:W4:Y:S04]  /*8d60*/  LDL.LU R22, [R1+0xc8] ;  /* 0x0000c80001167983 */ /* 0x000f280000300800 */
[----:B------:R-:W5:Y:S04]  /*8d70*/  LDL.LU R20, [R1+0xc0] ;  /* 0x0000c00001147983 */ /* 0x000f680000300800 */
[----:B------:R-:W3:Y:S04]  /*8d80*/  LDL.LU R18, [R1+0xb8] ;  /* 0x0000b80001127983 */ /* 0x000ee80000300800 */
        /* <DEDUP_REMOVED lines=8> */
[----:B------:R0:W-:Y:S04]  /*8e10*/  STS.U16 [R29+0x2f00], R3 ;  /* 0x002f00031d007388 */ /* 0x0001e80000000400 */
[----:B------:R-:W3:Y:S01]  /*8e20*/  LDL.LU R4, [R1+0x70] ;  /* 0x0000700001047983 */ /* 0x000ee20000300800 */
[----:B------:R-:W-:-:S03]  /*8e30*/  ISETP.GE.AND P0, PT, R9, 0x1, PT ;  /* 0x000000010900780c */ /* 0x000fc60003f06270 */
[----:B------:R1:W-:Y:S04]  /*8e40*/  STS.U16 [R29+0x3300], R2 ;  /* 0x003300021d007388 */ /* 0x0003e80000000400 */
[----:B0-----:R-:W3:Y:S04]  /*8e50*/  LDL.LU R3, [R1+0x68] ;  /* 0x0000680001037983 */ /* 0x001ee80000300800 */
[----:B------:R0:W-:Y:S04]  /*8e60*/  STS.U16 [R29+0x3700], R0 ;  /* 0x003700001d007388 */ /* 0x0001e80000000400 */
[----:B-1----:R-:W3:Y:S04]  /*8e70*/  LDL.LU R2, [R1+0x60] ;  /* 0x0000600001027983 */ /* 0x002ee80000300800 */
[----:B------:R1:W-:Y:S04]  /*8e80*/  STS.U16 [R29+0x3b00], R28 ;  /* 0x003b001c1d007388 */ /* 0x0003e80000000400 */
[----:B0-----:R-:W3:Y:S04]  /*8e90*/  LDL.LU R0, [R1+0x58] ;  /* 0x0000580001007983 */ /* 0x001ee80000300800 */
[----:B-1----:R-:W3:Y:S04]  /*8ea0*/  LDL.LU R28, [R1+0x50] ;  /* 0x00005000011c7983 */ /* 0x002ee80000300800 */
        /* <DEDUP_REMOVED lines=9> */
[----:B------:R-:W3:Y:S04]  /*8f40*/  LDL.LU R11, [R1] ;  /* 0x00000000010b7983 */ /* 0x000ee80000300800 */
[----:B--2---:R0:W-:Y:S04]  /*8f50*/  STS.U16 [R29+0x3f00], R26 ;  /* 0x003f001a1d007388 */ /* 0x0041e80000000400 */
[----:B0-----:R-:W2:Y:S04]  /*8f60*/  LDL.LU R26, [R1+0x1b28] ;  /* 0x001b2800011a7983 */ /* 0x001ea80000300800 */
[----:B--2---:R0:W-:Y:S04]  /*8f70*/  STS.U16 [R29+0x4300], R26 ;  /* 0x0043001a1d007388 */ /* 0x0041e80000000400 */
[----:B0-----:R-:W2:Y:S04]  /*8f80*/  LDL.LU R26, [R1+0x1b24] ;  /* 0x001b2400011a7983 */ /* 0x001ea80000300800 */
[----:B--2---:R0:W-:Y:S04]  /*8f90*/  STS.U16 [R29+0x4700], R26 ;  /* 0x0047001a1d007388 */ /* 0x0041e80000000400 */
[----:B0-----:R-:W2:Y:S04]  /*8fa0*/  LDL.LU R26, [R1+0x1b20] ;  /* 0x001b2000011a7983 */ /* 0x001ea80000300800 */
[----:B--2---:R0:W-:Y:S04]  /*8fb0*/  STS.U16 [R29+0x4b00], R26 ;  /* 0x004b001a1d007388 */ /* 0x0041e80000000400 */
[----:B---3--:R1:W-:Y:S04]  /*8fc0*/  STS.U16 [R29+0x4f00], R24 ;  /* 0x004f00181d007388 */ /* 0x0083e80000000400 */
[----:B----4-:R2:W-:Y:S04]  /*8fd0*/  STS.U16 [R29+0x5300], R22 ;  /* 0x005300161d007388 */ /* 0x0105e80000000400 */
[----:B0-----:R-:W3:Y:S04]  /*8fe0*/  LDL.LU R26, [R1+0x1b1c] ;  /* 0x001b1c00011a7983 */ /* 0x001ee80000300800 */
[----:B-1----:R-:W4:Y:S04]  /*8ff0*/  LDL.LU R24, [R1+0x1b18] ;  /* 0x001b180001187983 */ /* 0x002f280000300800 */
[----:B--2---:R-:W2:Y:S04]  /*9000*/  LDL.LU R22, [R1+0x1b14] ;  /* 0x001b140001167983 */ /* 0x004ea80000300800 */
[----:B-----5:R0:W-:Y:S04]  /*9010*/  STS.U16 [R29+0x5700], R20 ;  /* 0x005700141d007388 */ /* 0x0201e80000000400 */
[----:B------:R1:W-:Y:S04]  /*9020*/  STS.U16 [R29+0x5b00], R18 ;  /* 0x005b00121d007388 */ /* 0x0003e80000000400 */
[----:B------:R5:W-:Y:S04]  /*9030*/  STS.U16 [R29+0x5f00], R16 ;  /* 0x005f00101d007388 */ /* 0x000be80000000400 */
[----:B0-----:R-:W2:Y:S04]  /*9040*/  LDL.LU R20, [R1+0x1b10] ;  /* 0x001b100001147983 */ /* 0x001ea80000300800 */
[----:B-1----:R-:W2:Y:S04]  /*9050*/  LDL.LU R18, [R1+0x1b0c] ;  /* 0x001b0c0001127983 */ /* 0x002ea80000300800 */
[----:B-----5:R-:W5:Y:S04]  /*9060*/  LDL.LU R16, [R1+0x1b08] ;  /* 0x001b080001107983 */ /* 0x020f680000300800 */
[----:B------:R0:W-:Y:S04]  /*9070*/  STS.U16 [R29+0x6300], R14 ;  /* 0x0063000e1d007388 */ /* 0x0001e80000000400 */
[----:B------:R1:W-:Y:S04]  /*9080*/  STS.U16 [R29+0x6700], R12 ;  /* 0x0067000c1d007388 */ /* 0x0003e80000000400 */
[----:B------:R1:W-:Y:S04]  /*9090*/  STS.U16 [R29+0x6b00], R10 ;  /* 0x006b000a1d007388 */ /* 0x0003e80000000400 */
[----:B0-----:R-:W2:Y:S04]  /*90a0*/  LDL.LU R14, [R1+0x1b04] ;  /* 0x001b0400010e7983 */ /* 0x001ea80000300800 */
[----:B-1----:R-:W2:Y:S04]  /*90b0*/  LDL.LU R12, [R1+0x1b00] ;  /* 0x001b0000010c7983 */ /* 0x002ea80000300800 */
[----:B------:R-:W2:Y:S04]  /*90c0*/  LDL.LU R10, [R1+0x1afc] ;  /* 0x001afc00010a7983 */ /* 0x000ea80000300800 */
        /* <DEDUP_REMOVED lines=28> */
[----:B--2---:R-:W-:Y:S04]  /*9290*/  STS.U16 [R29+0xbb00], R28 ;  /* 0x00bb001c1d007388 */ /* 0x004fe80000000400 */
[----:B------:R0:W-:Y:S04]  /*92a0*/  STS.U16 [R29+0xbf00], R0 ;  /* 0x00bf00001d007388 */ /* 0x0001e80000000400 */
[----:B------:R1:W-:Y:S01]  /*92b0*/  STS.U16 [R29+0xc300], R2 ;  /* 0x00c300021d007388 */ /* 0x0003e20000000400 */
[----:B0-----:R-:W-:-:S03]  /*92c0*/  MOV R0, 0x3f800000 ;  /* 0x3f80000000007802 */ /* 0x001fc60000000f00 */
[----:B------:R0:W-:Y:S01]  /*92d0*/  STS.U16 [R29+0xc700], R3 ;  /* 0x00c700031d007388 */ /* 0x0001e20000000400 */
[----:B-1----:R-:W-:-:S03]  /*92e0*/  MOV R2, 0xff800000 ;  /* 0xff80000000027802 */ /* 0x002fc60000000f00 */
[----:B------:R1:W-:Y:S01]  /*92f0*/  STL [R1+0xa88], R0 ;  /* 0x000a880001007387 */ /* 0x0003e20000100800 */
[----:B0-----:R-:W-:Y:S02]  /*9300*/  IMAD.MOV.U32 R3, RZ, RZ, -0x800000 ;  /* 0xff800000ff037424 */ /* 0x001fe400078e00ff */
[----:B-1----:R-:W-:-:S03]  /*9310*/  IMAD.MOV.U32 R0, RZ, RZ, -0x800000 ;  /* 0xff800000ff007424 */ /* 0x002fc600078e00ff */
[----:B------:R-:W-:Y:S04]  /*9320*/  STL [R1+0x6fc], R3 ;  /* 0x0006fc0301007387 */ /* 0x000fe80000100800 */
[----:B------:R-:W-:Y:S04]  /*9330*/  STL [R1+0x6f8], R2 ;  /* 0x0006f80201007387 */ /* 0x000fe80000100800 */
[----:B------:R-:W-:Y:S04]  /*9340*/  STL [R1+0x6f4], R0 ;  /* 0x0006f40001007387 */ /* 0x000fe80000100800 */
[----:B------:R-:W-:Y:S04]  /*9350*/  STL [R1+0x6f0], R3 ;  /* 0x0006f00301007387 */ /* 0x000fe80000100800 */
[----:B------:R-:W-:Y:S04]  /*9360*/  STL [R1+0x6ec], R2 ;  /* 0x0006ec0201007387 */ /* 0x000fe80000100800 */
[----:B------:R0:W-:Y:S04]  /*9370*/  STL [R1+0x6e8], R0 ;  /* 0x0006e80001007387 */ /* 0x0001e80000100800 */
[----:B------:R1:W-:Y:S04]  /*9380*/  STL [R1+0x6e4], R3 ;  /* 0x0006e40301007387 */ /* 0x0003e80000100800 */
[----:B------:R2:W-:Y:S01]  /*9390*/  STL [R1+0x6e0], R2 ;  /* 0x0006e00201007387 */ /* 0x0005e20000100800 */
[----:B0-----:R-:W-:Y:S01]  /*93a0*/  MOV R0, 0x3f800000 ;  /* 0x3f80000000007802 */ /* 0x001fe20000000f00 */
[----:B-1----:R-:W-:-:S04]  /*93b0*/  IMAD.MOV.U32 R3, RZ, RZ, 0x3f800000 ;  /* 0x3f800000ff037424 */ /* 0x002fc800078e00ff */
[----:B------:R-:W-:Y:S01]  /*93c0*/  STL [R1+0xa8c], R0 ;  /* 0x000a8c0001007387 */ /* 0x000fe20000100800 */
[----:B--2---:R-:W-:-:S03]  /*93d0*/  MOV R2, 0x3f800000 ;  /* 0x3f80000000027802 */ /* 0x004fc60000000f00 */
[----:B------:R-:W-:Y:S04]  /*93e0*/  STL [R1+0xa90], R3 ;  /* 0x000a900301007387 */ /* 0x000fe80000100800 */
[----:B------:R-:W-:Y:S04]  /*93f0*/  STL [R1+0xa94], R2 ;  /* 0x000a940201007387 */ /* 0x000fe80000100800 */
[----:B------:R-:W-:Y:S04]  /*9400*/  STL [R1+0xa98], R0 ;  /* 0x000a980001007387 */ /* 0x000fe80000100800 */
[----:B------:R-:W-:Y:S04]  /*9410*/  STL [R1+0xa9c], R3 ;  /* 0x000a9c0301007387 */ /* 0x000fe80000100800 */
[----:B------:R-:W-:Y:S04]  /*9420*/  STL [R1+0xaa4], R2 ;  /* 0x000aa40201007387 */ /* 0x000fe80000100800 */
[----:B------:R-:W-:Y:S04]  /*9430*/  STL [R1+0x4d0], RZ ;  /* 0x0004d0ff01007387 */ /* 0x000fe80000100800 */
[----:B------:R-:W-:Y:S04]  /*9440*/  STL [R1+0xaa8], R0 ;  /* 0x000aa80001007387 */ /* 0x000fe80000100800 */
[----:B------:R-:W-:Y:S04]  /*9450*/  STL [R1+0x4d4], RZ ;  /* 0x0004d4ff01007387 */ /* 0x000fe80000100800 */
        /* <DEDUP_REMOVED lines=240> */
[----:B------:R-:W-:Y:S04]  /*a360*/  STS.U16 [R29+0xcb00], R4 ;  /* 0x00cb00041d007388 */ /* 0x000fe80000000400 */
        /* <DEDUP_REMOVED lines=15> */
[----:B-----5:R-:W-:Y:S04]  /*a460*/  STS.U16 [R29+0xeb00], R16 ;  /* 0x00eb00101d007388 */ /* 0x020fe80000000400 */
[----:B------:R-:W-:Y:S04]  /*a470*/  STL [R1+0x7d8], RZ ;  /* 0x0007d8ff01007387 */ /* 0x000fe80000100800 */
[----:B------:R-:W-:Y:S04]  /*a480*/  STS.U16 [R29+0xef00], R18 ;  /* 0x00ef00121d007388 */ /* 0x000fe80000000400 */
[----:B------:R-:W-:Y:S04]  /*a490*/  STL [R1+0x7dc], RZ ;  /* 0x0007dcff01007387 */ /* 0x000fe80000100800 */
[----:B------:R-:W0:Y:S04]  /*a4a0*/  S2R R25, SR_TID.X ;  /* 0x0000000000197919 */ /* 0x000e280000002100 */
[----:B------:R-:W-:Y:S04]  /*a4b0*/  STS.U16 [R29+0xf300], R20 ;  /* 0x00f300141d007388 */ /* 0x000fe80000000400 */
[----:B------:R-:W-:Y:S04]  /*a4c0*/  STL [R1+0x7c0], RZ ;  /* 0x0007c0ff01007387 */ /* 0x000fe80000100800 */
[----:B------:R-:W-:Y:S04]  /*a4d0*/  STS.U16 [R29+0xf700], R22 ;  /* 0x00f700161d007388 */ /* 0x000fe80000000400 */
[----:B------:R-:W-:Y:S04]  /*a4e0*/  STL [R1+0x7c4], RZ ;  /* 0x0007c4ff01007387 */ /* 0x000fe80000100800 */
[----:B----4-:R0:W-:Y:S04]  /*a4f0*/  STS.U16 [R29+0xfb00], R24 ;  /* 0x00fb00181d007388 */ /* 0x0101e80000000400 */
[----:B------:R1:W-:Y:S04]  /*a500*/  STL [R1+0x7c8], RZ ;  /* 0x0007c8ff01007387 */ /* 0x0003e80000100800 */
[----:B---3--:R1:W-:Y:S04]  /*a510*/  STS.U16 [R29+0xff00], R26 ;  /* 0x00ff001a1d007388 */ /* 0x0083e80000000400 */
[----:B------:R1:W-:Y:S01]  /*a520*/  STL [R1+0x7cc], RZ ;  /* 0x0007ccff01007387 */ /* 0x0003e20000100800 */
[----:B0-----:R-:W-:Y:S01]  /*a530*/  IMAD.SHL.U32 R24, R25, 0x4, RZ ;  /* 0x0000000419187824 */ /* 0x001fe200078e00ff */
[----:B------:R-:W-:Y:S05]  /*a540*/  @!P0 BRA `(.L_x_0) ;  /* 0x0003c2d000008947 */ /* 0x000fea0003800000 */
[----:B-1----:R-:W0:Y:S01]  /*a550*/  S2R R29, SR_TID.X ;  /* 0x00000000001d7919 */ /* 0x002e220000002100 */
[----:B------:R-:W-:-:S02]  /*a560*/  MOV R0, c[0x0][0x1b8] ;  /* 0x00006e0000007a02 */ /* 0x000fc40000000f00 */
[----:B0-----:R-:W-:-:S04]  /*a570*/  SHF.R.U32.HI R29, RZ, 0x6, R29 ;  /* 0x00000006ff1d7819 */ /* 0x001fc8000001161d */
[----:B------:R-:W-:-:S05]  /*a580*/  SGXT.U32 R29, R29, 0x1 ;  /* 0x000000011d1d781a */ /* 0x000fca0000000000 */
[----:B------:R-:W-:-:S04]  /*a590*/  IMAD R2, R29, c[0x0][0x1b8], RZ ;  /* 0x00006e001d027a24 */ /* 0x000fc800078e02ff */
[----:B------:R-:W-:-:S05]  /*a5a0*/  IMAD R2, R0, 0x2, R2 ;  /* 0x0000000200027824 */ /* 0x000fca00078e0202 */
[----:B------:R-:W-:-:S05]  /*a5b0*/  LEA R2, R0, R2, 0x1 ;  /* 0x0000000200027211 */ /* 0x000fca00078e08ff */
[----:B------:R-:W-:-:S05]  /*a5c0*/  IMAD R2, R0, 0x2, R2 ;  /* 0x0000000200027824 */ /* 0x000fca00078e0202 */
[----:B------:R-:W-:-:S05]  /*a5d0*/  LEA R2, R0, R2, 0x1 ;  /* 0x0000000200027211 */ /* 0x000fca00078e08ff */
[----:B------:R0:W-:Y:S02]  /*a5e0*/  STL [R1+0x8c], R2 ;  /* 0x00008c0201007387 */ /* 0x0001e40000100800 */
[----:B0-----:R-:W-:-:S05]  /*a5f0*/  IMAD R2, R0, 0x2, R2 ;  /* 0x0000000200027824 */ /* 0x001fca00078e0202 */
[C---:B------:R-:W-:Y:S01]  /*a600*/  LEA R26, R0.reuse, R2, 0x1 ;  /* 0x00000002001a7211 */ /* 0x040fe200078e08ff */
[----:B------:R0:W-:Y:S04]  /*a610*/  STL [R1+0xb8], R2 ;  /* 0x0000b80201007387 */ /* 0x0001e80000100800 */
[----:B0-----:R-:W-:-:S05]  /*a620*/  IMAD R2, R0, 0x2, R26 ;  /* 0x0000000200027824 */ /* 0x001fca00078e021a */
[----:B------:R0:W-:Y:S02]  /*a630*/  STL [R1+0x4], R2 ;  /* 0x0000040201007387 */ /* 0x0001e40000100800 */
[----:B0-----:R-:W-:-:S05]  /*a640*/  LEA R2, R0, R2, 0x1 ;  /* 0x0000000200027211 */ /* 0x001fca00078e08ff */
[C---:B------:R-:W-:Y:S01]  /*a650*/  IMAD R29, R0.reuse, 0x2, R2 ;  /* 0x00000002001d7824 */ /* 0x040fe200078e0202 */
[----:B------:R0:W-:Y:S04]  /*a660*/  STL [R1], R2 ;  /* 0x0000000201007387 */ /* 0x0001e80000100800 */
[----:B------:R-:W-:-:S05]  /*a670*/  LEA R28, R0, R29, 0x1 ;  /* 0x0000001d001c7211 */ /* 0x000fca00078e08ff */
[----:B0-----:R-:W-:-:S05]  /*a680*/  IMAD R2, R0, 0x2, R28 ;  /* 0x0000000200027824 */ /* 0x001fca00078e021c */
[----:B------:R-:W-:-:S05]  /*a690*/  LEA R3, R0, R2, 0x1 ;  /* 0x0000000200037211 */ /* 0x000fca00078e08ff */
[----:B------:R-:W-:-:S05]  /*a6a0*/  IMAD R4, R0, 0x2, R3 ;  /* 0x0000000200047824 */ /* 0x000fca00078e0203 */
[----:B------:R-:W-:-:S05]  /*a6b0*/  LEA R5, R0, R4, 0x1 ;  /* 0x0000000400057211 */ /* 0x000fca00078e08ff */
[C---:B------:R-:W-:Y:S01]  /*a6c0*/  IMAD R6, R0.reuse, 0x2, R5 ;  /* 0x0000000200067824 */ /* 0x040fe200078e0205 */
[----:B------:R-:W-:Y:S04]  /*a6d0*/  STL [R1+0x1d98], R5 ;  /* 0x001d980501007387 */ /* 0x000fe80000100800 */
        /* <DEDUP_REMOVED lines=13> */
[C---:B------:R-:W-:Y:S01]  /*a7b0*/  IMAD R20, R0.reuse, 0x2, R19 ;  /* 0x0000000200147824 */ /* 0x040fe200078e0213 */
[----:B------:R0:W-:Y:S04]  /*a7c0*/  STL.64 [R1+0x1d40], R18 ;  /* 0x001d401201007387 */ /* 0x0001e80000100a00 */
[----:B------:R-:W-:-:S05]  /*a7d0*/  LEA R21, R0, R20, 0x1 ;  /* 0x0000001400157211 */ /* 0x000fca00078e08ff */
[----:B------:R-:W-:Y:S01]  /*a7e0*/  IMAD R22, R0, 0x2, R21 ;  /* 0x0000000200167824 */ /* 0x000fe200078e0215 */
[----:B0-----:R-:W-:-:S04]  /*a7f0*/  MOV R18, R26 ;  /* 0x0000001a00127202 */ /* 0x001fc80000000f00 */
[----:B------:R-:W-:Y:S02]  /*a800*/  LEA R23, R0, R22, 0x1 ;  /* 0x0000001600177211 */ /* 0x000fe400078e08ff */
[----:B------:R-:W-:-:S03]  /*a810*/  LOP3.LUT R26, R24, 0x7c, RZ, 0xc0, !PT ;  /* 0x0000007c181a7812 */ /* 0x000fc600078ec0ff */
[C---:B------:R-:W-:Y:S01]  /*a820*/  IMAD R27, R0.reuse, 0x2, R23 ;  /* 0x00000002001b7824 */ /* 0x040fe200078e0217 */
[----:B------:R-:W-:Y:S04]  /*a830*/  STL.64 [R1+0x1d28], R22 ;  /* 0x001d281601007387 */ /* 0x000fe80000100a00 */
[C---:B------:R-:W-:Y:S01]  /*a840*/  LEA R5, R0.reuse, R27, 0x1 ;  /* 0x0000001b00057211 */ /* 0x040fe200078e08ff */
[----:B------:R0:W-:Y:S04]  /*a850*/  STL [R1+0x14], R27 ;  /* 0x0000141b01007387 */ /* 0x0001e80000100800 */
[----:B------:R1:W-:Y:S04]  /*a860*/  STL [R1+0x10], R5 ;  /* 0x0000100501007387 */ /* 0x0003e80000100800 */
[----:B0-----:R-:W0:Y:S01]  /*a870*/  S2R R27, SR_TID.X ;  /* 0x00000000001b7919 */ /* 0x001e220000002100 */
[----:B-1----:R-:W-:-:S05]  /*a880*/  IMAD R5, R0, 0x2, R5 ;  /* 0x0000000200057824 */ /* 0x002fca00078e0205 */
[----:B------:R1:W-:Y:S02]  /*a890*/  STL [R1+0xc], R5 ;  /* 0x00000c0501007387 */ /* 0x0003e40000100800 */
[----:B-1----:R-:W-:-:S05]  /*a8a0*/  LEA R5, R0, R5, 0x1 ;  /* 0x0000000500057211 */ /* 0x002fca00078e08ff */
[----:B------:R-:W-:Y:S01]  /*a8b0*/  IMAD R5, R0, 0x2, R5 ;  /* 0x0000000200057824 */ /* 0x000fe200078e0205 */
[----:B0-----:R-:W-:-:S04]  /*a8c0*/  LOP3.LUT R27, R27, 0x3f, RZ, 0xc0, !PT ;  /* 0x0000003f1b1b7812 */ /* 0x001fc800078ec0ff */
[----:B------:R0:W-:Y:S01]  /*a8d0*/  STL [R1+0x20], R5 ;  /* 0x0000200501007387 */ /* 0x0001e20000100800 */
[----:B------:R-:W-:-:S04]  /*a8e0*/  IMAD R27, R27, c[0x0][0x1b4], RZ ;  /* 0x00006d001b1b7a24 */ /* 0x000fc800078e02ff */
[----:B------:R-:W-:Y:S01]  /*a8f0*/  IMAD.SHL.U32 R24, R27, 0x2, RZ ;  /* 0x000000021b187824 */ /* 0x000fe200078e00ff */
[----:B0-----:R-:W-:-:S05]  /*a900*/  LEA R5, R0, R5, 0x1 ;  /* 0x0000000500057211 */ /* 0x001fca00078e08ff */
[----:B------:R0:W-:Y:S02]  /*a910*/  STL [R1+0x1c], R5 ;  /* 0x00001c0501007387 */ /* 0x0001e40000100800 */
[----:B0-----:R-:W-:-:S05]  /*a920*/  IMAD R5, R0, 0x2, R5 ;  /* 0x0000000200057824 */ /* 0x001fca00078e0205 */
[----:B------:R0:W-:Y:S02]  /*a930*/  STL [R1+0x30], R5 ;  /* 0x0000300501007387 */ /* 0x0001e40000100800 */
[----:B0-----:R-:W-:-:S05]  /*a940*/  LEA R5, R0, R5, 0x1 ;  /* 0x0000000500057211 */ /* 0x001fca00078e08ff */
[----:B------:R0:W-:Y:S02]  /*a950*/  STL [R1+0x2c], R5 ;  /* 0x00002c0501007387 */ /* 0x0001e40000100800 */
[----:B0-----:R-:W-:-:S05]  /*a960*/  IMAD R5, R0, 0x2, R5 ;  /* 0x0000000200057824 */ /* 0x001fca00078e0205 */
[C---:B------:R-:W-:Y:S01]  /*a970*/  LEA R19, R0.reuse, R5, 0x1 ;  /* 0x0000000500137211 */ /* 0x040fe200078e08ff */
[----:B------:R0:W-:Y:S04]  /*a980*/  STL [R1+0x28], R5 ;  /* 0x0000280501007387 */ /* 0x0001e80000100800 */
[----:B0-----:R-:W-:-:S05]  /*a990*/  IMAD R5, R0, 0x2, R19 ;  /* 0x0000000200057824 */ /* 0x001fca00078e0213 */
[C---:B------:R-:W-:Y:S01]  /*a9a0*/  LEA R22, R0.reuse, R5, 0x1 ;  /* 0x0000000500167211 */ /* 0x040fe200078e08ff */
[----:B------:R0:W-:Y:S04]  /*a9b0*/  STL [R1+0x38], R5 ;  /* 0x0000380501007387 */ /* 0x0001e80000100800 */
[----:B0-----:R-:W-:-:S05]  /*a9c0*/  IMAD R5, R0, 0x2, R22 ;  /* 0x0000000200057824 */ /* 0x001fca00078e0216 */
[----:B------:R0:W-:Y:S02]  /*a9d0*/  STL [R1+0x48], R5 ;  /* 0x0000480501007387 */ /* 0x0001e40000100800 */
[----:B0-----:R-:W-:-:S05]  /*a9e0*/  LEA R5, R0, R5, 0x1 ;  /* 0x0000000500057211 */ /* 0x001fca00078e08ff */
[----:B------:R0:W-:Y:S02]  /*a9f0*/  STL [R1+0x44], R5 ;  /* 0x0000440501007387 */ /* 0x0001e40000100800 */
[----:B0-----:R-:W-:-:S05]  /*aa00*/  IMAD R5, R0, 0x2, R5 ;  /* 0x0000000200057824 */ /* 0x001fca00078e0205 */
[----:B------:R-:W-:-:S05]  /*aa10*/  LEA R5, R0, R5, 0x1 ;  /* 0x0000000500057211 */ /* 0x000fca00078e08ff */
[----:B------:R0:W-:Y:S02]  /*aa20*/  STL [R1+0x54], R5 ;  /* 0x0000540501007387 */ /* 0x0001e40000100800 */
[----:B0-----:R-:W-:-:S05]  /*aa30*/  IMAD R5, R0, 0x2, R5 ;  /* 0x0000000200057824 */ /* 0x001fca00078e0205 */
[----:B------:R0:W-:Y:S02]  /*aa40*/  STL [R1+0x50], R5 ;  /* 0x0000500501007387 */ /* 0x0001e40000100800 */
[----:B0-----:R-:W-:-:S05]  /*aa50*/  LEA R5, R0, R5, 0x1 ;  /* 0x0000000500057211 */ /* 0x001fca00078e08ff */
[----:B------:R0:W-:Y:S02]  /*aa60*/  STL [R1+0x4c], R5 ;  /* 0x00004c0501007387 */ /* 0x0001e40000100800 */
[----:B0-----:R-:W-:-:S05]  /*aa70*/  IMAD R5, R0, 0x2, R5 ;  /* 0x0000000200057824 */ /* 0x001fca00078e0205 */
[----:B------:R0:W-:Y:S04]  /*aa80*/  STL [R1+0x60], R5 ;  /* 0x0000600501007387 */ /* 0x0001e80000100800 */
[----:B------:R1:W-:Y:S04]  /*aa90*/  STL.64 [R1+0x1de0], R28 ;  /* 0x001de01c01007387 */ /* 0x0003e80000100a00 */
[----:B------:R-:W-:Y:S01]  /*aaa0*/  STL.64 [R1+0x1dd8], R2 ;  /* 0x001dd80201007387 */ /* 0x000fe20000100a00 */
[----:B0-----:R-:W-:-:S03]  /*aab0*/  LEA R5, R0, R5, 0x1 ;  /* 0x0000000500057211 */ /* 0x001fc600078e08ff */
[----:B------:R-:W-:Y:S04]  /*aac0*/  STL.64 [R1+0x1dd0], R8 ;  /* 0x001dd00801007387 */ /* 0x000fe80000100a00 */
[----:B------:R0:W-:Y:S01]  /*aad0*/  STL [R1+0x5c], R5 ;  /* 0x00005c0501007387 */ /* 0x0001e20000100800 */
[----:B-1----:R-:W-:-:S03]  /*aae0*/  LOP3.LUT R29, R25, 0x7f, RZ, 0xc0, !PT ;  /* 0x0000007f191d7812 */ /* 0x002fc600078ec0ff */
[----:B------:R-:W-:Y:S01]  /*aaf0*/  STL.64 [R1+0x1dc8], R10 ;  /* 0x001dc80a01007387 */ /* 0x000fe20000100a00 */
[----:B------:R-:W-:-:S03]  /*ab00*/  SHF.R.U32.HI R25, RZ, 0x3, R29 ;  /* 0x00000003ff197819 */ /* 0x000fc6000001161d */
[----:B------:R-:W-:Y:S01]  /*ab10*/  STL.64 [R1+0x1dc0], R20 ;  /* 0x001dc01401007387 */ /* 0x000fe20000100a00 */
[----:B------:R-:W-:Y:S01]  /*ab20*/  LOP3.LUT R25, R25, 0xc, RZ, 0xc0, !PT ;  /* 0x0000000c19197812 */ /* 0x000fe200078ec0ff */
[C---:B0-----:R-:W-:Y:S02]  /*ab30*/  IMAD R5, R0.reuse, 0x2, R5 ;  /* 0x0000000200057824 */ /* 0x041fe400078e0205 */
[----:B------:R-:W-:Y:S03]  /*ab40*/  STL.64 [R1+0x1db8], R12 ;  /* 0x001db80c01007387 */ /* 0x000fe60000100a00 */
[C---:B------:R-:W-:Y:S01]  /*ab50*/  LEA R2, R0.reuse, R5, 0x1 ;  /* 0x0000000500027211 */ /* 0x040fe200078e08ff */
[----:B------:R-:W-:Y:S04]  /*ab60*/  STL.64 [R1+0x1db0], R14 ;  /* 0x001db00e01007387 */ /* 0x000fe80000100a00 */
[----:B------:R-:W-:Y:S04]  /*ab70*/  STL.64 [R1+0x1da8], R16 ;  /* 0x001da81001007387 */ /* 0x000fe80000100a00 */
[----:B------:R-:W-:Y:S04]  /*ab80*/  STL.64 [R1+0x1da0], R6 ;  /* 0x001da00601007387 */ /* 0x000fe80000100a00 */
[----:B------:R0:W-:Y:S04]  /*ab90*/  STL [R1+0x58], R5 ;  /* 0x0000580501007387 */ /* 0x0001e80000100800 */
[----:B------:R1:W-:Y:S04]  /*aba0*/  STL [R1+0x6c], R2 ;  /* 0x00006c0201007387 */ /* 0x0003e80000100800 */
[----:B------:R-:W2:Y:S04]  /*abb0*/  S2R R28, SR_CTAID.Y ;  /* 0x00000000001c7919 */ /* 0x000ea80000002600 */
[----:B0-----:R-:W0:Y:S01]  /*abc0*/  S2R R5, SR_TID.X ;  /* 0x0000000000057919 */ /* 0x001e220000002100 */
[----:B-1----:R-:W-:-:S05]  /*abd0*/  IMAD R2, R0, 0x2, R2 ;  /* 0x0000000200027824 */ /* 0x002fca00078e0202 */
[----:B------:R1:W-:Y:S02]  /*abe0*/  STL [R1+0x68], R2 ;  /* 0x0000680201007387 */ /* 0x0003e40000100800 */
[----:B-1----:R-:W-:Y:S01]  /*abf0*/  LEA R2, R0, R2, 0x1 ;  /* 0x0000000200027211 */ /* 0x002fe200078e08ff */
[----:B--2---:R-:W-:-:S04]  /*ac00*/  IMAD R8, R28, c[0x0][0x1b0], RZ ;  /* 0x00006c001c087a24 */ /* 0x004fc800078e02ff */
[----:B------:R1:W-:Y:S01]  /*ac10*/  STL [R1+0x64], R2 ;  /* 0x0000640201007387 */ /* 0x0003e20000100800 */
[C---:B0-----:R-:W-:Y:S02]  /*ac20*/  LOP3.LUT R3, R5.reuse, 0x1c, RZ, 0xc0, !PT ;  /* 0x0000001c05037812 */ /* 0x041fe400078ec0ff */
[C---:B------:R-:W-:Y:S01]  /*ac30*/  SHF.L.U32 R9, R8.reuse, 0x1, RZ ;  /* 0x0000000108097819 */ /* 0x040fe200000006ff */
[----:B------:R-:W-:Y:S01]  /*ac40*/  IMAD.HI R8, R8, 0x2, RZ ;  /* 0x0000000208087827 */ /* 0x000fe200078e02ff */
[----:B------:R-:W-:Y:S02]  /*ac50*/  LOP3.LUT R10, R5, 0x60, RZ, 0xc0, !PT ;  /* 0x00000060050a7812 */ /* 0x000fe400078ec0ff */
[----:B------:R-:W-:Y:S01]  /*ac60*/  IADD3 R24, P0, P1, R24, c[0x0][0x170], R9 ;  /* 0x00005c0018187a10 */ /* 0x000fe2000791e009 */
[----:B------:R-:W-:Y:S02]  /*ac70*/  IMAD R26, R3, 0x20, R26 ;  /* 0x00000020031a7824 */ /* 0x000fe400078e021a */
[----:B-1----:R-:W-:-:S02]  /*ac80*/  IMAD R2, R0, 0x2, R2 ;  /* 0x0000000200027824 */ /* 0x002fc400078e0202 */
[----:B------:R-:W-:-:S03]  /*ac90*/  IMAD.SHL.U32 R6, R3, 0x4, RZ ;  /* 0x0000000403067824 */ /* 0x000fc600078e00ff */
[----:B------:R0:W-:Y:S01]  /*aca0*/  STL [R1+0x78], R2 ;  /* 0x0000780201007387 */ /* 0x0001e20000100800 */
[----:B------:R-:W-:Y:S02]  /*acb0*/  IMAD.IADD R9, R6, 0x1, R25 ;  /* 0x0000000106097824 */ /* 0x000fe400078e0219 */
[----:B------:R-:W-:-:S05]  /*acc0*/  IMAD.HI R25, R27, 0x2, RZ ;  /* 0x000000021b197827 */ /* 0x000fca00078e02ff */
[----:B------:R-:W-:Y:S02]  /*acd0*/  IADD3.X R25, R25, c[0x0][0x174], R8, P0, P1 ;  /* 0x00005d0019197a10 */ /* 0x000fe400007e2408 */
[----:B0-----:R-:W-:-:S05]  /*ace0*/  LEA R2, R0, R2, 0x1 ;  /* 0x0000000200027211 */ /* 0x001fca00078e08ff */
[----:B------:R0:W-:Y:S02]  /*acf0*/  STL [R1+0x74], R2 ;  /* 0x0000740201007387 */ /* 0x0001e40000100800 */
[----:B0-----:R-:W-:-:S05]  /*ad00*/  IMAD R2, R0, 0x2, R2 ;  /* 0x0000000200027824 */ /* 0x001fca00078e0202 */
[----:B------:R0:W-:Y:S02]  /*ad10*/  STL [R1+0x70], R2 ;  /* 0x0000700201007387 */ /* 0x0001e40000100800 */
        /* <DEDUP_REMOVED lines=9> */
[C---:B------:R-:W-:Y:S01]  /*adb0*/  IMAD R23, R0.reuse, 0x2, R2 ;  /* 0x0000000200177824 */ /* 0x040fe200078e0202 */
[----:B------:R0:W-:Y:S04]  /*adc0*/  STL [R1+0x90], R2 ;  /* 0x0000900201007387 */ /* 0x0001e80000100800 */
[----:B0-----:R-:W-:-:S05]  /*add0*/  LEA R2, R0, R23, 0x1 ;  /* 0x0000001700027211 */ /* 0x001fca00078e08ff */
[----:B------:R-:W-:-:S05]  /*ade0*/  IMAD R2, R0, 0x2, R2 ;  /* 0x0000000200027824 */ /* 0x000fca00078e0202 */
[----:B------:R0:W-:Y:S02]  /*adf0*/  STL [R1+0xb0], R2 ;  /* 0x0000b00201007387 */ /* 0x0001e40000100800 */
[----:B0-----:R-:W-:-:S05]  /*ae00*/  IMAD R2, R0, 0x2, R2 ;  /* 0x0000000200027824 */ /* 0x001fca00078e0202 */
[----:B------:R0:W-:Y:S02]  /*ae10*/  STL [R1+0xac], R2 ;  /* 0x0000ac0201007387 */ /* 0x0001e40000100800 */
[----:B0-----:R-:W-:-:S05]  /*ae20*/  LEA R2, R0, R2, 0x1 ;  /* 0x0000000200027211 */ /* 0x001fca00078e08ff */
[----:B------:R-:W-:-:S05]  /*ae30*/  IMAD R2, R0, 0x2, R2 ;  /* 0x0000000200027824 */ /* 0x000fca00078e0202 */
[C---:B------:R-:W-:Y:S01]  /*ae40*/  LEA R7, R0.reuse, R2, 0x1 ;  /* 0x0000000200077211 */ /* 0x040fe200078e08ff */
[----:B------:R0:W-:Y:S04]  /*ae50*/  STL [R1+0xc0], R2 ;  /* 0x0000c00201007387 */ /* 0x0001e80000100800 */
[----:B0-----:R-:W-:-:S05]  /*ae60*/  IMAD R2, R0, 0x2, R7 ;  /* 0x0000000200027824 */ /* 0x001fca00078e0207 */
[----:B------:R0:W-:Y:S02]  /*ae70*/  STL [R1+0xdc], R2 ;  /* 0x0000dc0201007387 */ /* 0x0001e40000100800 */
[----:B0-----:R-:W-:-:S05]  /*ae80*/  LEA R2, R0, R2, 0x1 ;  /* 0x0000000200027211 */ /* 0x001fca00078e08ff */
[----:B------:R0:W-:Y:S02]  /*ae90*/  STL [R1+0xd8], R2 ;  /* 0x0000d80201007387 */ /* 0x0001e40000100800 */
[----:B0-----:R-:W-:-:S04]  /*aea0*/  LEA R2, R0, R2, 0x1 ;  /* 0x0000000200027211 */ /* 0x001fc800078e08ff */
[C---:B------:R-:W-:Y:S01]  /*aeb0*/  LEA R3, R0.reuse, R2, 0x1 ;  /* 0x0000000200037211 */ /* 0x040fe200078e08ff */
[----:B------:R0:W-:Y:S03]  /*aec0*/  STL [R1+0xd4], R2 ;  /* 0x0000d40201007387 */ /* 0x0001e60000100800 */
[C---:B------:R-:W-:Y:S01]  /*aed0*/  LEA R6, R0.reuse, R3, 0x1 ;  /* 0x0000000300067211 */ /* 0x040fe200078e08ff */
[----:B------:R1:W-:Y:S03]  /*aee0*/  STL [R1+0xf4], R3 ;  /* 0x0000f40301007387 */ /* 0x0003e60000100800 */
[----:B------:R-:W-:Y:S01]  /*aef0*/  LEA R17, R0, R6, 0x1 ;  /* 0x0000000600117211 */ /* 0x000fe200078e08ff */
[----:B------:R2:W-:Y:S01]  /*af00*/  STL [R1+0xf0], R6 ;  /* 0x0000f00601007387 */ /* 0x0005e20000100800 */
[----:B0-----:R-:W-:-:S04]  /*af10*/  SHF.R.U32.HI R2, RZ, 0x1, R10 ;  /* 0x00000001ff027819 */ /* 0x001fc8000001160a */
[----:B------:R-:W-:Y:S01]  /*af20*/  LOP3.LUT R9, R26, R2, RZ, 0x3c, !PT ;  /* 0x000000021a097212 */ /* 0x000fe200078e3cff */
[C---:B------:R-:W-:Y:S01]  /*af30*/  IMAD.SHL.U32 R9, R5.reuse, 0x80, RZ ;  /* 0x0000008005097824 */ /* 0x040fe200078e00ff */
[C---:B------:R-:W-:Y:S01]  /*af40*/  LOP3.LUT R2, R5.reuse, 0x7, RZ, 0xc0, !PT ;  /* 0x0000000705027812 */ /* 0x040fe200078ec0ff */
[----:B-1----:R-:W-:Y:S02]  /*af50*/  IMAD.SHL.U32 R3, R5, 0x2, RZ ;  /* 0x0000000205037824 */ /* 0x002fe400078e00ff */
[----:B--2---:R-:W-:Y:S01]  /*af60*/  IMAD R6, R0, 0x2, R17 ;  /* 0x0000000200067824 */ /* 0x004fe200078e0211 */
[C---:B------:R-:W-:Y:S02]  /*af70*/  SHF.L.U32 R27, R2.reuse, 0x4, RZ ;  /* 0x00000004021b7819 */ /* 0x040fe400000006ff */
[C---:B------:R-:W-:Y:S01]  /*af80*/  LEA R26, R2.reuse, R10, 0x2 ;  /* 0x0000000a021a7211 */ /* 0x040fe200078e10ff */
[----:B------:R-:W-:Y:S01]  /*af90*/  IMAD R10, R29, c[0x0][0x1a8], RZ ;  /* 0x00006a001d0a7a24 */ /* 0x000fe200078e02ff */
[----:B------:R0:W-:Y:S01]  /*afa0*/  STL [R1+0x110], R6 ;  /* 0x0001100601007387 */ /* 0x0001e20000100800 */
[----:B------:R-:W-:Y:S01]  /*afb0*/  IMAD R2, R2, 0x80, R27 ;  /* 0x0000008002027824 */ /* 0x000fe200078e021b */
[----:B------:R-:W-:-:S02]  /*afc0*/  LOP3.LUT R9, R27, 0x780, R9, 0xf8, !PT ;  /* 0x000007801b097812 */ /* 0x000fc400078ef809 */
[--C-:B------:R-:W-:Y:S02]  /*afd0*/  LOP3.LUT R27, R27, 0x30, R3.reuse, 0x78, !PT ;  /* 0x000000301b1b7812 */ /* 0x100fe400078e7803 */
[----:B------:R-:W-:Y:S02]  /*afe0*/  LOP3.LUT R9, R2, 0x10, R3, 0x78, !PT ;  /* 0x0000001002097812 */ /* 0x000fe400078e7803 */
[C---:B------:R-:W-:Y:S01]  /*aff0*/  LEA R8, R26.reuse, R27, 0x8 ;  /* 0x0000001b1a087211 */ /* 0x040fe200078e40ff */
[----:B------:R-:W-:Y:S01]  /*b000*/  IMAD.U32 R3, R26, 0x20, R27 ;  /* 0x000000201a037824 */ /* 0x000fe200078e001b */
[----:B0-----:R-:W-:Y:S01]  /*b010*/  LEA R6, R0, R6, 0x1 ;  /* 0x0000000600067211 */ /* 0x001fe200078e08ff */
[----:B------:R-:W-:Y:S02]  /*b020*/  IMAD R27, R28, c[0x0][0x1a0], RZ ;  /* 0x000068001c1b7a24 */ /* 0x000fe400078e02ff */
[----:B------:R0:W-:Y:S02]  /*b030*/  STL [R1+0x6d8], R8 ;  /* 0x0006d80801007387 */ /* 0x0001e40000100800 */
[----:B------:R-:W-:-:S02]  /*b040*/  IMAD R14, R0, 0x2, R6 ;  /* 0x00000002000e7824 */ /* 0x000fc400078e0206 */
[----:B------:R1:W-:Y:S03]  /*b050*/  STL [R1+0x6b4], R3 ;  /* 0x0006b40301007387 */ /* 0x0003e60000100800 */
[----:B------:R-:W-:Y:S02]  /*b060*/  LEA R2, R0, R14, 0x1 ;  /* 0x0000000e00027211 */ /* 0x000fe400078e08ff */
[----:B------:R-:W-:Y:S02]  /*b070*/  LEA R26, P0, R27, c[0x0][0x168], 0x1 ;  /* 0x00005a001b1a7a11 */ /* 0x000fe400078008ff */
[----:B0-----:R-:W-:Y:S01]  /*b080*/  LOP3.LUT R8, R5, 0x10, RZ, 0xc0, !PT ;  /* 0x0000001005087812 */ /* 0x001fe200078ec0ff */
[----:B------:R0:W-:Y:S01]  /*b090*/  STL [R1+0x104], R2 ;  /* 0x0001040201007387 */ /* 0x0001e20000100800 */
[----:B-1----:R-:W-:-:S03]  /*b0a0*/  IMAD.MOV.U32 R3, RZ, RZ, c[0x0][0x1a8] ;  /* 0x00006a00ff037624 */ /* 0x002fc600078e00ff */
[----:B------:R-:W2:Y:S04]  /*b0b0*/  LDL.LU R20, [R1+0x8c] ;  /* 0x00008c0001147983 */ /* 0x000ea80000300800 */
[----:B------:R-:W3:Y:S01]  /*b0c0*/  LDL.LU R21, [R1+0xb8] ;  /* 0x0000b80001157983 */ /* 0x000ee20000300800 */
[----:B0-----:R-:W-:-:S05]  /*b0d0*/  LEA R2, R0, R2, 0x1 ;  /* 0x0000000200027211 */ /* 0x001fca00078e08ff */
[----:B------:R0:W-:Y:S01]  /*b0e0*/  STL [R1+0x100], R2 ;  /* 0x0001000201007387 */ /* 0x0001e20000100800 */
[----:B------:R-:W-:Y:S01]  /*b0f0*/  IMAD R12, R3, 0x80, R10 ;  /* 0x00000080030c7824 */ /* 0x000fe200078e020a */
[----:B------:R-:W-:Y:S01]  /*b100*/  LEA.HI.X.SX32 R27, R27, c[0x0][0x16c], 0x1, P0 ;  /* 0x00005b001b1b7a11 */ /* 0x000fe200000f0eff */
[----:B------:R-:W-:Y:S01]  /*b110*/  IMAD R8, R8, 0x40, R9 ;  /* 0x0000004008087824 */ /* 0x000fe200078e0209 */
[----:B0-----:R-:W-:Y:S02]  /*b120*/  LEA R2, R0, R2, 0x1 ;  /* 0x0000000200027211 */ /* 0x001fe400078e08ff */
[----:B------:R-:W-:-:S03]  /*b130*/  LEA R8, P0, R10, R26, 0x1 ;  /* 0x0000001a0a087211 */ /* 0x000fc600078008ff */
[----:B------:R0:W-:Y:S01]  /*b140*/  STL [R1+0xfc], R2 ;  /* 0x0000fc0201007387 */ /* 0x0001e20000100800 */
[C---:B------:R-:W-:Y:S02]  /*b150*/  LEA R16, R3.reuse, R12, 0x7 ;  /* 0x0000000c03107211 */ /* 0x040fe400078e38ff */
[----:B------:R-:W-:Y:S01]  /*b160*/  LEA.HI.X.SX32 R9, R10, R27, 0x1, P0 ;  /* 0x0000001b0a097211 */ /* 0x000fe200000f0eff */
[----:B------:R-:W4:Y:S01]  /*b170*/  LDL.LU R15, [R1] ;  /* 0x00000000010f7983 */ /* 0x000f220000300800 */
[----:B0-----:R-:W-:Y:S01]  /*b180*/  IMAD R2, R0, 0x2, R2 ;  /* 0x0000000200027824 */ /* 0x001fe200078e0202 */
[----:B------:R-:W-:Y:S01]  /*b190*/  LEA R28, P1, R12, R26, 0x1 ;  /* 0x0000001a0c1c7211 */ /* 0x000fe200078208ff */
[----:B------:R-:W-:-:S03]  /*b1a0*/  IMAD R3, R3, 0x80, R16 ;  /* 0x0000008003037824 */ /* 0x000fc600078e0210 */
[----:B------:R0:W-:Y:S01]  /*b1b0*/  STL [R1+0x138], R2 ;  /* 0x0001380201007387 */ /* 0x0001e20000100800 */
[----:B------:R-:W-:Y:S02]  /*b1c0*/  LEA R10, P0, R16, R26, 0x1 ;  /* 0x0000001a100a7211 */ /* 0x000fe400078008ff */
[----:B------:R-:W-:Y:S01]  /*b1d0*/  LEA.HI.X.SX32 R29, R12, R27, 0x1, P1 ;  /* 0x0000001b0c1d7211 */ /* 0x000fe200008f0eff */
[----:B------:R1:W-:Y:S01]  /*b1e0*/  STL.64 [R1+0x6d0], R8 ;  /* 0x0006d00801007387 */ /* 0x0003e20000100a00 */
[----:B------:R-:W-:Y:S02]  /*b1f0*/  SHF.R.U32.HI R12, RZ, 0x6, R5 ;  /* 0x00000006ff0c7819 */ /* 0x000fe40000011605 */
[----:B0-----:R-:W-:Y:S02]  /*b200*/  LEA R2, R0, R2, 0x1 ;  /* 0x0000000200027211 */ /* 0x001fe400078e08ff */
[----:B------:R-:W-:-:S03]  /*b210*/  MOV R13, R18 ;  /* 0x00000012000d7202 */ /* 0x000fc60000000f00 */
[----:B------:R0:W-:Y:S01]  /*b220*/  STL [R1+0x134], R2 ;  /* 0x0001340201007387 */ /* 0x0001e20000100800 */
[C---:B-1----:R-:W-:Y:S02]  /*b230*/  LEA R8, P2, R3.reuse, R26, 0x1 ;  /* 0x0000001a03087211 */ /* 0x042fe400078408ff */
[-C--:B------:R-:W-:Y:S01]  /*b240*/  LEA.HI.X.SX32 R11, R16, R27.reuse, 0x1, P0 ;  /* 0x0000001b100b7211 */ /* 0x080fe200000f0eff */
[----:B------:R1:W-:Y:S01]  /*b250*/  STL.64 [R1+0x6c8], R28 ;  /* 0x0006c81c01007387 */ /* 0x0003e20000100a00 */
[----:B------:R-:W-:Y:S02]  /*b260*/  SHF.R.U32.HI R18, RZ, 0x6, R5 ;  /* 0x00000006ff127819 */ /* 0x000fe40000011605 */
[----:B------:R-:W-:Y:S02]  /*b270*/  SGXT.U32 R12, R12, 0x1 ;  /* 0x000000010c0c781a */ /* 0x000fe40000000000 */
[----:B0-----:R-:W-:Y:S02]  /*b280*/  LEA R2, R0, R2, 0x1 ;  /* 0x0000000200027211 */ /* 0x001fe400078e08ff */
[----:B------:R-:W-:-:S02]  /*b290*/  LEA.HI.X.SX32 R9, R3, R27, 0x1, P2 ;  /* 0x0000001b03097211 */ /* 0x000fc400010f0eff */
[----:B------:R-:W-:Y:S01]  /*b2a0*/  SGXT.U32 R18, R18, 0x1 ;  /* 0x000000011212781a */ /* 0x000fe20000000000 */
[----:B-1----:R-:W4:Y:S01]  /*b2b0*/  LDL.LU.64 R28, [R1+0x1de0] ;  /* 0x001de000011c7983 */ /* 0x002f220000300a00 */
[----:B------:R-:W-:-:S03]  /*b2c0*/  SHF.R.U32.HI R5, RZ, 0x6, R5 ;  /* 0x00000006ff057819 */ /* 0x000fc60000011605 */
[----:B------:R-:W-:Y:S04]  /*b2d0*/  STL [R1+0x11c], R2 ;  /* 0x00011c0201007387 */ /* 0x000fe80000100800 */
[----:B------:R-:W4:Y:S04]  /*b2e0*/  LDL.LU R27, [R1+0x4] ;  /* 0x00000400011b7983 */ /* 0x000f280000300800 */
[----:B------:R0:W-:Y:S01]  /*b2f0*/  STL.64 [R1+0x6c0], R10 ;  /* 0x0006c00a01007387 */ /* 0x0001e20000100a00 */
[----:B------:R-:W-:Y:S01]  /*b300*/  IMAD R3, R18, c[0x0][0x1b8], RZ ;  /* 0x00006e0012037a24 */ /* 0x000fe200078e02ff */
[----:B------:R-:W-:-:S02]  /*b310*/  SGXT.U32 R5, R5, 0x1 ;  /* 0x000000010505781a */ /* 0x000fc40000000000 */
[----:B------:R-:W-:Y:S01]  /*b320*/  LEA R18, R0, R2, 0x1 ;  /* 0x0000000200127211 */ /* 0x000fe200078e08ff */
[C---:B0-----:R-:W-:Y:S02]  /*b330*/  IMAD R11, R12.reuse, c[0x0][0x1b8], RZ ;  /* 0x00006e000c0b7a24 */ /* 0x041fe400078e02ff */
[----:B------:R-:W-:Y:S02]  /*b340*/  IMAD R10, R12, c[0x0][0x1b8], RZ ;  /* 0x00006e000c0a7a24 */ /* 0x000fe400078e02ff */
[----:B------:R-:W-:Y:S02]  /*b350*/  IMAD R11, R0, 0x2, R11 ;  /* 0x00000002000b7824 */ /* 0x000fe400078e020b */
[----:B------:R-:W-:Y:S01]  /*b360*/  IMAD R12, R12, c[0x0][0x1b8], RZ ;  /* 0x00006e000c0c7a24 */ /* 0x000fe200078e02ff */
[----:B------:R-:W-:Y:S01]  /*b370*/  LEA R2, P0, R3, R24, 0x1 ;  /* 0x0000001803027211 */ /* 0x000fe200078008ff */
[C---:B------:R-:W-:Y:S02]  /*b380*/  IMAD R11, R0.reuse, 0x2, R11 ;  /* 0x00000002000b7824 */ /* 0x040fe400078e020b */
[----:B------:R-:W-:Y:S01]  /*b390*/  IMAD R3, R5, c[0x0][0x1b8], RZ ;  /* 0x00006e0005037a24 */ /* 0x000fe200078e02ff */
[C---:B------:R-:W-:Y:S01]  /*b3a0*/  LEA R12, R0.reuse, R12, 0x1 ;  /* 0x0000000c000c7211 */ /* 0x040fe200078e08ff */
[----:B------:R0:W-:Y:S01]  /*b3b0*/  STL.64 [R1+0x6b8], R8 ;  /* 0x0006b80801007387 */ /* 0x0001e20000100a00 */
[----:B------:R-:W-:-:S02]  /*b3c0*/  IMAD R5, R0, 0x2, R18 ;  /* 0x0000000200057824 */ /* 0x000fc400078e0212 */
[-C--:B------:R-:W-:Y:S01]  /*b3d0*/  LEA.HI.X.SX32 R3, R3, R25.reuse, 0x1, P0 ;  /* 0x0000001903037211 */ /* 0x080fe200000f0eff */
[C---:B------:R-:W-:Y:S01]  /*b3e0*/  IMAD R12, R0.reuse, 0x2, R12 ;  /* 0x00000002000c7824 */ /* 0x040fe200078e020c */
[C---:B------:R-:W-:Y:S02]  /*b3f0*/  LEA R10, R0.reuse, R10, 0x1 ;  /* 0x0000000a000a7211 */ /* 0x040fe400078e08ff */
[C---:B0-----:R-:W-:Y:S01]  /*b400*/  LEA R8, P2, R11.reuse, R24, 0x1 ;  /* 0x000000180b087211 */ /* 0x041fe200078408ff */
[----:B------:R0:W-:Y:S01]  /*b410*/  STL.64 [R1+0x12a8], R2 ;  /* 0x0012a80201007387 */ /* 0x0001e20000100a00 */
[----:B------:R-:W-:Y:S02]  /*b420*/  LEA R12, R0, R12, 0x1 ;  /* 0x0000000c000c7211 */ /* 0x000fe400078e08ff */
[-C--:B------:R-:W-:Y:S02]  /*b430*/  LEA.HI.X.SX32 R9, R11, R25.reuse, 0x1, P2 ;  /* 0x000000190b097211 */ /* 0x080fe400010f0eff */
[C---:B------:R-:W-:Y:S01]  /*b440*/  LEA R16, P1, R10.reuse, R24, 0x1 ;  /* 0x000000180a107211 */ /* 0x040fe200078208ff */
[----:B------:R-:W-:Y:S01]  /*b450*/  IMAD.MOV.U32 R26, RZ, RZ, R17 ;  /* 0x000000ffff1a7224 */ /* 0x000fe200078e0011 */
[----:B0-----:R-:W4:Y:S04]  /*b460*/  LDL.LU.64 R2, [R1+0x1dd8] ;  /* 0x001dd80001027983 */ /* 0x001f280000300a00 */
[----:B------:R0:W-:Y:S01]  /*b470*/  STL [R1+0x12c], R5 ;  /* 0x00012c0501007387 */ /* 0x0001e20000100800 */
[----:B------:R-:W-:-:S03]  /*b480*/  LEA.HI.X.SX32 R17, R10, R25, 0x1, P1 ;  /* 0x000000190a117211 */ /* 0x000fc600008f0eff */
[----:B------:R1:W-:Y:S01]  /*b490*/  STL.64 [R1+0x1298], R8 ;  /* 0x0012980801007387 */ /* 0x0003e20000100a00 */
[----:B0-----:R-:W-:Y:S01]  /*b4a0*/  IMAD R5, R0, 0x2, R5 ;  /* 0x0000000200057824 */ /* 0x001fe200078e0205 */
[C---:B-1----:R-:W-:Y:S02]  /*b4b0*/  LEA R8, P0, R12.reuse, R24, 0x1 ;  /* 0x000000180c087211 */ /* 0x042fe400078008ff */
[----:B------:R-:W-:Y:S02]  /*b4c0*/  STL.64 [R1+0x12a0], R16 ;  /* 0x0012a01001007387 */ /* 0x000fe40000100a00 */
[----:B------:R-:W-:Y:S02]  /*b4d0*/  LEA.HI.X.SX32 R9, R12, R25, 0x1, P0 ;  /* 0x000000190c097211 */ /* 0x000fe400000f0eff */
[----:B------:R-:W-:Y:S04]  /*b4e0*/  STL [R1+0x128], R5 ;  /* 0x0001280501007387 */ /* 0x000fe80000100800 */
[----:B------:R0:W-:Y:S04]  /*b4f0*/  STL.64 [R1+0x1290], R8 ;  /* 0x0012900801007387 */ /* 0x0001e80000100a00 */
[----:B0-----:R-:W4:Y:S01]  /*b500*/  LDL.LU.64 R8, [R1+0x1dd0] ;  /* 0x001dd00001087983 */ /* 0x001f220000300a00 */
[----:B------:R-:W-:-:S02]  /*b510*/  LEA R5, R0, R5, 0x1 ;  /* 0x0000000500057211 */ /* 0x000fc400078e08ff */
[----:B--2---:R-:W-:-:S04]  /*b520*/  LEA R10, P1, R20, R24, 0x1 ;  /* 0x00000018140a7211 */ /* 0x004fc800078208ff */
[-C--:B------:R-:W-:Y:S02]  /*b530*/  LEA.HI.X.SX32 R11, R20, R25.reuse, 0x1, P1 ;  /* 0x00000019140b7211 */ /* 0x080fe400008f0eff */
[-C--:B---3--:R-:W-:Y:S02]  /*b540*/  LEA R16, P2, R21, R24.reuse, 0x1 ;  /* 0x0000001815107211 */ /* 0x088fe400078408ff */
[----:B------:R-:W-:Y:S01]  /*b550*/  LEA R20, P0, R13, R24, 0x1 ;  /* 0x000000180d147211 */ /* 0x000fe200078008ff */
[----:B------:R0:W-:Y:S01]  /*b560*/  STL.64 [R1+0x1288], R10 ;  /* 0x0012880a01007387 */ /* 0x0001e20000100a00 */
[----:B------:R-:W-:Y:S02]  /*b570*/  LEA.HI.X.SX32 R17, R21, R25, 0x1, P2 ;  /* 0x0000001915117211 */ /* 0x000fe400010f0eff */
[----:B------:R-:W-:-:S04]  /*b580*/  MOV R21, R13 ;  /* 0x0000000d00157202 */ /* 0x000fc80000000f00 */
[----:B------:R-:W-:Y:S01]  /*b590*/  LEA.HI.X.SX32 R21, R21, R25, 0x1, P0 ;  /* 0x0000001915157211 */ /* 0x000fe200000f0eff */
[----:B0-----:R-:W2:Y:S04]  /*b5a0*/  LDL.LU.64 R10, [R1+0x1dc8] ;  /* 0x001dc800010a7983 */ /* 0x001ea80000300a00 */
[----:B------:R0:W-:Y:S04]  /*b5b0*/  STL [R1+0x13c], R5 ;  /* 0x00013c0501007387 */ /* 0x0001e80000100800 */
[----:B------:R4:W-:Y:S01]  /*b5c0*/  STL.64 [R1+0x1280], R16 ;  /* 0x0012801001007387 */ /* 0x0009e20000100a00 */
[----:B0-----:R-:W-:Y:S01]  /*b5d0*/  IMAD R5, R0, 0x2, R5 ;  /* 0x0000000200057824 */ /* 0x001fe200078e0205 */
[----:B----4-:R-:W-:-:S04]  /*b5e0*/  LEA R16, P2, R15, R24, 0x1 ;  /* 0x000000180f107211 */ /* 0x010fc800078408ff */
[----:B------:R0:W-:Y:S01]  /*b5f0*/  STL [R1+0x124], R5 ;  /* 0x0001240501007387 */ /* 0x0001e20000100800 */
[----:B------:R-:W-:-:S03]  /*b600*/  LEA.HI.X.SX32 R17, R15, R25, 0x1, P2 ;  /* 0x000000190f117211 */ /* 0x000fc600010f0eff */
[----:B------:R1:W-:Y:S01]  /*b610*/  STL.64 [R1+0x1278], R20 ;  /* 0x0012781401007387 */ /* 0x0003e20000100a00 */
[----:B0-----:R-:W-:Y:S01]  /*b620*/  IMAD R5, R0, 0x2, R5 ;  /* 0x0000000200057824 */ /* 0x001fe200078e0205 */
[----:B------:R-:W-:Y:S02]  /*b630*/  MOV R15, R7 ;  /* 0x00000007000f7202 */ /* 0x000fe40000000f00 */
[----:B-1----:R-:W3:Y:S02]  /*b640*/  LDL.LU.64 R20, [R1+0x1dc0] ;  /* 0x001dc00001147983 */ /* 0x002ee40000300a00 */
[----:B------:R-:W-:Y:S02]  /*b650*/  MOV R7, R15 ;  /* 0x0000000f00077202 */ /* 0x000fe40000000f00 */
[----:B------:R-:W-:-:S04]  /*b660*/  LEA R12, P1, R27, R24, 0x1 ;  /* 0x000000181b0c7211 */ /* 0x000fc800078208ff */
[----:B------:R-:W-:Y:S01]  /*b670*/  LEA.HI.X.SX32 R13, R27, R25, 0x1, P1 ;  /* 0x000000191b0d7211 */ /* 0x000fe200008f0eff */
[----:B------:R-:W-:-:S04]  /*b680*/  IMAD.MOV.U32 R27, RZ, RZ, R14 ;  /* 0x000000ffff1b7224 */ /* 0x000fc800078e000e */
[----:B------:R0:W-:Y:S01]  /*b690*/  STL.64 [R1+0x1270], R12 ;  /* 0x0012700c01007387 */ /* 0x0001e20000100a00 */
[----:B------:R-:W-:-:S04]  /*b6a0*/  LEA R14, P0, R29, R24, 0x1 ;  /* 0x000000181d0e7211 */ /* 0x000fc800078008ff */
[----:B------:R-:W-:Y:S01]  /*b6b0*/  LEA.HI.X.SX32 R15, R29, R25, 0x1, P0 ;  /* 0x000000191d0f7211 */ /* 0x000fe200000f0eff */
[----:B0-----:R-:W4:Y:S04]  /*b6c0*/  LDL.LU.64 R12, [R1+0x1db8] ;  /* 0x001db800010c7983 */ /* 0x001f280000300a00 */
[----:B------:R0:W-:Y:S04]  /*b6d0*/  STL [R1+0x120], R5 ;  /* 0x0001200501007387 */ /* 0x0001e80000100800 */
[----:B------:R1:W-:Y:S01]  /*b6e0*/  STL.64 [R1+0x1268], R16 ;  /* 0x0012681001007387 */ /* 0x0003e20000100a00 */
[----:B0-----:R-:W-:Y:S01]  /*b6f0*/  LEA R5, R0, R5, 0x1 ;  /* 0x0000000500057211 */ /* 0x001fe200078e08ff */
[----:B-1----:R-:W-:Y:S01]  /*b700*/  IMAD.MOV.U32 R17, RZ, RZ, R6 ;  /* 0x000000ffff117224 */ /* 0x002fe200078e0006 */
[----:B------:R-:W-:-:S03]  /*b710*/  LEA R16, P1, R28, R24, 0x1 ;  /* 0x000000181c107211 */ /* 0x000fc600078208ff */
[----:B------:R0:W-:Y:S01]  /*b720*/  STL [R1+0x118], R5 ;  /* 0x0001180501007387 */ /* 0x0001e20000100800 */
[----:B------:R-:W-:Y:S02]  /*b730*/  MOV R29, R17 ;  /* 0x00000011001d7202 */ /* 0x000fe40000000f00 */
[-C--:B------:R-:W-:Y:S01]  /*b740*/  LEA.HI.X.SX32 R17, R28, R25.reuse, 0x1, P1 ;  /* 0x000000191c117211 */ /* 0x080fe200008f0eff */
[----:B------:R-:W-:Y:S01]  /*b750*/  IMAD.MOV.U32 R28, RZ, RZ, R7 ;  /* 0x000000ffff1c7224 */ /* 0x000fe200078e0007 */
[-C--:B------:R-:W-:Y:S01]  /*b760*/  LEA R6, P2, R2, R24.reuse, 0x1 ;  /* 0x0000001802067211 */ /* 0x080fe200078408ff */
[----:B0-----:R-:W-:Y:S01]  /*b770*/  IMAD R5, R0, 0x2, R5 ;  /* 0x0000000200057824 */ /* 0x001fe200078e0205 */
[----:B------:R0:W-:Y:S02]  /*b780*/  STL.64 [R1+0x1260], R14 ;  /* 0x0012600e01007387 */ /* 0x0001e40000100a00 */
[----:B------:R-:W-:Y:S02]  /*b790*/  LEA.HI.X.SX32 R7, R2, R25, 0x1, P2 ;  /* 0x0000001902077211 */ /* 0x000fe400010f0eff */
[----:B------:R-:W-:Y:S01]  /*b7a0*/  LEA R2, R0, R5, 0x1 ;  /* 0x0000000500027211 */ /* 0x000fe200078e08ff */
[----:B0-----:R-:W3:Y:S04]  /*b7b0*/  LDL.LU.64 R14, [R1+0x1db0] ;  /* 0x001db000010e7983 */ /* 0x001ee80000300a00 */
[----:B------:R0:W-:Y:S04]  /*b7c0*/  STL.64 [R1+0x1258], R16 ;  /* 0x0012581001007387 */ /* 0x0001e80000100a00 */
[----:B0-----:R-:W3:Y:S04]  /*b7d0*/  LDL.LU.64 R16, [R1+0x1da8] ;  /* 0x001da80001107983 */ /* 0x001ee80000300a00 */
[----:B------:R-:W-:Y:S04]  /*b7e0*/  STL [R1+0x114], R5 ;  /* 0x0001140501007387 */ /* 0x000fe80000100800 */
[----:B------:R0:W-:Y:S04]  /*b7f0*/  STL.64 [R1+0x1250], R6 ;  /* 0x0012500601007387 */ /* 0x0001e80000100a00 */
[----:B0-----:R-:W3:Y:S04]  /*b800*/  LDL.LU.64 R6, [R1+0x1da0] ;  /* 0x001da00001067983 */ /* 0x001ee80000300a00 */
[----:B------:R-:W3:Y:S04]  /*b810*/  LDL.LU R5, [R1+0x1d98] ;  /* 0x001d980001057983 */ /* 0x000ee80000300800 */
[----:B------:R0:W-:Y:S04]  /*b820*/  STL.64 [R1+0x1d90], R8 ;  /* 0x001d900801007387 */ /* 0x0001e80000100a00 */
[----:B0-----:R-:W3:Y:S04]  /*b830*/  LDL.LU R8, [R1+0x6c] ;  /* 0x00006c0001087983 */ /* 0x001ee80000300800 */
[----:B------:R0:W-:Y:S02]  /*b840*/  STL.64 [R1+0x1d88], R22 ;  /* 0x001d881601007387 */ /* 0x0001e40000100a00 */
[----:B0-----:R-:W-:-:S04]  /*b850*/  LEA R22, P0, R3, R24, 0x1 ;  /* 0x0000001803167211 */ /* 0x001fc800078008ff */
[----:B------:R-:W-:Y:S01]  /*b860*/  LEA.HI.X.SX32 R23, R3, R25, 0x1, P0 ;  /* 0x0000001903177211 */ /* 0x000fe200000f0eff */
[----:B--2---:R0:W-:Y:S04]  /*b870*/  STL.64 [R1+0x1d80], R10 ;  /* 0x001d800a01007387 */ /* 0x0041e80000100a00 */
[----:B------:R1:W-:Y:S01]  /*b880*/  STL [R1+0xe8], R2 ;  /* 0x0000e80201007387 */ /* 0x0003e20000100800 */
[----:B0-----:R-:W-:Y:S02]  /*b890*/  LEA R10, P1, R4, R24, 0x1 ;  /* 0x00000018040a7211 */ /* 0x001fe400078208ff */
[----:B-1----:R-:W-:Y:S01]  /*b8a0*/  LEA R2, R0, R2, 0x1 ;  /* 0x0000000200027211 */ /* 0x002fe200078e08ff */
[----:B---3--:R-:W-:Y:S01]  /*b8b0*/  IMAD.MOV.U32 R11, RZ, RZ, R8 ;  /* 0x000000ffff0b7224 */ /* 0x008fe200078e0008 */
[----:B------:R-:W-:-:S03]  /*b8c0*/  LEA R8, P2, R5, R24, 0x1 ;  /* 0x0000001805087211 */ /* 0x000fc600078408ff */
[----:B------:R-:W-:Y:S01]  /*b8d0*/  IMAD.MOV.U32 R3, RZ, RZ, R11 ;  /* 0x000000ffff037224 */ /* 0x000fe200078e000b */
[----:B------:R-:W-:Y:S01]  /*b8e0*/  LEA.HI.X.SX32 R11, R4, R25, 0x1, P1 ;  /* 0x00000019040b7211 */ /* 0x000fe200008f0eff */
[----:B------:R0:W-:Y:S04]  /*b8f0*/  STL [R1+0x1238], R8 ;  /* 0x0012380801007387 */ /* 0x0001e80000100800 */
[----:B0-----:R-:W2:Y:S04]  /*b900*/  LDL.LU.64 R8, [R1+0x1d90] ;  /* 0x001d900001087983 */ /* 0x001ea80000300a00 */
[----:B------:R0:W-:Y:S04]  /*b910*/  STL.64 [R1+0x1248], R22 ;  /* 0x0012481601007387 */ /* 0x0001e80000100a00 */
[----:B0-----:R-:W3:Y:S04]  /*b920*/  LDL.LU.64 R22, [R1+0x1d88] ;  /* 0x001d880001167983 */ /* 0x001ee80000300a00 */
[----:B------:R-:W-:Y:S04]  /*b930*/  STL [R1+0xf8], R2 ;  /* 0x0000f80201007387 */ /* 0x000fe80000100800 */
[----:B------:R0:W-:Y:S04]  /*b940*/  STL.64 [R1+0x1240], R10 ;  /* 0x0012400a01007387 */ /* 0x0001e80000100a00 */
[----:B0-----:R-:W2:Y:S04]  /*b950*/  LDL.LU.64 R10, [R1+0x1d80] ;  /* 0x001d8000010a7983 */ /* 0x001ea80000300a00 */
[----:B------:R-:W2:Y:S04]  /*b960*/  LDL.LU R4, [R1+0x60] ;  /* 0x0000600001047983 */ /* 0x000ea80000300800 */
[----:B------:R0:W-:Y:S04]  /*b970*/  STL.64 [R1+0x1d78], R20 ;  /* 0x001d781401007387 */ /* 0x0001e80000100a00 */
[----:B0-----:R-:W2:Y:S04]  /*b980*/  LDL.LU R20, [R1+0x84] ;  /* 0x0000840001147983 */ /* 0x001ea80000300800 */
[----:B------:R-:W3:Y:S04]  /*b990*/  LDL.LU R21, [R1+0x110] ;  /* 0x0001100001157983 */ /* 0x000ee80000300800 */
[----:B----4-:R0:W-:Y:S04]  /*b9a0*/  STL.64 [R1+0x1d70], R12 ;  /* 0x001d700c01007387 */ /* 0x0101e80000100a00 */
[----:B0-----:R0:W4:Y:S04]  /*b9b0*/  LDL.64 R12, [R1+0x1238] ;  /* 0x00123800010c7983 */ /* 0x0011280000100a00 */
[----:B------:R1:W-:Y:S04]  /*b9c0*/  STL.64 [R1+0x1d68], R14 ;  /* 0x001d680e01007387 */ /* 0x0003e80000100a00 */
[----:B-1----:R-:W3:Y:S04]  /*b9d0*/  LDL.LU R14, [R1+0xfc] ;  /* 0x0000fc00010e7983 */ /* 0x002ee80000300800 */
[----:B------:R-:W3:Y:S04]  /*b9e0*/  LDL.LU R15, [R1+0x78] ;  /* 0x00007800010f7983 */ /* 0x000ee80000300800 */
[----:B------:R-:W-:Y:S04]  /*b9f0*/  STL.64 [R1+0x1d60], R18 ;  /* 0x001d601201007387 */ /* 0x000fe80000100a00 */
[----:B------:R1:W-:Y:S04]  /*ba00*/  STL.64 [R1+0x1d58], R16 ;  /* 0x001d581001007387 */ /* 0x0003e80000100a00 */
[----:B-1----:R-:W3:Y:S01]  /*ba10*/  LDL.LU R16, [R1+0x104] ;  /* 0x0001040001107983 */ /* 0x002ee20000300800 */
[----:B------:R-:W-:-:S02]  /*ba20*/  LEA R2, R0, R2, 0x1 ;  /* 0x0000000200027211 */ /* 0x000fc400078e08ff */
[----:B--2---:R-:W-:Y:S02]  /*ba30*/  MOV R17, R20 ;  /* 0x0000001400117202 */ /* 0x004fe40000000f00 */
[CC--:B------:R-:W-:Y:S02]  /*ba40*/  LEA R20, P0, R6.reuse, R24.reuse, 0x1 ;  /* 0x0000001806147211 */ /* 0x0c0fe400078008ff */
[-C--:B----4-:R-:W-:Y:S01]  /*ba50*/  LEA.HI.X.SX32 R13, R5, R25.reuse, 0x1, P2 ;  /* 0x00000019050d7211 */ /* 0x090fe200010f0eff */
[----:B---3--:R-:W-:Y:S01]  /*ba60*/  IMAD.MOV.U32 R5, RZ, RZ, R21 ;  /* 0x000000ffff057224 */ /* 0x008fe200078e0015 */
[-C--:B------:R-:W-:Y:S02]  /*ba70*/  LEA R12, P1, R7, R24.reuse, 0x1 ;  /* 0x00000018070c7211 */ /* 0x080fe400078208ff */
[----:B------:R-:W-:Y:S01]  /*ba80*/  LEA.HI.X.SX32 R21, R6, R25, 0x1, P0 ;  /* 0x0000001906157211 */ /* 0x000fe200000f0eff */
[----:B------:R1:W-:Y:S01]  /*ba90*/  STL [R1+0x123c], R13 ;  /* 0x00123c0d01007387 */ /* 0x0003e20000100800 */
[----:B------:R-:W-:-:S03]  /*baa0*/  LEA R18, P2, R8, R24, 0x1 ;  /* 0x0000001808127211 */ /* 0x000fc600078408ff */
[----:B------:R2:W-:Y:S01]  /*bab0*/  STL [R1+0xe4], R2 ;  /* 0x0000e40201007387 */ /* 0x0005e20000100800 */
[----:B-1----:R-:W-:-:S03]  /*bac0*/  LEA.HI.X.SX32 R13, R7, R25, 0x1, P1 ;  /* 0x00000019070d7211 */ /* 0x002fc600008f0eff */
[----:B------:R1:W-:Y:S01]  /*bad0*/  STL.64 [R1+0x1230], R20 ;  /* 0x0012301401007387 */ /* 0x0003e20000100a00 */
[----:B------:R-:W-:Y:S02]  /*bae0*/  IMAD.MOV.U32 R7, RZ, RZ, R14 ;  /* 0x000000ffff077224 */ /* 0x000fe400078e000e */
[----:B--2---:R-:W-:Y:S01]  /*baf0*/  IMAD R2, R0, 0x2, R2 ;  /* 0x0000000200027824 */ /* 0x004fe200078e0202 */
[C---:B------:R-:W-:Y:S02]  /*bb00*/  LEA R14, P0, R9.reuse, R24, 0x1 ;  /* 0x00000018090e7211 */ /* 0x040fe400078008ff */
[----:B------:R-:W-:Y:S02]  /*bb10*/  LEA.HI.X.SX32 R19, R8, R25, 0x1, P2 ;  /* 0x0000001908137211 */ /* 0x000fe400010f0eff */
[----:B------:R-:W-:Y:S01]  /*bb20*/  MOV R8, R15 ;  /* 0x0000000f00087202 */ /* 0x000fe20000000f00 */
[----:B-1----:R-:W2:Y:S04]  /*bb30*/  LDL.LU.64 R20, [R1+0x1d78] ;  /* 0x001d780001147983 */ /* 0x002ea80000300a00 */
[----:B------:R1:W-:Y:S01]  /*bb40*/  STL.64 [R1+0x1228], R12 ;  /* 0x0012280c01007387 */ /* 0x0003e20000100a00 */
[----:B------:R-:W-:-:S03]  /*bb50*/  LEA.HI.X.SX32 R15, R9, R25, 0x1, P0 ;  /* 0x00000019090f7211 */ /* 0x000fc600000f0eff */
[----:B-1----:R-:W3:Y:S04]  /*bb60*/  LDL.LU.64 R12, [R1+0x1d70] ;  /* 0x001d7000010c7983 */ /* 0x002ee80000300a00 */
[----:B------:R1:W-:Y:S04]  /*bb70*/  STL [R1+0xe0], R2 ;  /* 0x0000e00201007387 */ /* 0x0003e80000100800 */
[----:B------:R4:W-:Y:S01]  /*bb80*/  STL.64 [R1+0x1220], R18 ;  /* 0x0012201201007387 */ /* 0x0009e20000100a00 */
[----:B-1----:R-:W-:-:S05]  /*bb90*/  IMAD R2, R0, 0x2, R2 ;  /* 0x0000000200027824 */ /* 0x002fca00078e0202 */
[----:B------:R1:W-:Y:S01]  /*bba0*/  STL [R1+0xd0], R2 ;  /* 0x0000d00201007387 */ /* 0x0003e20000100800 */
[----:B----4-:R-:W-:Y:S02]  /*bbb0*/  MOV R19, R17 ;  /* 0x0000001100137202 */ /* 0x010fe40000000f00 */
[----:B------:R-:W-:Y:S01]  /*bbc0*/  LEA R18, P1, R10, R24, 0x1 ;  /* 0x000000180a127211 */ /* 0x000fe200078208ff */
[----:B------:R4:W-:Y:S01]  /*bbd0*/  STL.64 [R1+0x1218], R14 ;  /* 0x0012180e01007387 */ /* 0x0009e20000100a00 */
[----:B------:R-:W-:Y:S02]  /*bbe0*/  MOV R6, R16 ;  /* 0x0000001000067202 */ /* 0x000fe40000000f00 */
[----:B------:R-:W-:Y:S02]  /*bbf0*/  MOV R9, R19 ;  /* 0x0000001300097202 */ /* 0x000fe40000000f00 */
[C---:B------:R-:W-:Y:S01]  /*bc00*/  LEA R16, P2, R11.reuse, R24, 0x1 ;  /* 0x000000180b107211 */ /* 0x040fe200078408ff */
[----:B-1----:R-:W-:Y:S01]  /*bc10*/  IMAD R2, R0, 0x2, R2 ;  /* 0x0000000200027824 */ /* 0x002fe200078e0202 */
[-C--:B------:R-:W-:Y:S01]  /*bc20*/  LEA.HI.X.SX32 R19, R10, R25.reuse, 0x1, P1 ;  /* 0x000000190a137211 */ /* 0x080fe200008f0eff */
[----:B----4-:R-:W4:Y:S01]  /*bc30*/  LDL.LU.64 R14, [R1+0x1d68] ;  /* 0x001d6800010e7983 */ /* 0x010f220000300a00 */
[----:B------:R-:W-:-:S03]  /*bc40*/  LEA.HI.X.SX32 R17, R11, R25, 0x1, P2 ;  /* 0x000000190b117211 */ /* 0x000fc600010f0eff */
[----:B------:R-:W-:Y:S04]  /*bc50*/  STL [R1+0xcc], R2 ;  /* 0x0000cc0201007387 */ /* 0x000fe80000100800 */
[----:B------:R1:W-:Y:S04]  /*bc60*/  STL.64 [R1+0x1210], R18 ;  /* 0x0012101201007387 */ /* 0x0003e80000100a00 */
[----:B-1----:R-:W4:Y:S04]  /*bc70*/  LDL.LU.64 R18, [R1+0x1d60] ;  /* 0x001d600001127983 */ /* 0x002f280000300a00 */
[----:B------:R1:W-:Y:S04]  /*bc80*/  STL.64 [R1+0x1208], R16 ;  /* 0x0012081001007387 */ /* 0x0003e80000100a00 */
[----:B-1----:R-:W4:Y:S01]  /*bc90*/  LDL.LU.64 R16, [R1+0x1d58] ;  /* 0x001d580001107983 */ /* 0x002f220000300a00 */
[----:B------:R-:W-:-:S05]  /*bca0*/  IMAD R2, R0, 0x2, R2 ;  /* 0x0000000200027824 */ /* 0x000fca00078e0202 */
[----:B------:R1:W-:Y:S04]  /*bcb0*/  STL [R1+0xb8], R2 ;  /* 0x0000b80201007387 */ /* 0x0003e80000100800 */
[----:B------:R3:W-:Y:S01]  /*bcc0*/  STL.64 [R1+0x1d50], R6 ;  /* 0x001d500601007387 */ /* 0x0007e20000100a00 */
[----:B------:R-:W-:Y:S01]  /*bcd0*/  IMAD.MOV.U32 R10, RZ, RZ, R8 ;  /* 0x000000ffff0a7224 */ /* 0x000fe200078e0008 */
[----:B------:R-:W-:Y:S02]  /*bce0*/  MOV R11, R9 ;  /* 0x00000009000b7202 */ /* 0x000fe40000000f00 */
[----:B-1----:R-:W-:Y:S01]  /*bcf0*/  LEA R2, R0, R2, 0x1 ;  /* 0x0000000200027211 */ /* 0x002fe200078e08ff */
[----:B--2---:R1:W-:Y:S01]  /*bd00*/  STL.64 [R1+0x1d48], R20 ;  /* 0x001d481401007387 */ /* 0x0043e20000100a00 */
[----:B---3--:R-:W-:-:S02]  /*bd10*/  LEA R6, P0, R12, R24, 0x1 ;  /* 0x000000180c067211 */ /* 0x008fc400078008ff */
[C---:B-1----:R-:W-:Y:S02]  /*bd20*/  LEA R20, P1, R13.reuse, R24, 0x1 ;  /* 0x000000180d147211 */ /* 0x042fe400078208ff */
[-C--:B------:R-:W-:Y:S02]  /*bd30*/  LEA.HI.X.SX32 R7, R12, R25.reuse, 0x1, P0 ;  /* 0x000000190c077211 */ /* 0x080fe400000f0eff */
[----:B------:R-:W-:-:S03]  /*bd40*/  LEA.HI.X.SX32 R21, R13, R25, 0x1, P1 ;  /* 0x000000190d157211 */ /* 0x000fc600008f0eff */
[----:B------:R1:W-:Y:S04]  /*bd50*/  STL.64 [R1+0x1200], R6 ;  /* 0x0012000601007387 */ /* 0x0003e80000100a00 */
[----:B-1----:R-:W2:Y:S04]  /*bd60*/  LDL.LU.64 R6, [R1+0x1d50] ;  /* 0x001d500001067983 */ /* 0x002ea80000300a00 */
[----:B------:R1:W-:Y:S01]  /*bd70*/  STL [R1+0xc8], R2 ;  /* 0x0000c80201007387 */ /* 0x0003e20000100800 */
[----:B----4-:R-:W-:-:S04]  /*bd80*/  LEA R8, P2, R14, R24, 0x1 ;  /* 0x000000180e087211 */ /* 0x010fc800078408ff */
[----:B------:R-:W-:Y:S01]  /*bd90*/  LEA.HI.X.SX32 R9, R14, R25, 0x1, P2 ;  /* 0x000000190e097211 */ /* 0x000fe200010f0eff */
[----:B------:R3:W-:Y:S01]  /*bda0*/  STL.64 [R1+0x11f8], R20 ;  /* 0x0011f81401007387 */ /* 0x0007e20000100a00 */
[----:B-1----:R-:W-:-:S03]  /*bdb0*/  LEA R2, R0, R2, 0x1 ;  /* 0x0000000200027211 */ /* 0x002fc600078e08ff */
[----:B------:R1:W-:Y:S01]  /*bdc0*/  STL.64 [R1+0x11f0], R8 ;  /* 0x0011f00801007387 */ /* 0x0003e20000100a00 */
[C---:B---3--:R-:W-:Y:S01]  /*bdd0*/  LEA R20, P0, R15.reuse, R24, 0x1 ;  /* 0x000000180f147211 */ /* 0x048fe200078008ff */
[----:B-1----:R-:W-:Y:S01]  /*bde0*/  IMAD.MOV.U32 R9, RZ, RZ, R19 ;  /* 0x000000ffff097224 */ /* 0x002fe200078e0013 */
[----:B------:R-:W-:Y:S02]  /*bdf0*/  MOV R8, R18 ;  /* 0x0000001200087202 */ /* 0x000fe40000000f00 */
[----:B------:R-:W-:-:S03]  /*be00*/  LEA.HI.X.SX32 R21, R15, R25, 0x1, P0 ;  /* 0x000000190f157211 */ /* 0x000fc600000f0eff */
[----:B------:R-:W-:Y:S04]  /*be10*/  STL.64 [R1+0x1d38], R8 ;  /* 0x001d380801007387 */ /* 0x000fe80000100a00 */
[----:B------:R1:W-:Y:S01]  /*be20*/  STL [R1+0xa8], R2 ;  /* 0x0000a80201007387 */ /* 0x0003e20000100800 */
[----:B------:R-:W-:-:S03]  /*be30*/  LEA R18, P1, R16, R24, 0x1 ;  /* 0x0000001810127211 */ /* 0x000fc600078208ff */
[----:B------:R3:W-:Y:S01]  /*be40*/  STL.64 [R1+0x11e8], R20 ;  /* 0x0011e81401007387 */ /* 0x0007e20000100a00 */
[----:B------:R-:W-:Y:S01]  /*be50*/  LEA.HI.X.SX32 R19, R16, R25, 0x1, P1 ;  /* 0x0000001910137211 */ /* 0x000fe200008f0eff */
[----:B-1----:R-:W-:Y:S02]  /*be60*/  IMAD R2, R0, 0x2, R2 ;  /* 0x0000000200027824 */ /* 0x002fe400078e0202 */
[----:B---3--:R-:W3:Y:S04]  /*be70*/  LDL.LU.64 R20, [R1+0x1d48] ;  /* 0x001d480001147983 */ /* 0x008ee80000300a00 */
[----:B------:R-:W-:Y:S04]  /*be80*/  STL [R1+0xa4], R2 ;  /* 0x0000a40201007387 */ /* 0x000fe80000100800 */
[----:B------:R1:W-:Y:S04]  /*be90*/  STL.64 [R1+0x11e0], R18 ;  /* 0x0011e01201007387 */ /* 0x0003e80000100a00 */
[----:B-1----:R-:W4:Y:S01]  /*bea0*/  LDL.LU.64 R18, [R1+0x1d40] ;  /* 0x001d400001127983 */ /* 0x002f220000300a00 */
[----:B------:R-:W-:-:S04]  /*beb0*/  LEA R8, P2, R17, R24, 0x1 ;  /* 0x0000001811087211 */ /* 0x000fc800078408ff */
[----:B------:R-:W-:Y:S02]  /*bec0*/  LEA.HI.X.SX32 R9, R17, R25, 0x1, P2 ;  /* 0x0000001911097211 */ /* 0x000fe400010f0eff */
[----:B--2---:R-:W-:-:S05]  /*bed0*/  MOV R16, R7 ;  /* 0x0000000700107202 */ /* 0x004fca0000000f00 */
[----:B------:R-:W-:Y:S04]  /*bee0*/  STL [R1+0x1d30], R16 ;  /* 0x001d301001007387 */ /* 0x000fe80000100800 */
[----:B------:R4:W-:Y:S02]  /*bef0*/  STL.64 [R1+0x11d8], R8 ;  /* 0x0011d80801007387 */ /* 0x0009e40000100a00 */
[----:B----4-:R-:W-:-:S04]  /*bf00*/  LEA R8, P0, R18, R24, 0x1 ;  /* 0x0000001812087211 */ /* 0x010fc800078008ff */
[----:B------:R-:W-:-:S05]  /*bf10*/  LEA.HI.X.SX32 R9, R18, R25, 0x1, P0 ;  /* 0x0000001912097211 */ /* 0x000fca00000f0eff */
[----:B------:R1:W-:Y:S04]  /*bf20*/  STL.64 [R1+0x11d0], R8 ;  /* 0x0011d00801007387 */ /* 0x0003e80000100a00 */
[----:B-1----:R-:W2:Y:S01]  /*bf30*/  LDL.LU.64 R8, [R1+0x1d38] ;  /* 0x001d380001087983 */ /* 0x002ea20000300a00 */
[----:B------:R-:W-:Y:S01]  /*bf40*/  IMAD.MOV.U32 R7, RZ, RZ, R6 ;  /* 0x000000ffff077224 */ /* 0x000fe200078e0006 */
[----:B------:R-:W-:Y:S01]  /*bf50*/  MOV R6, R5 ;  /* 0x0000000500067202 */ /* 0x000fe20000000f00 */
[----:B------:R-:W-:-:S05]  /*bf60*/  IMAD R5, R0, 0x2, R22 ;  /* 0x0000000200057824 */ /* 0x000fca00078e0216 */
[----:B------:R-:W-:-:S05]  /*bf70*/  LEA R5, R0, R5, 0x1 ;  /* 0x0000000500057211 */ /* 0x000fca00078e08ff */
[----:B------:R-:W-:Y:S01]  /*bf80*/  IMAD R5, R0, 0x2, R5 ;  /* 0x0000000200057824 */ /* 0x000fe200078e0205 */
[----:B------:R-:W-:-:S04]  /*bf90*/  MOV R17, R22 ;  /* 0x0000001600117202 */ /* 0x000fc80000000f00 */
[----:B------:R-:W-:Y:S02]  /*bfa0*/  MOV R15, R5 ;  /* 0x00000005000f7202 */ /* 0x000fe40000000f00 */
[----:B------:R-:W-:Y:S01]  /*bfb0*/  MOV R5, R28 ;  /* 0x0000001c00057202 */ /* 0x000fe20000000f00 */
[----:B------:R-:W-:Y:S02]  /*bfc0*/  IMAD.MOV.U32 R28, RZ, RZ, R26 ;  /* 0x000000ffff1c7224 */ /* 0x000fe400078e001a */
[----:B------:R-:W-:Y:S01]  /*bfd0*/  IMAD R26, R0, 0x2, R2 ;  /* 0x00000002001a7824 */ /* 0x000fe200078e0202 */
[CC--:B------:R-:W-:Y:S02]  /*bfe0*/  LEA R16, P1, R19.reuse, R24.reuse, 0x1 ;  /* 0x0000001813107211 */ /* 0x0c0fe400078208ff */
[----:B---3--:R-:W-:Y:S01]  /*bff0*/  LEA R22, P2, R20, R24, 0x1 ;  /* 0x0000001814167211 */ /* 0x008fe200078408ff */
[C---:B------:R-:W-:Y:S01]  /*c000*/  IMAD R2, R0.reuse, 0x2, R26 ;  /* 0x0000000200027824 */ /* 0x040fe200078e021a */
[----:B------:R-:W-:Y:S01]  /*c010*/  MOV R18, R17 ;  /* 0x0000001100127202 */ /* 0x000fe20000000f00 */
[----:B------:R-:W-:Y:S01]  /*c020*/  IMAD.MOV.U32 R13, RZ, RZ, R27 ;  /* 0x000000ffff0d7224 */ /* 0x000fe200078e001b */
[----:B------:R-:W-:Y:S01]  /*c030*/  LEA.HI.X.SX32 R17, R19, R25, 0x1, P1 ;  /* 0x0000001913117211 */ /* 0x000fe200008f0eff */
[----:B------:R-:W-:Y:S01]  /*c040*/  IMAD.MOV.U32 R14, RZ, RZ, R3 ;  /* 0x000000ffff0e7224 */ /* 0x000fe200078e0003 */
[----:B------:R-:W-:Y:S01]  /*c050*/  MOV R12, R29 ;  /* 0x0000001d000c7202 */ /* 0x000fe20000000f00 */
[C-C-:B------:R-:W-:Y:S01]  /*c060*/  IMAD R27, R0.reuse, 0x2, R23.reuse ;  /* 0x00000002001b7824 */ /* 0x140fe200078e0217 */
[----:B------:R-:W-:Y:S01]  /*c070*/  MOV R3, R23 ;  /* 0x0000001700037202 */ /* 0x000fe20000000f00 */
[----:B------:R-:W-:Y:S01]  /*c080*/  IMAD R29, R0, 0x2, R23 ;  /* 0x00000002001d7824 */ /* 0x000fe200078e0217 */
[----:B------:R-:W-:Y:S01]  /*c090*/  STL [R1+0x9c], R2 ;  /* 0x00009c0201007387 */ /* 0x000fe20000100800 */
[----:B------:R-:W-:-:S03]  /*c0a0*/  LEA.HI.X.SX32 R23, R20, R25, 0x1, P2 ;  /* 0x0000001914177211 */ /* 0x000fc600010f0eff */
[----:B--2---:R-:W-:Y:S04]  /*c0b0*/  STL.64 [R1+0x1d18], R8 ;  /* 0x001d180801007387 */ /* 0x004fe80000100a00 */
[----:B------:R1:W-:Y:S04]  /*c0c0*/  STL.64 [R1+0x11c8], R16 ;  /* 0x0011c81001007387 */ /* 0x0003e80000100a00 */
[----:B-1----:R-:W2:Y:S04]  /*c0d0*/  LDL.LU R16, [R1+0x1d30] ;  /* 0x001d300001107983 */ /* 0x002ea80000300800 */
[----:B------:R-:W-:Y:S04]  /*c0e0*/  STL [R1+0x1d20], R18 ;  /* 0x001d201201007387 */ /* 0x000fe80000100800 */
[----:B------:R1:W-:Y:S04]  /*c0f0*/  STL.64 [R1+0x11c0], R22 ;  /* 0x0011c01601007387 */ /* 0x0003e80000100a00 */
[----:B-1----:R-:W3:Y:S01]  /*c100*/  LDL.LU.64 R22, [R1+0x1d28] ;  /* 0x001d280001167983 */ /* 0x002ee20000300a00 */
[----:B------:R-:W-:Y:S01]  /*c110*/  IMAD R2, R0, 0x2, R2 ;  /* 0x0000000200027824 */ /* 0x000fe200078e0202 */
[----:B------:R-:W-:-:S02]  /*c120*/  LEA R8, P0, R21, R24, 0x1 ;  /* 0x0000001815087211 */ /* 0x000fc400078008ff */
[----:B------:R-:W-:Y:S02]  /*c130*/  STL.64 [R1+0x1d10], R12 ;  /* 0x001d100c01007387 */ /* 0x000fe40000100a00 */
[----:B------:R-:W-:Y:S02]  /*c140*/  LEA.HI.X.SX32 R9, R21, R25, 0x1, P0 ;  /* 0x0000001915097211 */ /* 0x000fe400000f0eff */
[----:B------:R-:W-:Y:S04]  /*c150*/  STL [R1+0x8c], R2 ;  /* 0x00008c0201007387 */ /* 0x000fe80000100800 */
[----:B------:R-:W4:Y:S01]  /*c160*/  LDL.LU R20, [R1+0x14] ;  /* 0x0000140001147983 */ /* 0x000f220000300800 */
[----:B---3--:R-:W-:-:S05]  /*c170*/  LEA R18, P2, R23, R24, 0x1 ;  /* 0x0000001817127211 */ /* 0x008fca00078408ff */
[----:B------:R1:W-:Y:S04]  /*c180*/  STL [R1+0x11a8], R18 ;  /* 0x0011a81201007387 */ /* 0x0003e80000100800 */
[----:B-1----:R-:W3:Y:S04]  /*c190*/  LDL.LU R18, [R1+0x1d20] ;  /* 0x001d200001127983 */ /* 0x002ee80000300800 */
[----:B------:R1:W-:Y:S04]  /*c1a0*/  STL.64 [R1+0x11b8], R8 ;  /* 0x0011b80801007387 */ /* 0x0003e80000100a00 */
[----:B-1----:R-:W2:Y:S01]  /*c1b0*/  LDL.LU.64 R8, [R1+0x1d18] ;  /* 0x001d180001087983 */ /* 0x002ea20000300a00 */
[----:B------:R-:W-:-:S02]  /*c1c0*/  LEA R2, R0, R2, 0x1 ;  /* 0x0000000200027211 */ /* 0x000fc400078e08ff */
[C---:B------:R-:W-:Y:S01]  /*c1d0*/  LEA R12, P1, R22.reuse, R24, 0x1 ;  /* 0x00000018160c7211 */ /* 0x040fe200078208ff */
[----:B------:R-:W3:Y:S03]  /*c1e0*/  LDL.LU R21, [R1+0xc] ;  /* 0x00000c0001157983 */ /* 0x000ee60000300800 */
[-C--:B------:R-:W-:Y:S01]  /*c1f0*/  LEA.HI.X.SX32 R13, R22, R25.reuse, 0x1, P1 ;  /* 0x00000019160d7211 */ /* 0x080fe200008f0eff */
[----:B------:R-:W-:Y:S04]  /*c200*/  STL [R1+0x98], R2 ;  /* 0x0000980201007387 */ /* 0x000fe80000100800 */
[----:B--2---:R1:W-:Y:S04]  /*c210*/  STL.64 [R1+0x1d00], R8 ;  /* 0x001d000801007387 */ /* 0x0043e80000100a00 */
[----:B-1----:R0:W2:Y:S04]  /*c220*/  LDL.64 R8, [R1+0x11a8] ;  /* 0x0011a80001087983 */ /* 0x0020a80000100a00 */
[----:B------:R1:W-:Y:S04]  /*c230*/  STL.64 [R1+0x11b0], R12 ;  /* 0x0011b00c01007387 */ /* 0x0003e80000100a00 */
[----:B-1----:R-:W3:Y:S01]  /*c240*/  LDL.LU.64 R12, [R1+0x1d10] ;  /* 0x001d1000010c7983 */ /* 0x002ee20000300a00 */
[----:B--2---:R-:W-:-:S03]  /*c250*/  LEA.HI.X.SX32 R9, R23, R25, 0x1, P2 ;  /* 0x0000001917097211 */ /* 0x004fc600010f0eff */
[----:B---3--:R-:W-:Y:S04]  /*c260*/  STL.64 [R1+0x1d08], R12 ;  /* 0x001d080c01007387 */ /* 0x008fe80000100a00 */
[----:B------:R-:W-:Y:S04]  /*c270*/  STL [R1+0x11ac], R9 ;  /* 0x0011ac0901007387 */ /* 0x000fe80000100800 */
[----:B------:R1:W-:Y:S04]  /*c280*/  STL [R1+0x1cb8], R26 ;  /* 0x001cb81a01007387 */ /* 0x0003e80000100800 */
[----:B-1----:R-:W2:Y:S01]  /*c290*/  LDL.LU R26, [R1+0x10] ;  /* 0x00001000011a7983 */ /* 0x002ea20000300800 */
[----:B----4-:R-:W-:-:S04]  /*c2a0*/  LEA R12, P0, R20, R24, 0x1 ;  /* 0x00000018140c7211 */ /* 0x010fc800078008ff */
[----:B------:R-:W-:-:S05]  /*c2b0*/  LEA.HI.X.SX32 R13, R20, R25, 0x1, P0 ;  /* 0x00000019140d7211 */ /* 0x000fca00000f0eff */
[----:B------:R1:W-:Y:S04]  /*c2c0*/  STL.64 [R1+0x11a0], R12 ;  /* 0x0011a00c01007387 */ /* 0x0003e80000100a00 */
[----:B-1----:R-:W3:Y:S04]  /*c2d0*/  LDL.LU.64 R12, [R1+0x1d08] ;  /* 0x001d0800010c7983 */ /* 0x002ee80000300a00 */
[----:B------:R-:W4:Y:S01]  /*c2e0*/  LDL.LU R20, [R1+0x1c] ;  /* 0x00001c0001147983 */ /* 0x000f220000300800 */
[----:B--2---:R-:W-:-:S04]  /*c2f0*/  LEA R8, P1, R26, R24, 0x1 ;  /* 0x000000181a087211 */ /* 0x004fc800078208ff */
[----:B------:R-:W-:-:S05]  /*c300*/  LEA.HI.X.SX32 R9, R26, R25, 0x1, P1 ;  /* 0x000000191a097211 */ /* 0x000fca00008f0eff */
[----:B------:R1:W-:Y:S04]  /*c310*/  STL.64 [R1+0x1198], R8 ;  /* 0x0011980801007387 */ /* 0x0003e80000100a00 */
[----:B-1----:R-:W2:Y:S01]  /*c320*/  LDL.LU.64 R8, [R1+0x1d00] ;  /* 0x001d000001087983 */ /* 0x002ea20000300a00 */
[C---:B------:R-:W-:Y:S02]  /*c330*/  LEA R27, R0.reuse, R27, 0x1 ;  /* 0x0000001b001b7211 */ /* 0x040fe400078e08ff */
[----:B------:R-:W-:Y:S02]  /*c340*/  LEA R22, P2, R21, R24, 0x1 ;  /* 0x0000001815167211 */ /* 0x000fe400078408ff */
[----:B------:R-:W-:Y:S01]  /*c350*/  MOV R17, R14 ;  /* 0x0000000e00117202 */ /* 0x000fe20000000f00 */
[----:B------:R-:W-:-:S02]  /*c360*/  IMAD R27, R0, 0x2, R27 ;  /* 0x00000002001b7824 */ /* 0x000fc400078e021b */
[----:B------:R-:W-:Y:S01]  /*c370*/  IMAD.MOV.U32 R14, RZ, RZ, R5 ;  /* 0x000000ffff0e7224 */ /* 0x000fe200078e0005 */
[C---:B------:R-:W-:Y:S02]  /*c380*/  LEA R5, R0.reuse, R23, 0x1 ;  /* 0x0000001700057211 */ /* 0x040fe400078e08ff */
[----:B------:R-:W-:Y:S02]  /*c390*/  LEA.HI.X.SX32 R23, R21, R25, 0x1, P2 ;  /* 0x0000001915177211 */ /* 0x000fe400010f0eff */
[C---:B------:R-:W-:Y:S01]  /*c3a0*/  LEA R2, R0.reuse, R2, 0x1 ;  /* 0x0000000200027211 */ /* 0x040fe200078e08ff */
[----:B------:R-:W-:Y:S01]  /*c3b0*/  IMAD.MOV.U32 R19, RZ, RZ, R18 ;  /* 0x000000ffff137224 */ /* 0x000fe200078e0012 */
[C---:B------:R-:W-:Y:S01]  /*c3c0*/  LEA R27, R0.reuse, R27, 0x1 ;  /* 0x0000001b001b7211 */ /* 0x040fe200078e08ff */
[----:B------:R-:W-:Y:S01]  /*c3d0*/  IMAD.MOV.U32 R18, RZ, RZ, R14 ;  /* 0x000000ffff127224 */ /* 0x000fe200078e000e */
[----:B------:R-:W-:Y:S01]  /*c3e0*/  MOV R14, R3 ;  /* 0x00000003000e7202 */ /* 0x000fe20000000f00 */
[----:B------:R1:W-:Y:S01]  /*c3f0*/  STL.64 [R1+0x1190], R22 ;  /* 0x0011901601007387 */ /* 0x0003e20000100a00 */
[----:B------:R-:W-:-:S03]  /*c400*/  IMAD R3, R0, 0x2, R2 ;  /* 0x0000000200037824 */ /* 0x000fc600078e0202 */
[----:B--2---:R-:W-:Y:S04]  /*c410*/  STL.64 [R1+0x1cf8], R8 ;  /* 0x001cf80801007387 */ /* 0x004fe80000100a00 */
[----:B------:R-:W-:Y:S04]  /*c420*/  STL [R1+0x1ce8], R27 ;  /* 0x001ce81b01007387 */ /* 0x000fe80000100800 */
[----:B------:R-:W-:Y:S04]  /*c430*/  STL.64 [R1+0x1cf0], R10 ;  /* 0x001cf00a01007387 */ /* 0x000fe80000100a00 */
[----:B-1----:R-:W2:Y:S04]  /*c440*/  LDL.LU R23, [R1+0x2c] ;  /* 0x00002c0001177983 */ /* 0x002ea80000300800 */
[----:B------:R-:W2:Y:S04]  /*c450*/  LDL.LU R22, [R1+0x28] ;  /* 0x0000280001167983 */ /* 0x000ea80000300800 */
[----:B------:R1:W-:Y:S04]  /*c460*/  STL.64 [R1+0x1c40], R2 ;  /* 0x001c400201007387 */ /* 0x0003e80000100a00 */
[----:B-1----:R-:W2:Y:S01]  /*c470*/  LDL.LU R2, [R1+0x20] ;  /* 0x0000200001027983 */ /* 0x002ea20000300800 */
[----:B------:R-:W-:-:S05]  /*c480*/  IMAD R5, R0, 0x2, R5 ;  /* 0x0000000200057824 */ /* 0x000fca00078e0205 */
[----:B------:R-:W-:-:S05]  /*c490*/  LEA R5, R0, R5, 0x1 ;  /* 0x0000000500057211 */ /* 0x000fca00078e08ff */
[----:B------:R-:W-:Y:S01]  /*c4a0*/  IMAD R5, R0, 0x2, R5 ;  /* 0x0000000200057824 */ /* 0x000fe200078e0205 */
[----:B------:R-:W-:Y:S01]  /*c4b0*/  MOV R21, R19 ;  /* 0x0000001300157202 */ /* 0x000fe20000000f00 */
[----:B------:R-:W-:-:S03]  /*c4c0*/  IMAD.MOV.U32 R19, RZ, RZ, R15 ;  /* 0x000000ffff137224 */ /* 0x000fc600078e000f */
[----:B------:R-:W-:Y:S02]  /*c4d0*/  LEA R8, P0, R5, R24, 0x1 ;  /* 0x0000001805087211 */ /* 0x000fe400078008ff */
[----:B------:R-:W-:Y:S02]  /*c4e0*/  MOV R9, R5 ;  /* 0x0000000500097202 */ /* 0x000fe40000000f00 */
[----:B------:R-:W-:Y:S01]  /*c4f0*/  MOV R15, R4 ;  /* 0x00000004000f7202 */ /* 0x000fe20000000f00 */
[----:B------:R-:W-:Y:S01]  /*c500*/  IMAD R4, R0, 0x2, R3 ;  /* 0x0000000200047824 */ /* 0x000fe200078e0203 */
[C---:B----4-:R-:W-:Y:S02]  /*c510*/  LEA R10, P2, R20.reuse, R24, 0x1 ;  /* 0x00000018140a7211 */ /* 0x050fe400078408ff */
[-C--:B------:R-:W-:Y:S01]  /*c520*/  LEA.HI.X.SX32 R9, R9, R25.reuse, 0x1, P0 ;  /* 0x0000001909097211 */ /* 0x080fe200000f0eff */
[----:B------:R-:W-:Y:S01]  /*c530*/  STL [R1+0x1c48], R3 ;  /* 0x001c480301007387 */ /* 0x000fe20000100800 */
[----:B------:R-:W-:Y:S01]  /*c540*/  LEA.HI.X.SX32 R11, R20, R25, 0x1, P2 ;  /* 0x00000019140b7211 */ /* 0x000fe200010f0eff */
[----:B------:R-:W-:-:S02]  /*c550*/  IMAD R5, R0, 0x2, R4 ;  /* 0x0000000200057824 */ /* 0x000fc400078e0204 */
[----:B------:R1:W-:Y:S04]  /*c560*/  STL [R1+0x1c70], R3 ;  /* 0x001c700301007387 */ /* 0x0003e80000100800 */
[----:B-1----:R-:W4:Y:S04]  /*c570*/  LDL.LU R3, [R1+0x38] ;  /* 0x0000380001037983 */ /* 0x002f280000300800 */
[----:B------:R1:W-:Y:S04]  /*c580*/  STL.64 [R1+0x1188], R8 ;  /* 0x0011880801007387 */ /* 0x0003e80000100a00 */
[----:B-1----:R-:W4:Y:S01]  /*c590*/  LDL.LU.64 R8, [R1+0x1cf8] ;  /* 0x001cf80001087983 */ /* 0x002f220000300a00 */
[----:B--2---:R-:W-:-:S04]  /*c5a0*/  LEA R26, P1, R2, R24, 0x1 ;  /* 0x00000018021a7211 */ /* 0x004fc800078208ff */
[----:B------:R-:W-:-:S05]  /*c5b0*/  LEA.HI.X.SX32 R27, R2, R25, 0x1, P1 ;  /* 0x00000019021b7211 */ /* 0x000fca00008f0eff */
[----:B------:R-:W-:Y:S04]  /*c5c0*/  STL.64 [R1+0x1180], R26 ;  /* 0x0011801a01007387 */ /* 0x000fe80000100a00 */
[----:B---3--:R-:W-:Y:S04]  /*c5d0*/  STL.64 [R1+0x1ce0], R12 ;  /* 0x001ce00c01007387 */ /* 0x008fe80000100a00 */
[----:B------:R-:W-:Y:S04]  /*c5e0*/  STL.64 [R1+0x1178], R10 ;  /* 0x0011780a01007387 */ /* 0x000fe80000100a00 */
[----:B------:R1:W-:Y:S04]  /*c5f0*/  STL.64 [R1+0x1c50], R4 ;  /* 0x001c500401007387 */ /* 0x0003e80000100a00 */
[----:B-1----:R-:W2:Y:S01]  /*c600*/  LDL.LU R4, [R1+0x30] ;  /* 0x0000300001047983 */ /* 0x002ea20000300800 */
[----:B------:R-:W-:-:S02]  /*c610*/  LEA R26, P1, R23, R24, 0x1 ;  /* 0x00000018171a7211 */ /* 0x000fc400078208ff */
[----:B--2---:R-:W-:-:S04]  /*c620*/  LEA R10, P0, R4, R24, 0x1 ;  /* 0x00000018040a7211 */ /* 0x004fc800078008ff */
[----:B------:R-:W-:-:S05]  /*c630*/  LEA.HI.X.SX32 R11, R4, R25, 0x1, P0 ;  /* 0x00000019040b7211 */ /* 0x000fca00000f0eff */
[----:B------:R1:W-:Y:S04]  /*c640*/  STL.64 [R1+0x1170], R10 ;  /* 0x0011700a01007387 */ /* 0x0003e80000100a00 */
[----:B-1----:R-:W2:Y:S01]  /*c650*/  LDL.LU.64 R10, [R1+0x1cf0] ;  /* 0x001cf000010a7983 */ /* 0x002ea20000300a00 */
[----:B------:R-:W-:Y:S02]  /*c660*/  LEA R12, P2, R22, R24, 0x1 ;  /* 0x00000018160c7211 */ /* 0x000fe400078408ff */
[----:B------:R-:W-:Y:S02]  /*c670*/  MOV R20, R16 ;  /* 0x0000001000147202 */ /* 0x000fe40000000f00 */
[----:B------:R-:W-:Y:S01]  /*c680*/  MOV R16, R6 ;  /* 0x0000000600107202 */ /* 0x000fe20000000f00 */
[----:B------:R-:W-:Y:S01]  /*c690*/  IMAD R6, R0, 0x2, R5 ;  /* 0x0000000200067824 */ /* 0x000fe200078e0205 */
[----:B------:R-:W-:-:S02]  /*c6a0*/  LEA.HI.X.SX32 R27, R23, R25, 0x1, P1 ;  /* 0x00000019171b7211 */ /* 0x000fc400008f0eff */
[----:B------:R-:W-:Y:S01]  /*c6b0*/  LEA.HI.X.SX32 R13, R22, R25, 0x1, P2 ;  /* 0x00000019160d7211 */ /* 0x000fe200010f0eff */
[----:B------:R-:W-:Y:S01]  /*c6c0*/  IMAD.MOV.U32 R2, RZ, RZ, R7 ;  /* 0x000000ffff027224 */ /* 0x000fe200078e0007 */
[----:B------:R-:W-:Y:S01]  /*c6d0*/  LEA R7, R0, R6, 0x1 ;  /* 0x0000000600077211 */ /* 0x000fe200078e08ff */
[----:B------:R1:W-:Y:S01]  /*c6e0*/  STL.64 [R1+0x1168], R26 ;  /* 0x0011681a01007387 */ /* 0x0003e20000100a00 */
[----:B------:R-:W-:Y:S01]  /*c6f0*/  IMAD.MOV.U32 R4, RZ, RZ, R19 ;  /* 0x000000ffff047224 */ /* 0x000fe200078e0013 */
[----:B------:R-:W-:Y:S02]  /*c700*/  MOV R19, R18 ;  /* 0x0000001200137202 */ /* 0x000fe40000000f00 */
[----:B-1----:R-:W3:Y:S04]  /*c710*/  LDL.LU R27, [R1+0x1ce8] ;  /* 0x001ce800011b7983 */ /* 0x002ee80000300800 */
[----:B------:R4:W-:Y:S04]  /*c720*/  STL.64 [R1+0x1160], R12 ;  /* 0x0011600c01007387 */ /* 0x0009e80000100a00 */
[----:B------:R-:W3:Y:S04]  /*c730*/  LDL.LU R26, [R1+0x44] ;  /* 0x00004400011a7983 */ /* 0x000ee80000300800 */
[----:B------:R1:W-:Y:S01]  /*c740*/  STL.64 [R1+0x1c58], R6 ;  /* 0x001c580601007387 */ /* 0x0003e20000100a00 */
[----:B----4-:R-:W-:Y:S01]  /*c750*/  IMAD.MOV.U32 R13, RZ, RZ, R9 ;  /* 0x000000ffff0d7224 */ /* 0x010fe200078e0009 */
[----:B------:R-:W-:-:S04]  /*c760*/  LEA R12, P0, R9, R24, 0x1 ;  /* 0x00000018090c7211 */ /* 0x000fc800078008ff */
[----:B------:R-:W-:Y:S02]  /*c770*/  LEA.HI.X.SX32 R13, R13, R25, 0x1, P0 ;  /* 0x000000190d0d7211 */ /* 0x000fe400000f0eff */
[----:B-1----:R-:W-:Y:S01]  /*c780*/  LEA R6, P2, R21, R24, 0x1 ;  /* 0x0000001815067211 */ /* 0x002fe200078408ff */
[----:B--2---:R-:W-:Y:S01]  /*c790*/  IMAD.MOV.U32 R18, RZ, RZ, R11 ;  /* 0x000000ffff127224 */ /* 0x004fe200078e000b */
[----:B------:R-:W-:Y:S01]  /*c7a0*/  MOV R11, R10 ;  /* 0x0000000a000b7202 */ /* 0x000fe20000000f00 */
[----:B------:R-:W-:Y:S01]  /*c7b0*/  IMAD.MOV.U32 R10, RZ, RZ, R8 ;  /* 0x000000ffff0a7224 */ /* 0x000fe200078e0008 */
[----:B------:R-:W-:-:S04]  /*c7c0*/  LEA R8, R0, R7, 0x1 ;  /* 0x0000000700087211 */ /* 0x000fc800078e08ff */
[----:B------:R-:W-:Y:S01]  /*c7d0*/  LEA R9, R0, R8, 0x1 ;  /* 0x0000000800097211 */ /* 0x000fe200078e08ff */
[----:B------:R1:W-:Y:S04]  /*c7e0*/  STL [R1+0x1c60], R8 ;  /* 0x001c600801007387 */ /* 0x0003e80000100800 */
[----:B-1----:R-:W2:Y:S04]  /*c7f0*/  LDL.LU R8, [R1+0x48] ;  /* 0x0000480001087983 */ /* 0x002ea80000300800 */
[----:B------:R-:W-:Y:S04]  /*c800*/  STL [R1+0x1148], R6 ;  /* 0x0011480601007387 */ /* 0x000fe80000100800 */
[----:B------:R1:W-:Y:S04]  /*c810*/  STL.64 [R1+0x1158], R12 ;  /* 0x0011580c01007387 */ /* 0x0003e80000100a00 */
[----:B-1----:R-:W4:Y:S01]  /*c820*/  LDL.LU.64 R12, [R1+0x1ce0] ;  /* 0x001ce000010c7983 */ /* 0x002f220000300a00 */
[----:B------:R-:W-:-:S03]  /*c830*/  LEA R22, P1, R3, R24, 0x1 ;  /* 0x0000001803167211 */ /* 0x000fc600078208ff */
[----:B----4-:R1:W-:Y:S02]  /*c840*/  STL.64 [R1+0x1cd0], R12 ;  /* 0x001cd00c01007387 */ /* 0x0103e40000100a00 */
[----:B-1----:R-:W-:Y:S02]  /*c850*/  MOV R13, R7 ;  /* 0x00000007000d7202 */ /* 0x002fe40000000f00 */
[----:B------:R-:W4:Y:S01]  /*c860*/  LDL.LU R7, [R1+0x54] ;  /* 0x0000540001077983 */ /* 0x000f220000300800 */
[-C--:B------:R-:W-:Y:S01]  /*c870*/  LEA.HI.X.SX32 R23, R3, R25.reuse, 0x1, P1 ;  /* 0x0000001903177211 */ /* 0x080fe200008f0eff */
[----:B------:R-:W-:Y:S01]  /*c880*/  IMAD.MOV.U32 R12, RZ, RZ, R6 ;  /* 0x000000ffff0c7224 */ /* 0x000fe200078e0006 */
[----:B------:R-:W-:Y:S02]  /*c890*/  LEA.HI.X.SX32 R13, R21, R25, 0x1, P2 ;  /* 0x00000019150d7211 */ /* 0x000fe400010f0eff */
[----:B--2---:R-:W-:Y:S02]  /*c8a0*/  LEA R6, P0, R8, R24, 0x1 ;  /* 0x0000001808067211 */ /* 0x004fe400078008ff */
[----:B------:R-:W-:-:S02]  /*c8b0*/  MOV R21, R18 ;  /* 0x0000001200157202 */ /* 0x000fc40000000f00 */
[----:B---3--:R-:W-:Y:S02]  /*c8c0*/  LEA R12, P1, R26, R24, 0x1 ;  /* 0x000000181a0c7211 */ /* 0x008fe400078208ff */
[----:B------:R-:W-:Y:S01]  /*c8d0*/  MOV R18, R10 ;  /* 0x0000000a00127202 */ /* 0x000fe20000000f00 */
[----:B----4-:R1:W-:Y:S04]  /*c8e0*/  STL [R1+0x1cd8], R7 ;  /* 0x001cd80701007387 */ /* 0x0103e80000100800 */
[----:B------:R-:W2:Y:S04]  /*c8f0*/  LDL.LU R3, [R1+0x50] ;  /* 0x0000500001037983 */ /* 0x000ea80000300800 */
[----:B------:R3:W-:Y:S01]  /*c900*/  STL.64 [R1+0x1150], R22 ;  /* 0x0011501601007387 */ /* 0x0007e20000100a00 */
[----:B-1----:R-:W-:Y:S01]  /*c910*/  LEA.HI.X.SX32 R7, R8, R25, 0x1, P0 ;  /* 0x0000001908077211 */ /* 0x002fe200000f0eff */
[----:B---3--:R-:W-:-:S02]  /*c920*/  IMAD.MOV.U32 R22, RZ, RZ, R19 ;  /* 0x000000ffff167224 */ /* 0x008fc400078e0013 */
[----:B------:R-:W3:Y:S01]  /*c930*/  LDL.LU R23, [R1+0x4c] ;  /* 0x00004c0001177983 */ /* 0x000ee20000300800 */
[----:B------:R-:W-:-:S03]  /*c940*/  IMAD.MOV.U32 R19, RZ, RZ, R11 ;  /* 0x000000ffff137224 */ /* 0x000fc600078e000b */
[----:B------:R1:W-:Y:S04]  /*c950*/  STL [R1+0x114c], R13 ;  /* 0x00114c0d01007387 */ /* 0x0003e80000100800 */
[----:B------:R-:W-:Y:S01]  /*c960*/  STL.64 [R1+0x1cc8], R18 ;  /* 0x001cc81201007387 */ /* 0x000fe20000100a00 */
[----:B-1----:R-:W-:-:S03]  /*c970*/  LEA.HI.X.SX32 R13, R26, R25, 0x1, P1 ;  /* 0x000000191a0d7211 */ /* 0x002fc600008f0eff */
[----:B------:R1:W-:Y:S04]  /*c980*/  STL.64 [R1+0x1140], R6 ;  /* 0x0011400601007387 */ /* 0x0003e80000100a00 */
[----:B-1----:R-:W4:Y:S04]  /*c990*/  LDL.LU R7, [R1+0x1cd8] ;  /* 0x001cd80001077983 */ /* 0x002f280000300800 */
[----:B------:R1:W-:Y:S04]  /*c9a0*/  STL.64 [R1+0x1138], R12 ;  /* 0x0011380c01007387 */ /* 0x0003e80000100a00 */
[----:B-1----:R-:W2:Y:S01]  /*c9b0*/  LDL.LU.64 R12, [R1+0x1cd0] ;  /* 0x001cd000010c7983 */ /* 0x002ea20000300a00 */
[----:B------:R-:W-:Y:S01]  /*c9c0*/  LEA R18, P2, R4, R24, 0x1 ;  /* 0x0000001804127211 */ /* 0x000fe200078408ff */
[----:B------:R-:W-:-:S02]  /*c9d0*/  IMAD R10, R0, 0x2, R9 ;  /* 0x00000002000a7824 */ /* 0x000fc400078e0209 */
[----:B------:R-:W3:Y:S01]  /*c9e0*/  LDL.LU R26, [R1+0x5c] ;  /* 0x00005c00011a7983 */ /* 0x000ee20000300800 */
[----:B------:R-:W-:Y:S02]  /*c9f0*/  LEA.HI.X.SX32 R19, R4, R25, 0x1, P2 ;  /* 0x0000001904137211 */ /* 0x000fe400010f0eff */
[----:B------:R-:W-:Y:S01]  /*ca00*/  LEA R11, R0, R10, 0x1 ;  /* 0x0000000a000b7211 */ /* 0x000fe200078e08ff */
[----:B------:R-:W3:Y:S04]  /*ca10*/  LDL.LU R8, [R1+0x58] ;  /* 0x0000580001087983 */ /* 0x000ee80000300800 */
[----:B------:R4:W-:Y:S02]  /*ca20*/  STL.64 [R1+0x1130], R18 ;  /* 0x0011301201007387 */ /* 0x0009e40000100a00 */
[----:B----4-:R-:W-:-:S04]  /*ca30*/  LEA R18, P0, R7, R24, 0x1 ;  /* 0x0000001807127211 */ /* 0x010fc800078008ff */
[----:B------:R-:W-:Y:S02]  /*ca40*/  LEA.HI.X.SX32 R19, R7, R25, 0x1, P0 ;  /* 0x0000001907137211 */ /* 0x000fe400000f0eff */
[----:B--2---:R-:W-:-:S05]  /*ca50*/  MOV R4, R12 ;  /* 0x0000000c00047202 */ /* 0x004fca0000000f00 */
[----:B------:R3:W-:Y:S04]  /*ca60*/  STL.64 [R1+0x1cc0], R4 ;  /* 0x001cc00401007387 */ /* 0x0007e80000100a00 */
[----:B------:R1:W-:Y:S01]  /*ca70*/  STL.64 [R1+0x1c68], R10 ;  /* 0x001c680a01007387 */ /* 0x0003e20000100a00 */
[----:B------:R-:W-:Y:S01]  /*ca80*/  IMAD R12, R0, 0x2, R11 ;  /* 0x00000002000c7824 */ /* 0x000fe200078e020b */
[-C--:B---3--:R-:W-:Y:S02]  /*ca90*/  LEA R4, P2, R23, R24.reuse, 0x1 ;  /* 0x0000001817047211 */ /* 0x088fe400078408ff */
[----:B-1----:R-:W-:Y:S02]  /*caa0*/  LEA R10, P1, R3, R24, 0x1 ;  /* 0x00000018030a7211 */ /* 0x002fe400078208ff */
[----:B------:R-:W-:-:S02]  /*cab0*/  LEA.HI.X.SX32 R5, R23, R25, 0x1, P2 ;  /* 0x0000001917057211 */ /* 0x000fc400010f0eff */
[----:B------:R-:W-:Y:S01]  /*cac0*/  LEA.HI.X.SX32 R11, R3, R25, 0x1, P1 ;  /* 0x00000019030b7211 */ /* 0x000fe200008f0eff */
[----:B------:R1:W-:Y:S01]  /*cad0*/  STL.64 [R1+0x1128], R18 ;  /* 0x0011281201007387 */ /* 0x0003e20000100a00 */
[----:B------:R-:W-:Y:S01]  /*cae0*/  IMAD.MOV.U32 R6, RZ, RZ, R13 ;  /* 0x000000ffff067224 */ /* 0x000fe200078e000d */
[----:B------:R-:W-:Y:S02]  /*caf0*/  LEA R13, R0, R12, 0x1 ;  /* 0x0000000c000d7211 */ /* 0x000fe400078e08ff */
[----:B-1----:R-:W2:Y:S04]  /*cb00*/  LDL.LU.64 R18, [R1+0x1cc8] ;  /* 0x001cc80001127983 */ /* 0x002ea80000300a00 */
[----:B------:R-:W-:Y:S04]  /*cb10*/  STL.64 [R1+0x1120], R10 ;  /* 0x0011200a01007387 */ /* 0x000fe80000100a00 */
[----:B------:R1:W-:Y:S04]  /*cb20*/  STL.64 [R1+0x1118], R4 ;  /* 0x0011180401007387 */ /* 0x0003e80000100a00 */
[----:B------:R-:W3:Y:S04]  /*cb30*/  LDL.LU R7, [R1+0x74] ;  /* 0x0000740001077983 */ /* 0x000ee80000300800 */
[----:B------:R-:W4:Y:S01]  /*cb40*/  LDL.LU R3, [R1+0x70] ;  /* 0x0000700001037983 */ /* 0x000f220000300800 */
[----:B-1----:R-:W-:Y:S01]  /*cb50*/  IMAD.MOV.U32 R5, RZ, RZ, R15 ;  /* 0x000000ffff057224 */ /* 0x002fe200078e000f */
[----:B------:R-:W-:-:S04]  /*cb60*/  LEA R4, P0, R15, R24, 0x1 ;  /* 0x000000180f047211 */ /* 0x000fc800078008ff */
[----:B------:R-:W-:Y:S01]  /*cb70*/  LEA.HI.X.SX32 R5, R5, R25, 0x1, P0 ;  /* 0x0000001905057211 */ /* 0x000fe200000f0eff */
[----:B------:R-:W-:Y:S04]  /*cb80*/  STL.64 [R1+0x1c78], R12 ;  /* 0x001c780c01007387 */ /* 0x000fe80000100a00 */
[----:B------:R1:W-:Y:S04]  /*cb90*/  STL.64 [R1+0x1110], R4 ;  /* 0x0011100401007387 */ /* 0x0003e80000100a00 */
[----:B-1----:R-:W2:Y:S01]  /*cba0*/  LDL.LU.64 R4, [R1+0x1cc0] ;  /* 0x001cc00001047983 */ /* 0x002ea20000300a00 */
[-C--:B------:R-:W-:Y:S01]  /*cbb0*/  LEA R12, P1, R26, R24.reuse, 0x1 ;  /* 0x000000181a0c7211 */ /* 0x080fe200078208ff */
[----:B------:R-:W-:Y:S01]  /*cbc0*/  IMAD.MOV.U32 R23, RZ, RZ, R14 ;  /* 0x000000ffff177224 */ /* 0x000fe200078e000e */
[----:B------:R-:W-:-:S02]  /*cbd0*/  LEA R10, P2, R8, R24, 0x1 ;  /* 0x00000018080a7211 */ /* 0x000fc400078408ff */
[----:B------:R-:W-:Y:S02]  /*cbe0*/  LEA R14, R0, R13, 0x1 ;  /* 0x0000000d000e7211 */ /* 0x000fe400078e08ff */
[-C--:B------:R-:W-:Y:S02]  /*cbf0*/  LEA.HI.X.SX32 R13, R26, R25.reuse, 0x1, P1 ;  /* 0x000000191a0d7211 */ /* 0x080fe400008f0eff */
[----:B------:R-:W-:Y:S01]  /*cc00*/  LEA.HI.X.SX32 R11, R8, R25, 0x1, P2 ;  /* 0x00000019080b7211 */ /* 0x000fe200010f0eff */
[----:B------:R-:W4:Y:S01]  /*cc10*/  LDL.LU R26, [R1+0x1cb8] ;  /* 0x001cb800011a7983 */ /* 0x000f220000300800 */
[----:B------:R-:W-:-:S03]  /*cc20*/  LEA R15, R0, R14, 0x1 ;  /* 0x0000000e000f7211 */ /* 0x000fc600078e08ff */
[----:B------:R1:W-:Y:S02]  /*cc30*/  STL.64 [R1+0x1108], R12 ;  /* 0x0011080c01007387 */ /* 0x0003e40000100a00 */
[----:B-1----:R-:W-:Y:S02]  /*cc40*/  LEA R12, P0, R17, R24, 0x1 ;  /* 0x00000018110c7211 */ /* 0x002fe400078008ff */
[----:B------:R-:W-:-:S04]  /*cc50*/  MOV R13, R17 ;  /* 0x00000011000d7202 */ /* 0x000fc80000000f00 */
[----:B------:R-:W-:Y:S01]  /*cc60*/  LEA.HI.X.SX32 R13, R13, R25, 0x1, P0 ;  /* 0x000000190d0d7211 */ /* 0x000fe200000f0eff */
[----:B---3--:R-:W-:Y:S04]  /*cc70*/  STL.64 [R1+0x1cb0], R6 ;  /* 0x001cb00601007387 */ /* 0x008fe80000100a00 */
[----:B------:R-:W-:Y:S04]  /*cc80*/  STL.64 [R1+0x1100], R10 ;  /* 0x0011000a01007387 */ /* 0x000fe80000100a00 */
[----:B------:R1:W-:Y:S04]  /*cc90*/  STL.64 [R1+0x1c80], R14 ;  /* 0x001c800e01007387 */ /* 0x0003e80000100a00 */
[----:B-1----:R-:W3:Y:S01]  /*cca0*/  LDL.LU R14, [R1+0x68] ;  /* 0x00006800010e7983 */ /* 0x002ee20000300800 */
[----:B--2---:R-:W-:Y:S01]  /*ccb0*/  IMAD.MOV.U32 R8, RZ, RZ, R4 ;  /* 0x000000ffff087224 */ /* 0x004fe200078e0004 */
[----:B------:R-:W-:Y:S01]  /*ccc0*/  MOV R4, R16 ;  /* 0x0000001000047202 */ /* 0x000fe20000000f00 */
[----:B------:R-:W-:-:S02]  /*ccd0*/  IMAD R16, R0, 0x2, R15 ;  /* 0x0000000200107824 */ /* 0x000fc400078e020f */
[----:B------:R-:W2:Y:S04]  /*cce0*/  LDL.LU R15, [R1+0x64] ;  /* 0x00006400010f7983 */ /* 0x000ea80000300800 */
[----:B------:R1:W-:Y:S04]  /*ccf0*/  STL.64 [R1+0x10f8], R12 ;  /* 0x0010f80c01007387 */ /* 0x0003e80000100a00 */
[----:B-1----:R-:W2:Y:S04]  /*cd00*/  LDL.LU R12, [R1+0x80] ;  /* 0x00008000010c7983 */ /* 0x002ea80000300800 */
[----:B------:R-:W2:Y:S01]  /*cd10*/  LDL.LU R13, [R1+0x7c] ;  /* 0x00007c00010d7983 */ /* 0x000ea20000300800 */
[----:B---3--:R-:W-:-:S04]  /*cd20*/  LEA R6, P1, R14, R24, 0x1 ;  /* 0x000000180e067211 */ /* 0x008fc800078208ff */
[----:B------:R-:W-:Y:S01]  /*cd30*/  LEA.HI.X.SX32 R7, R14, R25, 0x1, P1 ;  /* 0x000000190e077211 */ /* 0x000fe200008f0eff */
[----:B--2---:R-:W-:Y:S04]  /*cd40*/  STL.64 [R1+0x1ca8], R12 ;  /* 0x001ca80c01007387 */ /* 0x004fe80000100a00 */
[----:B------:R1:W-:Y:S04]  /*cd50*/  STL.64 [R1+0x10f0], R6 ;  /* 0x0010f00601007387 */ /* 0x0003e80000100a00 */
[----:B-1----:R-:W2:Y:S01]  /*cd60*/  LDL.LU.64 R6, [R1+0x1cb0] ;  /* 0x001cb00001067983 */ /* 0x002ea20000300a00 */
[----:B------:R-:W-:Y:S01]  /*cd70*/  LEA R10, P2, R15, R24, 0x1 ;  /* 0x000000180f0a7211 */ /* 0x000fe200078408ff */
[----:B------:R-:W-:-:S03]  /*cd80*/  IMAD R17, R0, 0x2, R16 ;  /* 0x0000000200117824 */ /* 0x000fc600078e0210 */
[----:B------:R-:W-:Y:S02]  /*cd90*/  LEA.HI.X.SX32 R11, R15, R25, 0x1, P2 ;  /* 0x000000190f0b7211 */ /* 0x000fe400010f0eff */
[----:B------:R-:W-:Y:S01]  /*cda0*/  MOV R15, R23 ;  /* 0x00000017000f7202 */ /* 0x000fe20000000f00 */
[----:B------:R-:W-:Y:S01]  /*cdb0*/  IMAD.MOV.U32 R23, RZ, RZ, R22 ;  /* 0x000000ffff177224 */ /* 0x000fe200078e0016 */
[----:B------:R-:W-:Y:S01]  /*cdc0*/  MOV R22, R18 ;  /* 0x0000001200167202 */ /* 0x000fe20000000f00 */
[----:B------:R-:W-:Y:S01]  /*cdd0*/  STL.64 [R1+0x10e8], R10 ;  /* 0x0010e80a01007387 */ /* 0x000fe20000100a00 */
[----:B------:R-:W-:-:S03]  /*cde0*/  IMAD R18, R0, 0x2, R17 ;  /* 0x0000000200127824 */ /* 0x000fc600078e0211 */
[----:B------:R-:W3:Y:S04]  /*cdf0*/  LDL.LU R14, [R1+0x90] ;  /* 0x00009000010e7983 */ /* 0x000ee80000300800 */
[----:B------:R1:W-:Y:S02]  /*ce00*/  STL.64 [R1+0x1c88], R16 ;  /* 0x001c881001007387 */ /* 0x0003e40000100a00 */
[----:B-1----:R-:W-:Y:S02]  /*ce10*/  LEA R16, P0, R19, R24, 0x1 ;  /* 0x0000001813107211 */ /* 0x002fe400078008ff */
[----:B------:R-:W-:-:S04]  /*ce20*/  MOV R17, R19 ;  /* 0x0000001300117202 */ /* 0x000fc80000000f00 */
[----:B------:R-:W-:-:S05]  /*ce30*/  LEA.HI.X.SX32 R17, R17, R25, 0x1, P0 ;  /* 0x0000001911117211 */ /* 0x000fca00000f0eff */
[----:B------:R1:W-:Y:S02]  /*ce40*/  STL.64 [R1+0x10e0], R16 ;  /* 0x0010e01001007387 */ /* 0x0003e40000100a00 */
[----:B-1----:R-:W-:-:S05]  /*ce50*/  MOV R17, R8 ;  /* 0x0000000800117202 */ /* 0x002fca0000000f00 */
[----:B------:R-:W-:Y:S01]  /*ce60*/  STL [R1+0x1ca0], R17 ;  /* 0x001ca01101007387 */ /* 0x000fe20000100800 */
[----:B--2---:R-:W-:-:S04]  /*ce70*/  LEA R12, P1, R7, R24, 0x1 ;  /* 0x00000018070c7211 */ /* 0x004fc800078208ff */
[----:B------:R-:W-:-:S05]  /*ce80*/  LEA.HI.X.SX32 R13, R7, R25, 0x1, P1 ;  /* 0x00000019070d7211 */ /* 0x000fca00008f0eff */
[----:B------:R1:W-:Y:S04]  /*ce90*/  STL.64 [R1+0x10d8], R12 ;  /* 0x0010d80c01007387 */ /* 0x0003e80000100a00 */
[----:B-1----:R-:W2:Y:S01]  /*cea0*/  LDL.LU.64 R12, [R1+0x1ca8] ;  /* 0x001ca800010c7983 */ /* 0x002ea20000300a00 */
[----:B----4-:R-:W-:Y:S01]  /*ceb0*/  LEA R10, P2, R3, R24, 0x1 ;  /* 0x00000018030a7211 */ /* 0x010fe200078408ff */
[----:B------:R-:W-:-:S03]  /*cec0*/  IMAD R19, R0, 0x2, R18 ;  /* 0x0000000200137824 */ /* 0x000fc600078e0212 */
[----:B------:R-:W-:-:S05]  /*ced0*/  LEA.HI.X.SX32 R11, R3, R25, 0x1, P2 ;  /* 0x00000019030b7211 */ /* 0x000fca00010f0eff */
[----:B------:R1:W-:Y:S04]  /*cee0*/  STL.64 [R1+0x10d0], R10 ;  /* 0x0010d00a01007387 */ /* 0x0003e80000100a00 */
[----:B------:R-:W4:Y:S04]  /*cef0*/  LDL.LU R8, [R1+0xb0] ;  /* 0x0000b00001087983 */ /* 0x000f280000300800 */
[----:B------:R-:W3:Y:S01]  /*cf00*/  LDL.LU R7, [R1+0xac] ;  /* 0x0000ac0001077983 */ /* 0x000ee20000300800 */
[----:B-1----:R-:W-:Y:S01]  /*cf10*/  IMAD.MOV.U32 R11, RZ, RZ, R2 ;  /* 0x000000ffff0b7224 */ /* 0x002fe200078e0002 */
[----:B------:R-:W-:Y:S01]  /*cf20*/  MOV R10, R20 ;  /* 0x00000014000a7202 */ /* 0x000fe20000000f00 */
[----:B------:R-:W-:Y:S01]  /*cf30*/  IMAD R20, R0, 0x2, R19 ;  /* 0x0000000200147824 */ /* 0x000fe200078e0213 */
[----:B------:R1:W-:Y:S02]  /*cf40*/  STL.64 [R1+0x1c90], R18 ;  /* 0x001c901201007387 */ /* 0x0003e40000100a00 */
[----:B-1----:R-:W-:-:S02]  /*cf50*/  LEA R18, P0, R21, R24, 0x1 ;  /* 0x0000001815127211 */ /* 0x002fc400078008ff */
[----:B------:R-:W-:Y:S01]  /*cf60*/  MOV R19, R21 ;  /* 0x0000001500137202 */ /* 0x000fe20000000f00 */
[----:B------:R-:W-:-:S03]  /*cf70*/  IMAD R21, R0, 0x2, R20 ;  /* 0x0000000200157824 */ /* 0x000fc600078e0214 */
[-C--:B------:R-:W-:Y:S02]  /*cf80*/  LEA.HI.X.SX32 R19, R19, R25.reuse, 0x1, P0 ;  /* 0x0000001913137211 */ /* 0x080fe400000f0eff */
[CC--:B--2---:R-:W-:Y:S02]  /*cf90*/  LEA R2, P2, R13.reuse, R24.reuse, 0x1 ;  /* 0x000000180d027211 */ /* 0x0c4fe400078408ff */
[C---:B------:R-:W-:Y:S02]  /*cfa0*/  LEA R16, P1, R12.reuse, R24, 0x1 ;  /* 0x000000180c107211 */ /* 0x040fe400078208ff */
[-C--:B------:R-:W-:Y:S02]  /*cfb0*/  LEA.HI.X.SX32 R3, R13, R25.reuse, 0x1, P2 ;  /* 0x000000190d037211 */ /* 0x080fe400010f0eff */
[----:B------:R-:W-:-:S03]  /*cfc0*/  LEA.HI.X.SX32 R17, R12, R25, 0x1, P1 ;  /* 0x000000190c117211 */ /* 0x000fc600008f0eff */
[----:B------:R-:W-:Y:S04]  /*cfd0*/  STL.64 [R1+0x10b8], R2 ;  /* 0x0010b80201007387 */ /* 0x000fe80000100a00 */
[----:B------:R-:W-:Y:S04]  /*cfe0*/  STL.64 [R1+0x10c8], R18 ;  /* 0x0010c81201007387 */ /* 0x000fe80000100a00 */
[----:B------:R-:W-:Y:S04]  /*cff0*/  STL.64 [R1+0x10c0], R16 ;  /* 0x0010c01001007387 */ /* 0x000fe80000100a00 */
[----:B------:R1:W-:Y:S04]  /*d000*/  STL.64 [R1+0x1c98], R20 ;  /* 0x001c981401007387 */ /* 0x0003e80000100a00 */
[----:B-1----:R-:W2:Y:S01]  /*d010*/  LDL.LU R20, [R1+0x94] ;  /* 0x0000940001147983 */ /* 0x002ea20000300800 */
[----:B------:R-:W-:Y:S01]  /*d020*/  IMAD.MOV.U32 R3, RZ, RZ, R22 ;  /* 0x000000ffff037224 */ /* 0x000fe200078e0016 */
[----:B------:R-:W-:-:S02]  /*d030*/  LEA R22, R0, R21, 0x1 ;  /* 0x0000001500167211 */ /* 0x000fc400078e08ff */
[----:B------:R-:W3:Y:S01]  /*d040*/  LDL.LU R21, [R1+0xc0] ;  /* 0x0000c00001157983 */ /* 0x000ee20000300800 */
[----:B--2---:R-:W-:-:S04]  /*d050*/  LEA R16, P0, R20, R24, 0x1 ;  /* 0x0000001814107211 */ /* 0x004fc800078008ff */
[----:B------:R-:W-:-:S05]  /*d060*/  LEA.HI.X.SX32 R17, R20, R25, 0x1, P0 ;  /* 0x0000001914117211 */ /* 0x000fca00000f0eff */
[----:B------:R1:W-:Y:S04]  /*d070*/  STL.64 [R1+0x10b0], R16 ;  /* 0x0010b01001007387 */ /* 0x0003e80000100a00 */
[----:B-1----:R-:W2:Y:S01]  /*d080*/  LDL.LU R17, [R1+0x1ca0] ;  /* 0x001ca00001117983 */ /* 0x002ea20000300800 */
[CC--:B---3--:R-:W-:Y:S02]  /*d090*/  LEA R18, P1, R14.reuse, R24.reuse, 0x1 ;  /* 0x000000180e127211 */ /* 0x0c8fe400078208ff */
[C---:B------:R-:W-:Y:S02]  /*d0a0*/  LEA R12, P2, R15.reuse, R24, 0x1 ;  /* 0x000000180f0c7211 */ /* 0x040fe400078408ff */
[----:B------:R-:W-:Y:S02]  /*d0b0*/  LEA.HI.X.SX32 R19, R14, R25, 0x1, P1 ;  /* 0x000000190e137211 */ /* 0x000fe400008f0eff */
[----:B------:R-:W-:Y:S01]  /*d0c0*/  MOV R2, R23 ;  /* 0x0000001700027202 */ /* 0x000fe20000000f00 */
[C---:B------:R-:W-:Y:S01]  /*d0d0*/  IMAD R23, R0.reuse, 0x2, R22 ;  /* 0x0000000200177824 */ /* 0x040fe200078e0216 */
[----:B------:R-:W-:Y:S01]  /*d0e0*/  LEA.HI.X.SX32 R13, R15, R25, 0x1, P2 ;  /* 0x000000190f0d7211 */ /* 0x000fe200010f0eff */
[----:B------:R-:W-:Y:S01]  /*d0f0*/  IMAD.MOV.U32 R15, RZ, RZ, R10 ;  /* 0x000000ffff0f7224 */ /* 0x000fe200078e000a */
[----:B------:R-:W-:Y:S01]  /*d100*/  MOV R10, R26 ;  /* 0x0000001a000a7202 */ /* 0x000fe20000000f00 */
[----:B------:R-:W-:Y:S01]  /*d110*/  IMAD R26, R0, 0x2, R23 ;  /* 0x00000002001a7824 */ /* 0x000fe200078e0217 */
[----:B--2---:R-:W-:-:S02]  /*d120*/  MOV R20, R17 ;  /* 0x0000001100147202 */ /* 0x004fc40000000f00 */
[----:B------:R-:W2:Y:S04]  /*d130*/  LDL.LU R17, [R1+0xd4] ;  /* 0x0000d40001117983 */ /* 0x000ea80000300800 */
[----:B------:R-:W3:Y:S04]  /*d140*/  LDL.LU R16, [R1+0xdc] ;  /* 0x0000dc0001107983 */ /* 0x000ee80000300800 */
[----:B------:R-:W2:Y:S04]  /*d150*/  LDL.LU R14, [R1+0xd8] ;  /* 0x0000d800010e7983 */ /* 0x000ea80000300800 */
[----:B------:R4:W-:Y:S04]  /*d160*/  STL.64 [R1+0x10a8], R18 ;  /* 0x0010a81201007387 */ /* 0x0009e80000100a00 */
[----:B------:R1:W-:Y:S04]  /*d170*/  STL.64 [R1+0x10a0], R12 ;  /* 0x0010a00c01007387 */ /* 0x0003e80000100a00 */
[----:B------:R0:W-:Y:S01]  /*d180*/  STL.64 [R1+0x1be8], R22 ;  /* 0x001be81601007387 */ /* 0x0001e20000100a00 */
[----:B----4-:R-:W-:-:S02]  /*d190*/  LEA R18, P1, R8, R24, 0x1 ;  /* 0x0000001808127211 */ /* 0x010fc400078208ff */
[-C--:B-1----:R-:W-:Y:S02]  /*d1a0*/  LEA R12, P2, R7, R24.reuse, 0x1 ;  /* 0x00000018070c7211 */ /* 0x082fe400078408ff */
[----:B0-----:R-:W-:Y:S02]  /*d1b0*/  LEA R22, P0, R29, R24, 0x1 ;  /* 0x000000181d167211 */ /* 0x001fe400078008ff */
[----:B------:R-:W-:Y:S01]  /*d1c0*/  MOV R23, R29 ;  /* 0x0000001d00177202 */ /* 0x000fe20000000f00 */
[----:B------:R-:W-:Y:S01]  /*d1d0*/  IMAD R29, R0, 0x2, R26 ;  /* 0x00000002001d7824 */ /* 0x000fe200078e021a */
[-C--:B------:R-:W-:Y:S02]  /*d1e0*/  LEA.HI.X.SX32 R19, R8, R25.reuse, 0x1, P1 ;  /* 0x0000001908137211 */ /* 0x080fe400008f0eff */
[-C--:B------:R-:W-:Y:S02]  /*d1f0*/  LEA.HI.X.SX32 R23, R23, R25.reuse, 0x1, P0 ;  /* 0x0000001917177211 */ /* 0x080fe400000f0eff */
[----:B------:R-:W-:-:S02]  /*d200*/  LEA.HI.X.SX32 R13, R7, R25, 0x1, P2 ;  /* 0x00000019070d7211 */ /* 0x000fc400010f0eff */
[----:B------:R-:W-:Y:S01]  /*d210*/  MOV R7, R28 ;  /* 0x0000001c00077202 */ /* 0x000fe20000000f00 */
[----:B------:R-:W-:Y:S01]  /*d220*/  IMAD R28, R0, 0x2, R29 ;  /* 0x00000002001c7824 */ /* 0x000fe200078e021d */
[----:B------:R-:W-:Y:S04]  /*d230*/  STL.64 [R1+0x1098], R22 ;  /* 0x0010981601007387 */ /* 0x000fe80000100a00 */
[----:B------:R-:W4:Y:S04]  /*d240*/  LDL.LU R8, [R1+0xf0] ;  /* 0x0000f00001087983 */ /* 0x000f280000300800 */
[----:B------:R-:W-:Y:S04]  /*d250*/  STL.64 [R1+0x1090], R18 ;  /* 0x0010901201007387 */ /* 0x000fe80000100a00 */
[----:B------:R-:W-:Y:S04]  /*d260*/  STL.64 [R1+0x1088], R12 ;  /* 0x0010880c01007387 */ /* 0x000fe80000100a00 */
[----:B------:R0:W-:Y:S04]  /*d270*/  STL.64 [R1+0x1bd8], R28 ;  /* 0x001bd81c01007387 */ /* 0x0001e80000100a00 */
[----:B0-----:R-:W4:Y:S01]  /*d280*/  LDL.LU R29, [R1+0xf4] ;  /* 0x0000f400011d7983 */ /* 0x001f220000300800 */
[----:B------:R-:W-:-:S02]  /*d290*/  LEA R22, P0, R27, R24, 0x1 ;  /* 0x000000181b167211 */ /* 0x000fc400078008ff */
[----:B------:R-:W-:Y:S02]  /*d2a0*/  MOV R23, R27 ;  /* 0x0000001b00177202 */ /* 0x000fe40000000f00 */
[-C--:B------:R-:W-:Y:S01]  /*d2b0*/  LEA R18, P1, R21, R24.reuse, 0x1 ;  /* 0x0000001815127211 */ /* 0x080fe200078208ff */
[----:B------:R-:W-:Y:S01]  /*d2c0*/  IMAD R27, R0, 0x2, R28 ;  /* 0x00000002001b7824 */ /* 0x000fe200078e021c */
[C---:B------:R-:W-:Y:S02]  /*d2d0*/  LEA R12, P2, R2.reuse, R24, 0x1 ;  /* 0x00000018020c7211 */ /* 0x040fe400078408ff */
[-C--:B------:R-:W-:Y:S02]  /*d2e0*/  LEA.HI.X.SX32 R23, R23, R25.reuse, 0x1, P0 ;  /* 0x0000001917177211 */ /* 0x080fe400000f0eff */
[-C--:B------:R-:W-:Y:S02]  /*d2f0*/  LEA.HI.X.SX32 R19, R21, R25.reuse, 0x1, P1 ;  /* 0x0000001915137211 */ /* 0x080fe400008f0eff */
[----:B------:R-:W-:Y:S01]  /*d300*/  LEA.HI.X.SX32 R13, R2, R25, 0x1, P2 ;  /* 0x00000019020d7211 */ /* 0x000fe200010f0eff */
[----:B------:R-:W-:Y:S01]  /*d310*/  IMAD R2, R0, 0x2, R27 ;  /* 0x0000000200027824 */ /* 0x000fe200078e021b */
[----:B------:R0:W-:Y:S04]  /*d320*/  STL.64 [R1+0x1080], R22 ;  /* 0x0010801601007387 */ /* 0x0001e80000100a00 */
[----:B------:R-:W-:Y:S04]  /*d330*/  STL.64 [R1+0x1078], R18 ;  /* 0x0010781201007387 */ /* 0x000fe80000100a00 */
[----:B------:R-:W-:Y:S01]  /*d340*/  STL.64 [R1+0x1070], R12 ;  /* 0x0010700c01007387 */ /* 0x000fe20000100a00 */
[----:B0-----:R-:W-:-:S03]  /*d350*/  MOV R23, R20 ;  /* 0x0000001400177202 */ /* 0x001fc60000000f00 */
[----:B------:R0:W-:Y:S02]  /*d360*/  STL [R1+0x8], R2 ;  /* 0x0000080201007387 */ /* 0x0001e40000100800 */
[----:B0-----:R-:W-:-:S05]  /*d370*/  LEA R2, R0, R2, 0x1 ;  /* 0x0000000200027211 */ /* 0x001fca00078e08ff */
[----:B------:R0:W-:Y:S02]  /*d380*/  STL [R1+0x4], R2 ;  /* 0x0000040201007387 */ /* 0x0001e40000100800 */
[----:B0-----:R-:W-:-:S05]  /*d390*/  IMAD R2, R0, 0x2, R2 ;  /* 0x0000000200027824 */ /* 0x001fca00078e0202 */
[----:B------:R-:W-:Y:S02]  /*d3a0*/  LEA R2, R0, R2, 0x1 ;  /* 0x0000000200027211 */ /* 0x000fe400078e08ff */
[----:B---3--:R-:W-:-:S04]  /*d3b0*/  LEA R20, P0, R16, R24, 0x1 ;  /* 0x0000001810147211 */ /* 0x008fc800078008ff */
[----:B------:R-:W-:Y:S02]  /*d3c0*/  LEA.HI.X.SX32 R21, R16, R25, 0x1, P0 ;  /* 0x0000001910157211 */ /* 0x000fe400000f0eff */
[----:B--2---:R-:W-:-:S03]  /*d3d0*/  LEA R18, P1, R14, R24, 0x1 ;  /* 0x000000180e127211 */ /* 0x004fc600078208ff */
[----:B------:R-:W-:Y:S01]  /*d3e0*/  STL.64 [R1+0x1068], R20 ;  /* 0x0010681401007387 */ /* 0x000fe20000100a00 */
[----:B------:R-:W-:-:S03]  /*d3f0*/  LEA.HI.X.SX32 R19, R14, R25, 0x1, P1 ;  /* 0x000000190e137211 */ /* 0x000fc600008f0eff */
[----:B------:R-:W2:Y:S01]  /*d400*/  LDL.LU R14, [R1+0x100] ;  /* 0x00010000010e7983 */ /* 0x000ea20000300800 */
[----:B------:R-:W-:-:S04]  /*d410*/  LEA R12, P2, R17, R24, 0x1 ;  /* 0x00000018110c7211 */ /* 0x000fc800078408ff */
[----:B------:R-:W-:Y:S01]  /*d420*/  LEA.HI.X.SX32 R13, R17, R25, 0x1, P2 ;  /* 0x00000019110d7211 */ /* 0x000fe200010f0eff */
[----:B------:R-:W-:Y:S04]  /*d430*/  STL.64 [R1+0x1060], R18 ;  /* 0x0010601201007387 */ /* 0x000fe80000100a00 */
[----:B------:R-:W3:Y:S01]  /*d440*/  LDL.LU R22, [R1+0x138] ;  /* 0x0001380001167983 */ /* 0x000ee20000300800 */
[----:B------:R-:W-:-:S03]  /*d450*/  LEA R16, P2, R7, R24, 0x1 ;  /* 0x0000001807107211 */ /* 0x000fc600078408ff */
[----:B------:R0:W-:Y:S01]  /*d460*/  STL.64 [R1+0x1058], R12 ;  /* 0x0010580c01007387 */ /* 0x0001e20000100a00 */
[----:B------:R-:W-:-:S03]  /*d470*/  LEA.HI.X.SX32 R17, R7, R25, 0x1, P2 ;  /* 0x0000001907117211 */ /* 0x000fc600010f0eff */
[----:B0-----:R-:W3:Y:S04]  /*d480*/  LDL.LU R12, [R1+0x134] ;  /* 0x00013400010c7983 */ /* 0x001ee80000300800 */
[----:B------:R-:W3:Y:S01]  /*d490*/  LDL.LU R13, [R1+0x11c] ;  /* 0x00011c00010d7983 */ /* 0x000ee20000300800 */
[----:B----4-:R-:W-:-:S04]  /*d4a0*/  LEA R18, P1, R8, R24, 0x1 ;  /* 0x0000001808127211 */ /* 0x010fc800078208ff */
[----:B------:R-:W-:Y:S01]  /*d4b0*/  LEA.HI.X.SX32 R19, R8, R25, 0x1, P1 ;  /* 0x0000001908137211 */ /* 0x000fe200008f0eff */
[----:B------:R-:W-:Y:S01]  /*d4c0*/  STL [R1+0x14], R2 ;  /* 0x0000140201007387 */ /* 0x000fe20000100800 */
[----:B------:R-:W-:Y:S02]  /*d4d0*/  MOV R7, R3 ;  /* 0x0000000300077202 */ /* 0x000fe40000000f00 */
[----:B------:R-:W-:-:S04]  /*d4e0*/  LEA R20, P0, R29, R24, 0x1 ;  /* 0x000000181d147211 */ /* 0x000fc800078008ff */
[----:B------:R-:W-:-:S05]  /*d4f0*/  LEA.HI.X.SX32 R21, R29, R25, 0x1, P0 ;  /* 0x000000191d157211 */ /* 0x000fca00000f0eff */
[----:B------:R0:W-:Y:S04]  /*d500*/  STL.64 [R1+0x1050], R20 ;  /* 0x0010501401007387 */ /* 0x0001e80000100a00 */
[----:B------:R1:W-:Y:S04]  /*d510*/  STL.64 [R1+0x1048], R18 ;  /* 0x0010481201007387 */ /* 0x0003e80000100a00 */
[----:B------:R4:W-:Y:S04]  /*d520*/  STL.64 [R1+0x1040], R16 ;  /* 0x0010401001007387 */ /* 0x0009e80000100a00 */
[----:B------:R-:W3:Y:S01]  /*d530*/  LDL.LU R3, [R1+0x12c] ;  /* 0x00012c0001037983 */ /* 0x000ee20000300800 */
[----:B0-----:R-:W-:Y:S01]  /*d540*/  IMAD.MOV.U32 R21, RZ, RZ, R4 ;  /* 0x000000ffff157224 */ /* 0x001fe200078e0004 */
[-C--:B------:R-:W-:Y:S01]  /*d550*/  LEA R20, P0, R4, R24.reuse, 0x1 ;  /* 0x0000001804147211 */ /* 0x080fe200078008ff */
[----:B------:R-:W-:Y:S01]  /*d560*/  IMAD R2, R0, 0x2, R2 ;  /* 0x0000000200027824 */ /* 0x000fe200078e0202 */
[----:B-1----:R-:W-:Y:S01]  /*d570*/  LEA R18, P1, R23, R24, 0x1 ;  /* 0x0000001817127211 */ /* 0x002fe200078208ff */
[----:B------:R-:W3:Y:S01]  /*d580*/  LDL.LU R8, [R1+0x128] ;  /* 0x0001280001087983 */ /* 0x000ee20000300800 */
[----:B------:R-:W-:-:S02]  /*d590*/  LEA.HI.X.SX32 R21, R21, R25, 0x1, P0 ;  /* 0x0000001915157211 */ /* 0x000fc400000f0eff */
[----:B----4-:R-:W-:Y:S01]  /*d5a0*/  LEA R16, P2, R6, R24, 0x1 ;  /* 0x0000001806107211 */ /* 0x010fe200078408ff */
[----:B------:R0:W-:Y:S01]  /*d5b0*/  STL [R1+0x10], R2 ;  /* 0x0000100201007387 */ /* 0x0001e20000100800 */
[----:B------:R-:W-:Y:S02]  /*d5c0*/  LEA R28, R0, R2, 0x1 ;  /* 0x00000002001c7211 */ /* 0x000fe400078e08ff */
[-C--:B------:R-:W-:Y:S01]  /*d5d0*/  LEA.HI.X.SX32 R19, R23, R25.reuse, 0x1, P1 ;  /* 0x0000001917137211 */ /* 0x080fe200008f0eff */
[----:B------:R-:W4:Y:S01]  /*d5e0*/  LDL R4, [R1+0x13c] ;  /* 0x00013c0001047983 */ /* 0x000f220000100800 */
[----:B------:R-:W-:-:S03]  /*d5f0*/  LEA.HI.X.SX32 R17, R6, R25, 0x1, P2 ;  /* 0x0000001906117211 */ /* 0x000fc600010f0eff */
[----:B0-----:R-:W4:Y:S04]  /*d600*/  LDL R2, [R1+0x124] ;  /* 0x0001240001027983 */ /* 0x001f280000100800 */
[----:B------:R-:W4:Y:S04]  /*d610*/  LDL.LU R29, [R1+0x120] ;  /* 0x00012000011d7983 */ /* 0x000f280000300800 */
[----:B------:R0:W-:Y:S01]  /*d620*/  STL.64 [R1+0x1038], R20 ;  /* 0x0010381401007387 */ /* 0x0001e20000100a00 */
[C---:B------:R-:W-:Y:S01]  /*d630*/  LEA R6, R0.reuse, R28, 0x1 ;  /* 0x0000001c00067211 */ /* 0x040fe200078e08ff */
[----:B------:R-:W-:Y:S01]  /*d640*/  IMAD.MOV.U32 R23, RZ, RZ, R10 ;  /* 0x000000ffff177224 */ /* 0x000fe200078e000a */
[----:B------:R-:W-:Y:S01]  /*d650*/  LEA R10, P2, R15, R24, 0x1 ;  /* 0x000000180f0a7211 */ /* 0x000fe200078408ff */
[----:B0-----:R-:W4:Y:S04]  /*d660*/  LDL.LU.64 R20, [R1+0x1c98] ;  /* 0x001c980001147983 */ /* 0x001f280000300a00 */
[----:B------:R0:W-:Y:S04]  /*d670*/  STL.64 [R1+0x1030], R18 ;  /* 0x0010301201007387 */ /* 0x0001e80000100a00 */
[----:B------:R-:W-:Y:S01]  /*d680*/  STL.64 [R1+0x1028], R16 ;  /* 0x0010281001007387 */ /* 0x000fe20000100a00 */
[----:B------:R-:W-:Y:S01]  /*d690*/  LEA R6, R0, R6, 0x1 ;  /* 0x0000000600067211 */ /* 0x000fe200078e08ff */
[----:B0-----:R-:W-:Y:S01]  /*d6a0*/  IMAD.MOV.U32 R19, RZ, RZ, R11 ;  /* 0x000000ffff137224 */ /* 0x001fe200078e000b */
[----:B------:R-:W-:-:S04]  /*d6b0*/  LEA R18, P0, R11, R24, 0x1 ;  /* 0x000000180b127211 */ /* 0x000fc800078008ff */
[-C--:B------:R-:W-:Y:S02]  /*d6c0*/  LEA.HI.X.SX32 R19, R19, R25.reuse, 0x1, P0 ;  /* 0x0000001913137211 */ /* 0x080fe400000f0eff */
[----:B------:R-:W-:-:S03]  /*d6d0*/  LEA.HI.X.SX32 R11, R15, R25, 0x1, P2 ;  /* 0x000000190f0b7211 */ /* 0x000fc600010f0eff */
[----:B------:R0:W-:Y:S04]  /*d6e0*/  STL.64 [R1+0x1020], R18 ;  /* 0x0010201201007387 */ /* 0x0001e80000100a00 */
[----:B0-----:R-:W4:Y:S04]  /*d6f0*/  LDL.LU.64 R18, [R1+0x1c90] ;  /* 0x001c900001127983 */ /* 0x001f280000300a00 */
[----:B------:R0:W-:Y:S02]  /*d700*/  STL [R1+0x1c], R6 ;  /* 0x00001c0601007387 */ /* 0x0001e40000100800 */
[----:B0-----:R-:W-:Y:S01]  /*d710*/  IMAD R6, R0, 0x2, R6 ;  /* 0x0000000200067824 */ /* 0x001fe200078e0206 */
[----:B--2---:R-:W-:-:S04]  /*d720*/  LEA R16, P1, R14, R24, 0x1 ;  /* 0x000000180e107211 */ /* 0x004fc800078208ff */
[----:B------:R-:W-:-:S05]  /*d730*/  LEA.HI.X.SX32 R17, R14, R25, 0x1, P1 ;  /* 0x000000190e117211 */ /* 0x000fca00008f0eff */
[----:B------:R3:W-:Y:S04]  /*d740*/  STL.64 [R1+0x1018], R16 ;  /* 0x0010181001007387 */ /* 0x0007e80000100a00 */
[----:B------:R0:W-:Y:S01]  /*d750*/  STL.64 [R1+0x1010], R10 ;  /* 0x0010100a01007387 */ /* 0x0001e20000100a00 */
[----:B---3--:R-:W-:-:S03]  /*d760*/  LEA R16, P0, R22, R24, 0x1 ;  /* 0x0000001816107211 */ /* 0x008fc600078008ff */
[----:B------:R1:W-:Y:S01]  /*d770*/  STL [R1+0x18], R6 ;  /* 0x0000180601007387 */ /* 0x0003e20000100800 */
[-C--:B------:R-:W-:Y:S02]  /*d780*/  LEA R14, P1, R12, R24.reuse, 0x1 ;  /* 0x000000180c0e7211 */ /* 0x080fe400078208ff */
[-C--:B------:R-:W-:Y:S02]  /*d790*/  LEA.HI.X.SX32 R17, R22, R25.reuse, 0x1, P0 ;  /* 0x0000001916117211 */ /* 0x080fe400000f0eff */
[C---:B0-----:R-:W-:Y:S02]  /*d7a0*/  LEA R10, P2, R13.reuse, R24, 0x1 ;  /* 0x000000180d0a7211 */ /* 0x041fe400078408ff */
[----:B-1----:R-:W-:Y:S02]  /*d7b0*/  LEA R6, R0, R6, 0x1 ;  /* 0x0000000600067211 */ /* 0x002fe400078e08ff */
[-C--:B------:R-:W-:Y:S02]  /*d7c0*/  LEA.HI.X.SX32 R15, R12, R25.reuse, 0x1, P1 ;  /* 0x000000190c0f7211 */ /* 0x080fe400008f0eff */
[----:B------:R-:W-:Y:S01]  /*d7d0*/  LEA.HI.X.SX32 R11, R13, R25, 0x1, P2 ;  /* 0x000000190d0b7211 */ /* 0x000fe200010f0eff */
[----:B------:R0:W-:Y:S01]  /*d7e0*/  STL.64 [R1+0x1008], R16 ;  /* 0x0010081001007387 */ /* 0x0001e20000100a00 */
[----:B------:R-:W-:-:S02]  /*d7f0*/  LEA R12, P0, R7, R24, 0x1 ;  /* 0x00000018070c7211 */ /* 0x000fc400078008ff */
[----:B------:R-:W-:Y:S01]  /*d800*/  MOV R13, R7 ;  /* 0x00000007000d7202 */ /* 0x000fe20000000f00 */
[----:B------:R-:W-:-:S03]  /*d810*/  IMAD R22, R0, 0x2, R6 ;  /* 0x0000000200167824 */ /* 0x000fc600078e0206 */
[----:B------:R-:W-:Y:S01]  /*d820*/  LEA.HI.X.SX32 R13, R13, R25, 0x1, P0 ;  /* 0x000000190d0d7211 */ /* 0x000fe200000f0eff */
[----:B0-----:R-:W2:Y:S04]  /*d830*/  LDL.LU.64 R16, [R1+0x1c88] ;  /* 0x001c880001107983 */ /* 0x001ea80000300a00 */
[----:B------:R0:W-:Y:S04]  /*d840*/  STL.64 [R1+0x1000], R14 ;  /* 0x0010000e01007387 */ /* 0x0001e80000100a00 */
[----:B0-----:R-:W3:Y:S04]  /*d850*/  LDL.LU.64 R14, [R1+0x1c80] ;  /* 0x001c8000010e7983 */ /* 0x001ee80000300a00 */
[----:B------:R0:W-:Y:S04]  /*d860*/  STL.64 [R1+0xff8], R10 ;  /* 0x000ff80a01007387 */ /* 0x0001e80000100a00 */
[----:B------:R-:W-:Y:S04]  /*d870*/  STL [R1+0x28], R22 ;  /* 0x0000281601007387 */ /* 0x000fe80000100800 */
[----:B------:R1:W-:Y:S01]  /*d880*/  STL.64 [R1+0xff0], R12 ;  /* 0x000ff00c01007387 */ /* 0x0003e20000100a00 */
[----:B0-----:R-:W-:-:S04]  /*d890*/  LEA R10, P1, R3, R24, 0x1 ;  /* 0x00000018030a7211 */ /* 0x001fc800078208ff */
[----:B------:R-:W-:Y:S01]  /*d8a0*/  LEA.HI.X.SX32 R11, R3, R25, 0x1, P1 ;  /* 0x00000019030b7211 */ /* 0x000fe200008f0eff */
[----:B-1----:R-:W2:Y:S04]  /*d8b0*/  LDL.LU.64 R12, [R1+0x1c78] ;  /* 0x001c7800010c7983 */ /* 0x002ea80000300a00 */
[----:B------:R0:W2:Y:S01]  /*d8c0*/  LDL.LU R3, [R1+0x1c70] ;  /* 0x001c700001037983 */ /* 0x0000a20000300800 */
[----:B------:R-:W-:Y:S01]  /*d8d0*/  LEA R6, P2, R8, R24, 0x1 ;  /* 0x0000001808067211 */ /* 0x000fe200078408ff */
[----:B------:R-:W-:-:S03]  /*d8e0*/  IMAD R22, R0, 0x2, R22 ;  /* 0x0000000200167824 */ /* 0x000fc600078e0216 */
[----:B------:R-:W-:Y:S01]  /*d8f0*/  LEA.HI.X.SX32 R7, R8, R25, 0x1, P2 ;  /* 0x0000001908077211 */ /* 0x000fe200010f0eff */
[----:B------:R1:W-:Y:S01]  /*d900*/  STL.64 [R1+0xfe8], R10 ;  /* 0x000fe80a01007387 */ /* 0x0003e20000100a00 */
[-C--:B----4-:R-:W-:Y:S02]  /*d910*/  LEA R4, P0, R4, R24.reuse, 0x1 ;  /* 0x0000001804047211 */ /* 0x090fe400078008ff */
[-C--:B------:R-:W-:Y:S01]  /*d920*/  LEA R2, P1, R2, R24.reuse, 0x1 ;  /* 0x0000001802027211 */ /* 0x080fe200078208ff */
[----:B-1----:R-:W4:Y:S04]  /*d930*/  LDL.LU.64 R10, [R1+0x1c68] ;  /* 0x001c6800010a7983 */ /* 0x002f280000300a00 */
[----:B------:R-:W3:Y:S04]  /*d940*/  LDL.LU R8, [R1+0x1c60] ;  /* 0x001c600001087983 */ /* 0x000ee80000300800 */
[----:B------:R1:W-:Y:S04]  /*d950*/  STL.64 [R1+0xfe0], R6 ;  /* 0x000fe00601007387 */ /* 0x0003e80000100a00 */
[----:B-1----:R-:W3:Y:S04]  /*d960*/  LDL.LU.64 R6, [R1+0x1c58] ;  /* 0x001c580001067983 */ /* 0x002ee80000300a00 */
[----:B------:R-:W-:Y:S04]  /*d970*/  STL [R1+0x24], R22 ;  /* 0x0000241601007387 */ /* 0x000fe80000100800 */
[----:B------:R1:W-:Y:S04]  /*d980*/  STL [R1+0xfd8], R4 ;  /* 0x000fd80401007387 */ /* 0x0003e80000100800 */
[----:B-1----:R-:W3:Y:S04]  /*d990*/  LDL.LU.64 R4, [R1+0x1c50] ;  /* 0x001c500001047983 */ /* 0x002ee80000300a00 */
[----:B------:R1:W-:Y:S04]  /*d9a0*/  STL [R1+0xfd0], R2 ;  /* 0x000fd00201007387 */ /* 0x0003e80000100800 */
[----:B--2---:R0:W2:Y:S01]  /*d9b0*/  LDL.LU R3, [R1+0x1c48] ;  /* 0x001c480001037983 */ /* 0x0040a20000300800 */
[----:B-1----:R-:W-:-:S02]  /*d9c0*/  LEA R2, P2, R29, R24, 0x1 ;  /* 0x000000181d027211 */ /* 0x002fc400078408ff */
[----:B------:R-:W-:-:S03]  /*d9d0*/  LEA R22, R0, R22, 0x1 ;  /* 0x0000001600167211 */ /* 0x000fc600078e08ff */
[----:B------:R2:W-:Y:S04]  /*d9e0*/  STL [R1+0xfc8], R2 ;  /* 0x000fc80201007387 */ /* 0x0005e80000100800 */
[----:B--2---:R-:W2:Y:S04]  /*d9f0*/  LDL.LU.64 R2, [R1+0x1c40] ;  /* 0x001c400001027983 */ /* 0x004ea80000300a00 */
[----:B------:R1:W-:Y:S04]  /*da00*/  STL [R1+0x48], R22 ;  /* 0x0000481601007387 */ /* 0x0003e80000100800 */
[----:B---3--:R3:W-:Y:S01]  /*da10*/  STL.64 [R1+0x1c38], R4 ;  /* 0x001c380401007387 */ /* 0x0087e20000100a00 */
[----:B-1----:R-:W-:-:S03]  /*da20*/  IMAD R22, R0, 0x2, R22 ;  /* 0x0000000200167824 */ /* 0x002fc600078e0216 */
[----:B---3--:R-:W3:Y:S04]  /*da30*/  LDL.LU R5, [R1+0xe8] ;  /* 0x0000e80001057983 */ /* 0x008ee80000300800 */
[----:B------:R-:W2:Y:S04]  /*da40*/  LDL.LU R4, [R1+0x124] ;  /* 0x0001240001047983 */ /* 0x000ea80000300800 */
[----:B------:R-:W-:Y:S04]  /*da50*/  STL [R1+0x44], R22 ;  /* 0x0000441601007387 */ /* 0x000fe80000100800 */
[----:B------:R1:W-:Y:S04]  /*da60*/  STL.64 [R1+0x1c30], R6 ;  /* 0x001c300601007387 */ /* 0x0003e80000100a00 */
[----:B-1----:R-:W2:Y:S04]  /*da70*/  LDL.LU R7, [R1+0xe0] ;  /* 0x0000e00001077983 */ /* 0x002ea80000300800 */
[----:B------:R-:W2:Y:S04]  /*da80*/  LDL.LU R6, [R1+0x114] ;  /* 0x0001140001067983 */ /* 0x000ea80000300800 */
[----:B------:R1:W-:Y:S04]  /*da90*/  STL.64 [R1+0x1c28], R8 ;  /* 0x001c280801007387 */ /* 0x0003e80000100a00 */
[----:B-1----:R0:W2:Y:S04]  /*daa0*/  LDL.64 R8, [R1+0xfc8] ;  /* 0x000fc80001087983 */ /* 0x0020a80000100a00 */
[----:B--2---:R-:W2:Y:S04]  /*dab0*/  LDL.LU R9, [R1+0x13c] ;  /* 0x00013c0001097983 */ /* 0x004ea80000300800 */
[----:B----4-:R1:W-:Y:S04]  /*dac0*/  STL.64 [R1+0x1c20], R10 ;  /* 0x001c200a01007387 */ /* 0x0103e80000100a00 */
[----:B-1----:R-:W4:Y:S04]  /*dad0*/  LDL.LU R11, [R1+0xb8] ;  /* 0x0000b800010b7983 */ /* 0x002f280000300800 */
[----:B------:R-:W2:Y:S04]  /*dae0*/  LDL.LU R10, [R1+0xcc] ;  /* 0x0000cc00010a7983 */ /* 0x000ea80000300800 */
[----:B------:R1:W-:Y:S04]  /*daf0*/  STL.64 [R1+0x1c18], R12 ;  /* 0x001c180c01007387 */ /* 0x0003e80000100a00 */
[----:B-1----:R-:W2:Y:S04]  /*db00*/  LDL.LU R13, [R1+0xf8] ;  /* 0x0000f800010d7983 */ /* 0x002ea80000300800 */
[----:B------:R-:W3:Y:S04]  /*db10*/  LDL.LU R12, [R1+0xd0] ;  /* 0x0000d000010c7983 */ /* 0x000ee80000300800 */
[----:B------:R1:W-:Y:S04]  /*db20*/  STL.64 [R1+0x1c10], R14 ;  /* 0x001c100e01007387 */ /* 0x0003e80000100a00 */
[----:B-1----:R-:W3:Y:S04]  /*db30*/  LDL.LU R14, [R1+0xe4] ;  /* 0x0000e400010e7983 */ /* 0x002ee80000300800 */
[----:B------:R-:W3:Y:S04]  /*db40*/  LDL.LU R15, [R1+0x118] ;  /* 0x00011800010f7983 */ /* 0x000ee80000300800 */
[----:B------:R-:W-:Y:S04]  /*db50*/  STL.64 [R1+0x1c08], R16 ;  /* 0x001c081001007387 */ /* 0x000fe80000100a00 */
[----:B------:R1:W-:Y:S04]  /*db60*/  STL.64 [R1+0x1c00], R18 ;  /* 0x001c001201007387 */ /* 0x0003e80000100a00 */
[----:B-1----:R0:W3:Y:S04]  /*db70*/  LDL.64 R18, [R1+0xfd0] ;  /* 0x000fd00001127983 */ /* 0x0020e80000100a00 */
[----:B------:R1:W-:Y:S04]  /*db80*/  STL.64 [R1+0x1bf8], R20 ;  /* 0x001bf81401007387 */ /* 0x0003e80000100a00 */
[----:B-1----:R0:W4:Y:S04]  /*db90*/  LDL.64 R20, [R1+0xfd8] ;  /* 0x000fd80001147983 */ /* 0x0021280000100a00 */
[----:B------:R-:W-:Y:S01]  /*dba0*/  STL.64 [R1+0x1bf0], R26 ;  /* 0x001bf01a01007387 */ /* 0x000fe20000100a00 */
[----:B--2---:R-:W-:-:S02]  /*dbb0*/  MOV R16, R13 ;  /* 0x0000000d00107202 */ /* 0x004fc40000000f00 */
[----:B---3--:R-:W-:-:S05]  /*dbc0*/  LEA.HI.X.SX32 R19, R4, R25, 0x1, P1 ;  /* 0x0000001904137211 */ /* 0x008fca00008f0eff */
[----:B------:R1:W-:Y:S01]  /*dbd0*/  STL [R1+0xfd4], R19 ;  /* 0x000fd41301007387 */ /* 0x0003e20000100800 */
[----:B----4-:R-:W-:-:S05]  /*dbe0*/  LEA.HI.X.SX32 R21, R9, R25, 0x1, P0 ;  /* 0x0000001909157211 */ /* 0x010fca00000f0eff */
[----:B------:R2:W-:Y:S04]  /*dbf0*/  STL [R1+0xfdc], R21 ;  /* 0x000fdc1501007387 */ /* 0x0005e80000100800 */
[----:B------:R-:W3:Y:S01]  /*dc00*/  LDL.LU R13, [R1+0xc8] ;  /* 0x0000c800010d7983 */ /* 0x000ee20000300800 */
[----:B------:R-:W-:-:S03]  /*dc10*/  LEA.HI.X.SX32 R9, R29, R25, 0x1, P2 ;  /* 0x000000191d097211 */ /* 0x000fc600010f0eff */
[----:B------:R-:W4:Y:S01]  /*dc20*/  LDL.LU R29, [R1+0xa8] ;  /* 0x0000a800011d7983 */ /* 0x000f220000300800 */
[C---:B------:R-:W-:Y:S01]  /*dc30*/  LEA R20, P0, R15.reuse, R24, 0x1 ;  /* 0x000000180f147211 */ /* 0x040fe200078008ff */
[----:B-1----:R-:W-:Y:S02]  /*dc40*/  IMAD R19, R0, 0x2, R22 ;  /* 0x0000000200137824 */ /* 0x002fe400078e0216 */
[----:B------:R1:W-:Y:S01]  /*dc50*/  STL [R1+0xfcc], R9 ;  /* 0x000fcc0901007387 */ /* 0x0003e20000100800 */
[----:B--2---:R-:W-:-:S03]  /*dc60*/  LEA.HI.X.SX32 R21, R15, R25, 0x1, P0 ;  /* 0x000000190f157211 */ /* 0x004fc600000f0eff */
[----:B------:R-:W2:Y:S01]  /*dc70*/  LDL.LU R22, [R1+0xa4] ;  /* 0x0000a40001167983 */ /* 0x000ea20000300800 */
[-C--:B------:R-:W-:Y:S02]  /*dc80*/  LEA R26, P1, R6, R24.reuse, 0x1 ;  /* 0x00000018061a7211 */ /* 0x080fe400078208ff */
[----:B------:R-:W-:Y:S02]  /*dc90*/  LEA R4, R0, R19, 0x1 ;  /* 0x0000001300047211 */ /* 0x000fe400078e08ff */
[CC--:B------:R-:W-:Y:S01]  /*dca0*/  LEA R8, P2, R5.reuse, R24.reuse, 0x1 ;  /* 0x0000001805087211 */ /* 0x0c0fe200078408ff */
[----:B------:R0:W-:Y:S01]  /*dcb0*/  STL.64 [R1+0xfc0], R20 ;  /* 0x000fc01401007387 */ /* 0x0001e20000100a00 */
[-C--:B------:R-:W-:Y:S01]  /*dcc0*/  LEA.HI.X.SX32 R27, R6, R25.reuse, 0x1, P1 ;  /* 0x00000019061b7211 */ /* 0x080fe200008f0eff */
[----:B------:R-:W-:Y:S01]  /*dcd0*/  IMAD R6, R0, 0x2, R4 ;  /* 0x0000000200067824 */ /* 0x000fe200078e0204 */
[----:B-1----:R-:W-:Y:S01]  /*dce0*/  LEA.HI.X.SX32 R9, R5, R25, 0x1, P2 ;  /* 0x0000001905097211 */ /* 0x002fe200010f0eff */
[----:B0-----:R-:W2:Y:S04]  /*dcf0*/  LDL.LU R21, [R1+0x9c] ;  /* 0x00009c0001157983 */ /* 0x001ea80000300800 */
[----:B------:R0:W-:Y:S04]  /*dd00*/  STL [R1+0x58], R4 ;  /* 0x0000580401007387 */ /* 0x0001e80000100800 */
[----:B------:R-:W2:Y:S04]  /*dd10*/  LDL.LU R17, [R1+0x8c] ;  /* 0x00008c0001117983 */ /* 0x000ea80000300800 */
[----:B------:R-:W2:Y:S01]  /*dd20*/  LDL.LU R15, [R1+0x98] ;  /* 0x00009800010f7983 */ /* 0x000ea20000300800 */
[----:B0-----:R-:W-:-:S03]  /*dd30*/  LEA R4, P0, R16, R24, 0x1 ;  /* 0x0000001810047211 */ /* 0x001fc600078008ff */
[----:B------:R0:W-:Y:S01]  /*dd40*/  STL.64 [R1+0xfb8], R26 ;  /* 0x000fb81a01007387 */ /* 0x0001e20000100a00 */
[----:B------:R-:W-:-:S03]  /*dd50*/  LEA.HI.X.SX32 R5, R16, R25, 0x1, P0 ;  /* 0x0000001910057211 */ /* 0x000fc600000f0eff */
[----:B------:R-:W-:Y:S04]  /*dd60*/  STL.64 [R1+0xfb0], R8 ;  /* 0x000fb00801007387 */ /* 0x000fe80000100a00 */
[----:B------:R1:W-:Y:S04]  /*dd70*/  STL [R1+0x54], R6 ;  /* 0x0000540601007387 */ /* 0x0003e80000100800 */
[----:B------:R1:W-:Y:S01]  /*dd80*/  STL.64 [R1+0xfa8], R4 ;  /* 0x000fa80401007387 */ /* 0x0003e20000100a00 */
[----:B0-----:R-:W-:Y:S02]  /*dd90*/  LEA R26, P1, R14, R24, 0x1 ;  /* 0x000000180e1a7211 */ /* 0x001fe400078208ff */
[----:B-1----:R-:W-:-:S02]  /*dda0*/  LEA R6, R0, R6, 0x1 ;  /* 0x0000000600067211 */ /* 0x002fc400078e08ff */
[----:B------:R-:W-:-:S03]  /*ddb0*/  LEA R8, P2, R7, R24, 0x1 ;  /* 0x0000001807087211 */ /* 0x000fc600078408ff */
[----:B------:R-:W-:Y:S01]  /*ddc0*/  IMAD R20, R0, 0x2, R6 ;  /* 0x0000000200147824 */ /* 0x000fe200078e0206 */
[----:B------:R-:W2:Y:S01]  /*ddd0*/  LDL.LU.64 R4, [R1+0x1c38] ;  /* 0x001c380001047983 */ /* 0x000ea20000300a00 */
[----:B------:R-:W-:-:S03]  /*dde0*/  LEA.HI.X.SX32 R27, R14, R25, 0x1, P1 ;  /* 0x000000190e1b7211 */ /* 0x000fc600008f0eff */
[----:B------:R0:W-:Y:S01]  /*ddf0*/  STL [R1+0x50], R6 ;  /* 0x0000500601007387 */ /* 0x0001e20000100800 */
[-C--:B------:R-:W-:Y:S02]  /*de00*/  LEA.HI.X.SX32 R9, R7, R25.reuse, 0x1, P2 ;  /* 0x0000001907097211 */ /* 0x080fe400010f0eff */
[CC--:B0-----:R-:W-:Y:S01]  /*de10*/  LEA R6, P0, R12.reuse, R24.reuse, 0x1 ;  /* 0x000000180c067211 */ /* 0x0c1fe200078008ff */
[----:B------:R-:W-:Y:S03]  /*de20*/  STL.64 [R1+0xfa0], R26 ;  /* 0x000fa01a01007387 */ /* 0x000fe60000100a00 */
[----:B------:R-:W-:Y:S01]  /*de30*/  LEA.HI.X.SX32 R7, R12, R25, 0x1, P0 ;  /* 0x000000190c077211 */ /* 0x000fe200000f0eff */
[----:B------:R0:W-:Y:S04]  /*de40*/  STL.64 [R1+0xf98], R8 ;  /* 0x000f980801007387 */ /* 0x0001e80000100a00 */
[----:B------:R1:W-:Y:S01]  /*de50*/  STL.64 [R1+0xf90], R6 ;  /* 0x000f900601007387 */ /* 0x0003e20000100a00 */
[----:B0-----:R-:W-:-:S03]  /*de60*/  LEA R8, P2, R11, R24, 0x1 ;  /* 0x000000180b087211 */ /* 0x001fc600078408ff */
[----:B-1----:R-:W2:Y:S01]  /*de70*/  LDL.LU.64 R6, [R1+0x1c30] ;  /* 0x001c300001067983 */ /* 0x002ea20000300a00 */
[----:B------:R-:W-:Y:S02]  /*de80*/  LEA.HI.X.SX32 R9, R11, R25, 0x1, P2 ;  /* 0x000000190b097211 */ /* 0x000fe400010f0eff */
[----:B------:R-:W-:-:S03]  /*de90*/  LEA R26, P1, R10, R24, 0x1 ;  /* 0x000000180a1a7211 */ /* 0x000fc600078208ff */
[----:B------:R3:W-:Y:S01]  /*dea0*/  STL.64 [R1+0xf80], R8 ;  /* 0x000f800801007387 */ /* 0x0007e20000100a00 */
[----:B------:R-:W-:-:S05]  /*deb0*/  LEA.HI.X.SX32 R27, R10, R25, 0x1, P1 ;  /* 0x000000190a1b7211 */ /* 0x000fca00008f0eff */
[----:B------:R-:W-:Y:S01]  /*dec0*/  STL.64 [R1+0xf88], R26 ;  /* 0x000f881a01007387 */ /* 0x000fe20000100a00 */
[----:B---3--:R-:W-:-:S04]  /*ded0*/  LEA R8, P0, R13, R24, 0x1 ;  /* 0x000000180d087211 */ /* 0x008fc800078008ff */
[----:B------:R-:W-:Y:S02]  /*dee0*/  LEA.HI.X.SX32 R9, R13, R25, 0x1, P0 ;  /* 0x000000190d097211 */ /* 0x000fe400000f0eff */
[----:B----4-:R-:W-:-:S03]  /*def0*/  LEA R10, P1, R29, R24, 0x1 ;  /* 0x000000181d0a7211 */ /* 0x010fc600078208ff */
[----:B------:R0:W-:Y:S01]  /*df00*/  STL.64 [R1+0xf78], R8 ;  /* 0x000f780801007387 */ /* 0x0001e20000100a00 */
[----:B------:R-:W-:-:S03]  /*df10*/  LEA.HI.X.SX32 R11, R29, R25, 0x1, P1 ;  /* 0x000000191d0b7211 */ /* 0x000fc600008f0eff */
[----:B0-----:R-:W3:Y:S04]  /*df20*/  LDL.LU.64 R8, [R1+0x1c28] ;  /* 0x001c280001087983 */ /* 0x001ee80000300a00 */
[----:B------:R0:W-:Y:S04]  /*df30*/  STL.64 [R1+0xf70], R10 ;  /* 0x000f700a01007387 */ /* 0x0001e80000100a00 */
[----:B0-----:R-:W4:Y:S01]  /*df40*/  LDL.LU.64 R10, [R1+0x1c20] ;  /* 0x001c2000010a7983 */ /* 0x001f220000300a00 */
[----:B------:R-:W-:Y:S02]  /*df50*/  LEA R18, R0, R20, 0x1 ;  /* 0x0000001400127211 */ /* 0x000fe400078e08ff */
[----:B--2---:R-:W-:-:S03]  /*df60*/  LEA R26, P2, R22, R24, 0x1 ;  /* 0x00000018161a7211 */ /* 0x004fc600078408ff */
[----:B------:R-:W-:Y:S01]  /*df70*/  IMAD R14, R0, 0x2, R18 ;  /* 0x00000002000e7824 */ /* 0x000fe200078e0212 */
[----:B------:R-:W-:-:S04]  /*df80*/  LEA.HI.X.SX32 R27, R22, R25, 0x1, P2 ;  /* 0x00000019161b7211 */ /* 0x000fc800010f0eff */
[----:B------:R-:W-:Y:S02]  /*df90*/  LEA R12, R0, R14, 0x1 ;  /* 0x0000000e000c7211 */ /* 0x000fe400078e08ff */
[----:B------:R-:W-:-:S03]  /*dfa0*/  MOV R13, R23 ;  /* 0x00000017000d7202 */ /* 0x000fc60000000f00 */
[----:B------:R0:W-:Y:S01]  /*dfb0*/  STL [R1+0x88], R12 ;  /* 0x0000880c01007387 */ /* 0x0001e20000100800 */
[----:B------:R-:W-:-:S03]  /*dfc0*/  IMAD R29, R0, 0x2, R12 ;  /* 0x00000002001d7824 */ /* 0x000fc600078e020c */
[----:B------:R1:W-:Y:S01]  /*dfd0*/  STL.64 [R1+0xf68], R26 ;  /* 0x000f681a01007387 */ /* 0x0003e20000100a00 */
[----:B0-----:R-:W-:-:S04]  /*dfe0*/  LEA R12, P0, R23, R24, 0x1 ;  /* 0x00000018170c7211 */ /* 0x001fc800078008ff */
[-C--:B------:R-:W-:Y:S02]  /*dff0*/  LEA.HI.X.SX32 R13, R13, R25.reuse, 0x1, P0 ;  /* 0x000000190d0d7211 */ /* 0x080fe400000f0eff */
[-C--:B-1----:R-:W-:Y:S02]  /*e000*/  LEA R26, P1, R21, R24.reuse, 0x1 ;  /* 0x00000018151a7211 */ /* 0x082fe400078208ff */
[----:B------:R-:W-:Y:S02]  /*e010*/  LEA R22, P2, R17, R24, 0x1 ;  /* 0x0000001811167211 */ /* 0x000fe400078408ff */
[-C--:B------:R-:W-:Y:S01]  /*e020*/  LEA.HI.X.SX32 R27, R21, R25.reuse, 0x1, P1 ;  /* 0x00000019151b7211 */ /* 0x080fe200008f0eff */
[----:B------:R0:W-:Y:S01]  /*e030*/  STL.64 [R1+0xf60], R12 ;  /* 0x000f600c01007387 */ /* 0x0001e20000100a00 */
[----:B------:R-:W-:Y:S01]  /*e040*/  IMAD R16, R0, 0x2, R29 ;  /* 0x0000000200107824 */ /* 0x000fe200078e021d */
[----:B------:R-:W-:-:S04]  /*e050*/  LEA.HI.X.SX32 R23, R17, R25, 0x1, P2 ;  /* 0x0000001911177211 */ /* 0x000fc800010f0eff */
[----:B------:R-:W-:Y:S01]  /*e060*/  LEA R21, R0, R16, 0x1 ;  /* 0x0000001000157211 */ /* 0x000fe200078e08ff */
[----:B0-----:R-:W2:Y:S04]  /*e070*/  LDL.LU.64 R12, [R1+0x1c18] ;  /* 0x001c1800010c7983 */ /* 0x001ea80000300a00 */
[----:B------:R0:W-:Y:S01]  /*e080*/  STL.64 [R1+0xf58], R26 ;  /* 0x000f581a01007387 */ /* 0x0001e20000100a00 */
[----:B------:R-:W-:-:S03]  /*e090*/  LEA R16, P2, R3, R24, 0x1 ;  /* 0x0000001803107211 */ /* 0x000fc600078408ff */
[----:B------:R1:W-:Y:S01]  /*e0a0*/  STL.64 [R1+0xf50], R22 ;  /* 0x000f501601007387 */ /* 0x0003e20000100a00 */
[----:B0-----:R-:W-:-:S04]  /*e0b0*/  LEA R26, P0, R15, R24, 0x1 ;  /* 0x000000180f1a7211 */ /* 0x001fc800078008ff */
[-C--:B------:R-:W-:Y:S02]  /*e0c0*/  LEA.HI.X.SX32 R27, R15, R25.reuse, 0x1, P0 ;  /* 0x000000190f1b7211 */ /* 0x080fe400000f0eff */
[----:B-1----:R-:W-:Y:S01]  /*e0d0*/  LEA R22, P1, R2, R24, 0x1 ;  /* 0x0000001802167211 */ /* 0x002fe200078208ff */
[----:B------:R-:W-:Y:S01]  /*e0e0*/  IMAD R17, R0, 0x2, R21 ;  /* 0x0000000200117824 */ /* 0x000fe200078e0215 */
[-C--:B------:R-:W-:Y:S01]  /*e0f0*/  LEA.HI.X.SX32 R17, R3, R25.reuse, 0x1, P2 ;  /* 0x0000001903117211 */ /* 0x080fe200010f0eff */
[----:B------:R0:W-:Y:S01]  /*e100*/  STL.64 [R1+0xf48], R26 ;  /* 0x000f481a01007387 */ /* 0x0001e20000100a00 */
[----:B------:R-:W-:Y:S01]  /*e110*/  LEA.HI.X.SX32 R23, R2, R25, 0x1, P1 ;  /* 0x0000001902177211 */ /* 0x000fe200008f0eff */
[----:B------:R-:W-:Y:S01]  /*e120*/  IMAD R3, R0, 0x2, R29 ;  /* 0x0000000200037824 */ /* 0x000fe200078e021d */
[----:B------:R-:W-:Y:S02]  /*e130*/  MOV R2, R14 ;  /* 0x0000000e00027202 */ /* 0x000fe40000000f00 */
[----:B------:R-:W-:-:S02]  /*e140*/  LEA R14, P2, R6, R24, 0x1 ;  /* 0x00000018060e7211 */ /* 0x000fc400078408ff */
[----:B0-----:R-:W-:Y:S02]  /*e150*/  LEA R26, P0, R4, R24, 0x1 ;  /* 0x00000018041a7211 */ /* 0x001fe400078008ff */
[-C--:B------:R-:W-:Y:S02]  /*e160*/  LEA.HI.X.SX32 R15, R6, R25.reuse, 0x1, P2 ;  /* 0x00000019060f7211 */ /* 0x080fe400010f0eff */
[----:B------:R-:W-:Y:S01]  /*e170*/  LEA.HI.X.SX32 R27, R4, R25, 0x1, P0 ;  /* 0x00000019041b7211 */ /* 0x000fe200000f0eff */
[----:B------:R-:W-:Y:S01]  /*e180*/  STL.64 [R1+0xf40], R22 ;  /* 0x000f401601007387 */ /* 0x000fe20000100a00 */
[----:B------:R-:W-:-:S03]  /*e190*/  LEA R3, R0, R3, 0x1 ;  /* 0x0000000300037211 */ /* 0x000fc600078e08ff */
[----:B------:R0:W-:Y:S02]  /*e1a0*/  STL.64 [R1+0xf38], R16 ;  /* 0x000f381001007387 */ /* 0x0001e40000100a00 */
[C---:B------:R-:W-:Y:S02]  /*e1b0*/  IMAD R3, R0.reuse, 0x2, R3 ;  /* 0x0000000200037824 */ /* 0x040fe400078e0203 */
[----:B------:R-:W-:Y:S04]  /*e1c0*/  STL.64 [R1+0xf30], R26 ;  /* 0x000f301a01007387 */ /* 0x000fe80000100a00 */
[----:B------:R1:W-:Y:S01]  /*e1d0*/  STL.64 [R1+0xf20], R14 ;  /* 0x000f200e01007387 */ /* 0x0003e20000100a00 */
[----:B0-----:R-:W-:Y:S02]  /*e1e0*/  LEA R16, P1, R5, R24, 0x1 ;  /* 0x0000001805107211 */ /* 0x001fe400078208ff */
[----:B------:R-:W-:-:S02]  /*e1f0*/  LEA R21, R0, R3, 0x1 ;  /* 0x0000000300157211 */ /* 0x000fc400078e08ff */
[----:B------:R-:W-:Y:S02]  /*e200*/  LEA.HI.X.SX32 R17, R5, R25, 0x1, P1 ;  /* 0x0000001905117211 */ /* 0x000fe400008f0eff */
[----:B-1----:R-:W-:-:S04]  /*e210*/  LEA R14, P0, R7, R24, 0x1 ;  /* 0x00000018070e7211 */ /* 0x002fc800078008ff */
[----:B------:R-:W-:Y:S01]  /*e220*/  LEA.HI.X.SX32 R15, R7, R25, 0x1, P0 ;  /* 0x00000019070f7211 */ /* 0x000fe200000f0eff */
[----:B------:R-:W-:Y:S01]  /*e230*/  STL.64 [R1+0xf28], R16 ;  /* 0x000f281001007387 */ /* 0x000fe20000100a00 */
[----:B------:R-:W-:-:S03]  /*e240*/  IMAD R22, R0, 0x2, R21 ;  /* 0x0000000200167824 */ /* 0x000fc600078e0215 */
[----:B------:R0:W-:Y:S02]  /*e250*/  STL.64 [R1+0xf18], R14 ;  /* 0x000f180e01007387 */ /* 0x0001e40000100a00 */
[C---:B------:R-:W-:Y:S02]  /*e260*/  LEA R23, R0.reuse, R22, 0x1 ;  /* 0x0000001600177211 */ /* 0x040fe400078e08ff */
[----:B0-----:R-:W2:Y:S03]  /*e270*/  LDL.LU.64 R14, [R1+0x1c10] ;  /* 0x001c1000010e7983 */ /* 0x001ea60000300a00 */
[----:B------:R-:W-:Y:S02]  /*e280*/  IMAD R5, R0, 0x2, R23 ;  /* 0x0000000200057824 */ /* 0x000fe400078e0217 */
[----:B------:R-:W-:Y:S01]  /*e290*/  IMAD.MOV.U32 R4, RZ, RZ, R18 ;  /* 0x000000ffff047224 */ /* 0x000fe200078e0012 */
[----:B------:R-:W-:-:S02]  /*e2a0*/  MOV R7, R19 ;  /* 0x0000001300077202 */ /* 0x000fc40000000f00 */
[----:B------:R-:W-:Y:S02]  /*e2b0*/  LEA R6, R0, R5, 0x1 ;  /* 0x0000000500067211 */ /* 0x000fe400078e08ff */
[----:B---3--:R-:W-:-:S04]  /*e2c0*/  LEA R16, P1, R8, R24, 0x1 ;  /* 0x0000001808107211 */ /* 0x008fc800078208ff */
[----:B------:R-:W-:Y:S02]  /*e2d0*/  LEA.HI.X.SX32 R17, R8, R25, 0x1, P1 ;  /* 0x0000001908117211 */ /* 0x000fe400008f0eff */
[----:B------:R-:W-:-:S03]  /*e2e0*/  LEA R26, P2, R9, R24, 0x1 ;  /* 0x00000018091a7211 */ /* 0x000fc600078408ff */
[----:B------:R0:W-:Y:S01]  /*e2f0*/  STL.64 [R1+0xf10], R16 ;  /* 0x000f101001007387 */ /* 0x0001e20000100a00 */
[-C--:B------:R-:W-:Y:S02]  /*e300*/  LEA.HI.X.SX32 R27, R9, R25.reuse, 0x1, P2 ;  /* 0x00000019091b7211 */ /* 0x080fe400010f0eff */
[CC--:B----4-:R-:W-:Y:S01]  /*e310*/  LEA R18, P0, R10.reuse, R24.reuse, 0x1 ;  /* 0x000000180a127211 */ /* 0x0d0fe200078008ff */
[----:B0-----:R-:W3:Y:S03]  /*e320*/  LDL.LU.64 R16, [R1+0x1c08] ;  /* 0x001c080001107983 */ /* 0x001ee60000300a00 */
[----:B------:R-:W-:Y:S01]  /*e330*/  LEA.HI.X.SX32 R19, R10, R25, 0x1, P0 ;  /* 0x000000190a137211 */ /* 0x000fe200000f0eff */
[----:B------:R-:W-:Y:S04]  /*e340*/  STL.64 [R1+0xf08], R26 ;  /* 0x000f081a01007387 */ /* 0x000fe80000100a00 */
[----:B------:R-:W-:Y:S04]  /*e350*/  STL [R1+0x64], R6 ;  /* 0x0000640601007387 */ /* 0x000fe80000100800 */
[----:B------:R0:W-:Y:S04]  /*e360*/  STL.64 [R1+0xf00], R18 ;  /* 0x000f001201007387 */ /* 0x0001e80000100a00 */
[----:B0-----:R-:W4:Y:S01]  /*e370*/  LDL.LU.64 R18, [R1+0x1c00] ;  /* 0x001c000001127983 */ /* 0x001f220000300a00 */
[----:B------:R-:W-:Y:S01]  /*e380*/  LEA R26, P1, R11, R24, 0x1 ;  /* 0x000000180b1a7211 */ /* 0x000fe200078208ff */
[----:B------:R-:W-:-:S03]  /*e390*/  IMAD R6, R0, 0x2, R6 ;  /* 0x0000000200067824 */ /* 0x000fc600078e0206 */
[----:B------:R-:W-:Y:S02]  /*e3a0*/  LEA.HI.X.SX32 R27, R11, R25, 0x1, P1 ;  /* 0x000000190b1b7211 */ /* 0x000fe400008f0eff */
[----:B------:R0:W-:Y:S01]  /*e3b0*/  STL [R1+0x60], R6 ;  /* 0x0000600601007387 */ /* 0x0001e20000100800 */
[----:B--2---:R-:W-:-:S04]  /*e3c0*/  LEA R8, P2, R12, R24, 0x1 ;  /* 0x000000180c087211 */ /* 0x004fc800078408ff */
[----:B------:R-:W-:-:S05]  /*e3d0*/  LEA.HI.X.SX32 R9, R12, R25, 0x1, P2 ;  /* 0x000000190c097211 */ /* 0x000fca00010f0eff */
[----:B------:R1:W-:Y:S01]  /*e3e0*/  STL.64 [R1+0xef0], R8 ;  /* 0x000ef00801007387 */ /* 0x0003e20000100a00 */
[----:B0-----:R-:W-:-:S03]  /*e3f0*/  IMAD R6, R0, 0x2, R6 ;  /* 0x0000000200067824 */ /* 0x001fc600078e0206 */
[----:B------:R-:W-:Y:S01]  /*e400*/  STL.64 [R1+0xef8], R26 ;  /* 0x000ef81a01007387 */ /* 0x000fe20000100a00 */
[----:B-1----:R-:W-:Y:S02]  /*e410*/  MOV R8, R20 ;  /* 0x0000001400087202 */ /* 0x002fe40000000f00 */
[----:B------:R-:W-:-:S04]  /*e420*/  LEA R20, P0, R13, R24, 0x1 ;  /* 0x000000180d147211 */ /* 0x000fc800078008ff */
[----:B------:R-:W-:Y:S02]  /*e430*/  LEA.HI.X.SX32 R21, R13, R25, 0x1, P0 ;  /* 0x000000190d157211 */ /* 0x000fe400000f0eff */
[----:B------:R-:W-:-:S03]  /*e440*/  LEA R6, R0, R6, 0x1 ;  /* 0x0000000600067211 */ /* 0x000fc600078e08ff */
[----:B------:R0:W-:Y:S04]  /*e450*/  STL.64 [R1+0xee8], R20 ;  /* 0x000ee81401007387 */ /* 0x0001e80000100a00 */
[----:B0-----:R-:W2:Y:S01]  /*e460*/  LDL.LU.64 R20, [R1+0x1bf8] ;  /* 0x001bf80001147983 */ /* 0x001ea20000300a00 */
[----:B------:R-:W-:-:S04]  /*e470*/  LEA R26, P1, R14, R24, 0x1 ;  /* 0x000000180e1a7211 */ /* 0x000fc800078208ff */
[----:B------:R-:W-:Y:S02]  /*e480*/  LEA.HI.X.SX32 R27, R14, R25, 0x1, P1 ;  /* 0x000000190e1b7211 */ /* 0x000fe400008f0eff */
[----:B------:R-:W-:-:S03]  /*e490*/  LEA R10, P2, R15, R24, 0x1 ;  /* 0x000000180f0a7211 */ /* 0x000fc600078408ff */
[----:B------:R0:W-:Y:S01]  /*e4a0*/  STL.64 [R1+0xee0], R26 ;  /* 0x000ee01a01007387 */ /* 0x0001e20000100a00 */
[----:B------:R-:W-:-:S03]  /*e4b0*/  LEA.HI.X.SX32 R11, R15, R25, 0x1, P2 ;  /* 0x000000190f0b7211 */ /* 0x000fc600010f0eff */
[----:B0-----:R-:W2:Y:S04]  /*e4c0*/  LDL.LU.64 R26, [R1+0x1bf0] ;  /* 0x001bf000011a7983 */ /* 0x001ea80000300a00 */
[----:B------:R0:W-:Y:S04]  /*e4d0*/  STL [R1+0x5c], R6 ;  /* 0x00005c0601007387 */ /* 0x0001e80000100800 */
[----:B------:R-:W-:Y:S01]  /*e4e0*/  STL.64 [R1+0xed8], R10 ;  /* 0x000ed80a01007387 */ /* 0x000fe20000100a00 */
[----:B0-----:R-:W-:-:S05]  /*e4f0*/  IMAD R6, R0, 0x2, R6 ;  /* 0x0000000200067824 */ /* 0x001fca00078e0206 */
[----:B------:R0:W-:Y:S02]  /*e500*/  STL [R1+0x3c], R6 ;  /* 0x00003c0601007387 */ /* 0x0001e40000100800 */
[----:B0-----:R-:W-:Y:S02]  /*e510*/  LEA R6, R0, R6, 0x1 ;  /* 0x0000000600067211 */ /* 0x001fe400078e08ff */
[CC--:B---3--:R-:W-:Y:S02]  /*e520*/  LEA R14, P0, R16.reuse, R24.reuse, 0x1 ;  /* 0x00000018100e7211 */ /* 0x0c8fe400078008ff */
[C---:B------:R-:W-:Y:S02]  /*e530*/  LEA R12, P1, R17.reuse, R24, 0x1 ;  /* 0x00000018110c7211 */ /* 0x040fe400078208ff */
[-C--:B------:R-:W-:Y:S02]  /*e540*/  LEA.HI.X.SX32 R15, R16, R25.reuse, 0x1, P0 ;  /* 0x00000019100f7211 */ /* 0x080fe400000f0eff */
[----:B------:R-:W-:Y:S01]  /*e550*/  LEA.HI.X.SX32 R13, R17, R25, 0x1, P1 ;  /* 0x00000019110d7211 */ /* 0x000fe200008f0eff */
[----:B------:R-:W-:-:S02]  /*e560*/  IMAD.MOV.U32 R16, RZ, RZ, R6 ;  /* 0x000000ffff107224 */ /* 0x000fc400078e0006 */
[----:B------:R-:W-:Y:S04]  /*e570*/  STL.64 [R1+0xed0], R14 ;  /* 0x000ed00e01007387 */ /* 0x000fe80000100a00 */
[----:B------:R0:W-:Y:S01]  /*e580*/  STL.64 [R1+0xec8], R12 ;  /* 0x000ec80c01007387 */ /* 0x0001e20000100a00 */
[----:B------:R-:W-:Y:S02]  /*e590*/  LEA R9, R0, R16, 0x1 ;  /* 0x0000001000097211 */ /* 0x000fe400078e08ff */
[CC--:B----4-:R-:W-:Y:S01]  /*e5a0*/  LEA R10, P2, R18.reuse, R24.reuse, 0x1 ;  /* 0x00000018120a7211 */ /* 0x0d0fe200078408ff */
[----:B0-----:R-:W-:Y:S01]  /*e5b0*/  IMAD.MOV.U32 R13, RZ, RZ, R22 ;  /* 0x000000ffff0d7224 */ /* 0x001fe200078e0016 */
[----:B------:R-:W-:Y:S02]  /*e5c0*/  LEA R22, P0, R19, R24, 0x1 ;  /* 0x0000001813167211 */ /* 0x000fe400078008ff */
[----:B------:R-:W-:-:S02]  /*e5d0*/  LEA.HI.X.SX32 R11, R18, R25, 0x1, P2 ;  /* 0x00000019120b7211 */ /* 0x000fc400010f0eff */
[----:B------:R-:W-:Y:S02]  /*e5e0*/  MOV R14, R23 ;  /* 0x00000017000e7202 */ /* 0x000fe40000000f00 */
[----:B------:R-:W-:Y:S01]  /*e5f0*/  LEA.HI.X.SX32 R23, R19, R25, 0x1, P0 ;  /* 0x0000001913177211 */ /* 0x000fe200000f0eff */
[----:B------:R-:W-:Y:S04]  /*e600*/  STL.64 [R1+0xec0], R10 ;  /* 0x000ec00a01007387 */ /* 0x000fe80000100a00 */
[----:B------:R-:W-:Y:S04]  /*e610*/  STL.64 [R1+0x1be0], R4 ;  /* 0x001be00401007387 */ /* 0x000fe80000100a00 */
[----:B------:R-:W-:Y:S04]  /*e620*/  STL [R1+0x34], R9 ;  /* 0x0000340901007387 */ /* 0x000fe80000100800 */
[----:B------:R0:W-:Y:S04]  /*e630*/  STL.64 [R1+0xeb8], R22 ;  /* 0x000eb81601007387 */ /* 0x0001e80000100a00 */
[----:B0-----:R-:W3:Y:S01]  /*e640*/  LDL.LU.64 R22, [R1+0x1be8] ;  /* 0x001be80001167983 */ /* 0x001ee20000300a00 */
[C---:B------:R-:W-:Y:S01]  /*e650*/  IMAD R18, R0.reuse, 0x2, R9 ;  /* 0x0000000200127824 */ /* 0x040fe200078e0209 */
[----:B------:R-:W-:Y:S01]  /*e660*/  MOV R19, R8 ;  /* 0x0000000800137202 */ /* 0x000fe20000000f00 */
[C---:B------:R-:W-:Y:S01]  /*e670*/  IMAD R8, R0.reuse, 0x2, R3 ;  /* 0x0000000200087824 */ /* 0x040fe200078e0203 */
[----:B------:R-:W-:-:S02]  /*e680*/  LEA R9, R0, R29, 0x1 ;  /* 0x0000001d00097211 */ /* 0x000fc400078e08ff */
[----:B------:R-:W-:Y:S02]  /*e690*/  LEA R6, R0, R28, 0x1 ;  /* 0x0000001c00067211 */ /* 0x000fe400078e08ff */
[----:B------:R-:W-:Y:S02]  /*e6a0*/  MOV R17, R3 ;  /* 0x0000000300117202 */ /* 0x000fe40000000f00 */
[----:B------:R-:W-:Y:S02]  /*e6b0*/  MOV R12, R29 ;  /* 0x0000001d000c7202 */ /* 0x000fe40000000f00 */
[CC--:B--2---:R-:W-:Y:S02]  /*e6c0*/  LEA R10, P1, R20.reuse, R24.reuse, 0x1 ;  /* 0x00000018140a7211 */ /* 0x0c4fe400078208ff */
[----:B------:R-:W-:Y:S02]  /*e6d0*/  LEA R4, P2, R21, R24, 0x1 ;  /* 0x0000001815047211 */ /* 0x000fe400078408ff */
[----:B------:R-:W-:-:S02]  /*e6e0*/  LEA.HI.X.SX32 R11, R20, R25, 0x1, P1 ;  /* 0x00000019140b7211 */ /* 0x000fc400008f0eff */
[----:B------:R-:W-:-:S03]  /*e6f0*/  LEA.HI.X.SX32 R5, R21, R25, 0x1, P2 ;  /* 0x0000001915057211 */ /* 0x000fc600010f0eff */
[----:B------:R0:W-:Y:S01]  /*e700*/  STL.64 [R1+0xeb0], R10 ;  /* 0x000eb00a01007387 */ /* 0x0001e20000100a00 */
[----:B------:R-:W-:-:S03]  /*e710*/  IMAD.MOV.U32 R21, RZ, RZ, R28 ;  /* 0x000000ffff157224 */ /* 0x000fc600078e001c */
[----:B------:R-:W-:Y:S04]  /*e720*/  STL.64 [R1+0xea8], R4 ;  /* 0x000ea80401007387 */ /* 0x000fe80000100a00 */
[----:B------:R1:W-:Y:S01]  /*e730*/  STL.64 [R1+0x1bc8], R8 ;  /* 0x001bc80801007387 */ /* 0x0003e20000100a00 */
[C---:B0-----:R-:W-:Y:S02]  /*e740*/  IMAD R10, R0.reuse, 0x2, R29 ;  /* 0x00000002000a7824 */ /* 0x041fe400078e021d */
[----:B-1----:R-:W-:Y:S01]  /*e750*/  IMAD.MOV.U32 R9, RZ, RZ, R2 ;  /* 0x000000ffff097224 */ /* 0x002fe200078e0002 */
[----:B------:R-:W-:Y:S01]  /*e760*/  LEA R2, R0, R28, 0x1 ;  /* 0x0000001c00027211 */ /* 0x000fe200078e08ff */
[----:B------:R-:W-:Y:S01]  /*e770*/  STL.64 [R1+0x1bd0], R16 ;  /* 0x001bd01001007387 */ /* 0x000fe20000100a00 */
[----:B---3--:R-:W-:-:S02]  /*e780*/  LEA R4, P0, R22, R24, 0x1 ;  /* 0x0000001816047211 */ /* 0x008fc400078008ff */
[C---:B------:R-:W-:Y:S02]  /*e790*/  LEA R28, P1, R23.reuse, R24, 0x1 ;  /* 0x00000018171c7211 */ /* 0x040fe400078208ff */
[-C--:B------:R-:W-:Y:S02]  /*e7a0*/  LEA.HI.X.SX32 R5, R22, R25.reuse, 0x1, P0 ;  /* 0x0000001916057211 */ /* 0x080fe400000f0eff */
[----:B------:R-:W-:-:S03]  /*e7b0*/  LEA.HI.X.SX32 R29, R23, R25, 0x1, P1 ;  /* 0x00000019171d7211 */ /* 0x000fc600008f0eff */
[----:B------:R0:W-:Y:S04]  /*e7c0*/  STL.64 [R1+0xea0], R4 ;  /* 0x000ea00401007387 */ /* 0x0001e80000100a00 */
[----:B0-----:R-:W2:Y:S04]  /*e7d0*/  LDL.LU.64 R4, [R1+0x1be0] ;  /* 0x001be00001047983 */ /* 0x001ea80000300a00 */
[----:B------:R0:W-:Y:S04]  /*e7e0*/  STL.64 [R1+0xe98], R28 ;  /* 0x000e981c01007387 */ /* 0x0001e80000100a00 */
[----:B0-----:R-:W3:Y:S01]  /*e7f0*/  LDL.LU.64 R28, [R1+0x1bd8] ;  /* 0x001bd800011c7983 */ /* 0x001ee20000300a00 */
[----:B------:R-:W-:Y:S01]  /*e800*/  LEA R16, P2, R26, R24, 0x1 ;  /* 0x000000181a107211 */ /* 0x000fe200078408ff */
[----:B------:R-:W-:-:S03]  /*e810*/  IMAD.MOV.U32 R11, RZ, RZ, R2 ;  /* 0x000000ffff0b7224 */ /* 0x000fc600078e0002 */
[----:B------:R-:W-:Y:S02]  /*e820*/  LEA.HI.X.SX32 R17, R26, R25, 0x1, P2 ;  /* 0x000000191a117211 */ /* 0x000fe400010f0eff */
[C---:B------:R-:W-:Y:S01]  /*e830*/  LEA R2, R0.reuse, R18, 0x1 ;  /* 0x0000001200027211 */ /* 0x040fe200078e08ff */
[----:B------:R-:W4:Y:S04]  /*e840*/  LDL.LU R26, [R1+0x4] ;  /* 0x00000400011a7983 */ /* 0x000f280000300800 */
[----:B------:R3:W-:Y:S01]  /*e850*/  STL.64 [R1+0xe90], R16 ;  /* 0x000e901001007387 */ /* 0x0007e20000100a00 */
[----:B------:R-:W-:-:S05]  /*e860*/  IMAD R3, R0, 0x2, R2 ;  /* 0x0000000200037824 */ /* 0x000fca00078e0202 */
[----:B------:R-:W-:Y:S04]  /*e870*/  STL.64 [R1+0x1b80], R2 ;  /* 0x001b800201007387 */ /* 0x000fe80000100a00 */
[----:B------:R-:W-:Y:S01]  /*e880*/  STL.64 [R1+0x1bc0], R18 ;  /* 0x001bc01201007387 */ /* 0x000fe20000100a00 */
[----:B---3--:R-:W-:-:S04]  /*e890*/  LEA R16, P0, R29, R24, 0x1 ;  /* 0x000000181d107211 */ /* 0x008fc800078008ff */
[----:B------:R-:W-:-:S05]  /*e8a0*/  LEA.HI.X.SX32 R17, R29, R25, 0x1, P0 ;  /* 0x000000191d117211 */ /* 0x000fca00000f0eff */
[----:B------:R0:W-:Y:S04]  /*e8b0*/  STL.64 [R1+0xe88], R16 ;  /* 0x000e881001007387 */ /* 0x0001e80000100a00 */
[----:B0-----:R-:W3:Y:S04]  /*e8c0*/  LDL.LU.64 R16, [R1+0x1bd0] ;  /* 0x001bd00001107983 */ /* 0x001ee80000300a00 */
[----:B------:R-:W4:Y:S01]  /*e8d0*/  LDL.LU R29, [R1+0x8] ;  /* 0x00000800011d7983 */ /* 0x000f220000300800 */
[----:B------:R-:W-:-:S05]  /*e8e0*/  LEA R10, R0, R10, 0x1 ;  /* 0x0000000a000a7211 */ /* 0x000fca00078e08ff */
[----:B------:R-:W-:Y:S01]  /*e8f0*/  IMAD.MOV.U32 R15, RZ, RZ, R10 ;  /* 0x000000ffff0f7224 */ /* 0x000fe200078e000a */
[----:B------:R-:W-:Y:S02]  /*e900*/  LEA R10, R0, R27, 0x1 ;  /* 0x0000001b000a7211 */ /* 0x000fe400078e08ff */
[----:B------:R-:W-:-:S03]  /*e910*/  LEA R8, P1, R28, R24, 0x1 ;  /* 0x000000181c087211 */ /* 0x000fc600078208ff */
[----:B------:R-:W-:Y:S01]  /*e920*/  IMAD R10, R0, 0x2, R10 ;  /* 0x00000002000a7824 */ /* 0x000fe200078e020a */
[C---:B------:R-:W-:Y:S01]  /*e930*/  LEA R18, P2, R27.reuse, R24, 0x1 ;  /* 0x000000181b127211 */ /* 0x040fe200078408ff */
[----:B------:R-:W-:Y:S01]  /*e940*/  IMAD.MOV.U32 R2, RZ, RZ, R9 ;  /* 0x000000ffff027224 */ /* 0x000fe200078e0009 */
[-C--:B------:R-:W-:Y:S02]  /*e950*/  LEA.HI.X.SX32 R9, R28, R25.reuse, 0x1, P1 ;  /* 0x000000191c097211 */ /* 0x080fe400008f0eff */
[C---:B------:R-:W-:Y:S02]  /*e960*/  LEA R10, R0.reuse, R10, 0x1 ;  /* 0x0000000a000a7211 */ /* 0x040fe400078e08ff */
[----:B------:R-:W-:Y:S01]  /*e970*/  LEA.HI.X.SX32 R19, R27, R25, 0x1, P2 ;  /* 0x000000191b137211 */ /* 0x000fe200010f0eff */
[C---:B--2---:R-:W-:Y:S02]  /*e980*/  IMAD R20, R0.reuse, 0x2, R5 ;  /* 0x0000000200147824 */ /* 0x044fe400078e0205 */
[----:B------:R-:W-:Y:S01]  /*e990*/  IMAD.MOV.U32 R23, RZ, RZ, R10 ;  /* 0x000000ffff177224 */ /* 0x000fe200078e000a */
[----:B------:R-:W-:Y:S01]  /*e9a0*/  MOV R10, R4 ;  /* 0x00000004000a7202 */ /* 0x000fe20000000f00 */
[----:B------:R0:W-:Y:S01]  /*e9b0*/  STL.64 [R1+0xe80], R8 ;  /* 0x000e800801007387 */ /* 0x0001e20000100a00 */
[----:B------:R-:W-:-:S02]  /*e9c0*/  LEA R4, R0, R3, 0x1 ;  /* 0x0000000300047211 */ /* 0x000fc400078e08ff */
[----:B------:R-:W-:Y:S02]  /*e9d0*/  MOV R3, R5 ;  /* 0x0000000500037202 */ /* 0x000fe40000000f00 */
[C---:B------:R-:W-:Y:S01]  /*e9e0*/  LEA R20, R0.reuse, R20, 0x1 ;  /* 0x0000001400147211 */ /* 0x040fe200078e08ff */
[C---:B------:R-:W-:Y:S01]  /*e9f0*/  IMAD R5, R0.reuse, 0x2, R4 ;  /* 0x0000000200057824 */ /* 0x040fe200078e0204 */
[----:B0-----:R-:W2:Y:S04]  /*ea00*/  LDL.LU.64 R8, [R1+0x1bc8] ;  /* 0x001bc80001087983 */ /* 0x001ea80000300a00 */
[----:B------:R-:W2:Y:S04]  /*ea10*/  LDL.LU R27, [R1+0x10] ;  /* 0x00001000011b7983 */ /* 0x000ea80000300800 */
[----:B------:R4:W-:Y:S01]  /*ea20*/  STL.64 [R1+0xe78], R18 ;  /* 0x000e781201007387 */ /* 0x0009e20000100a00 */
[----:B------:R-:W-:Y:S01]  /*ea30*/  MOV R28, R21 ;  /* 0x00000015001c7202 */ /* 0x000fe20000000f00 */
[----:B------:R-:W-:-:S02]  /*ea40*/  IMAD R20, R0, 0x2, R20 ;  /* 0x0000000200147824 */ /* 0x000fc400078e0214 */
[----:B------:R-:W-:Y:S02]  /*ea50*/  IMAD.MOV.U32 R21, RZ, RZ, R7 ;  /* 0x000000ffff157224 */ /* 0x000fe400078e0007 */
[----:B---3--:R-:W-:Y:S01]  /*ea60*/  IMAD.MOV.U32 R22, RZ, RZ, R17 ;  /* 0x000000ffff167224 */ /* 0x008fe200078e0011 */
[----:B------:R-:W-:Y:S01]  /*ea70*/  MOV R17, R15 ;  /* 0x0000000f00117202 */ /* 0x000fe20000000f00 */
[----:B------:R-:W-:Y:S01]  /*ea80*/  IMAD.MOV.U32 R15, RZ, RZ, R14 ;  /* 0x000000ffff0f7224 */ /* 0x000fe200078e000e */
[----:B------:R-:W-:Y:S02]  /*ea90*/  MOV R14, R13 ;  /* 0x0000000d000e7202 */ /* 0x000fe40000000f00 */
[----:B----4-:R-:W-:-:S03]  /*eaa0*/  LEA R18, P0, R29, R24, 0x1 ;  /* 0x000000181d127211 */ /* 0x010fc600078008ff */
[----:B------:R0:W-:Y:S01]  /*eab0*/  STL.64 [R1+0x1bb0], R14 ;  /* 0x001bb00e01007387 */ /* 0x0001e20000100a00 */
[----:B------:R-:W-:-:S03]  /*eac0*/  LEA.HI.X.SX32 R19, R29, R25, 0x1, P0 ;  /* 0x000000191d137211 */ /* 0x000fc600000f0eff */
[----:B------:R1:W-:Y:S01]  /*ead0*/  STL.64 [R1+0x1b88], R4 ;  /* 0x001b880401007387 */ /* 0x0003e20000100a00 */
[----:B0-----:R-:W-:-:S03]  /*eae0*/  LEA R14, P1, R26, R24, 0x1 ;  /* 0x000000181a0e7211 */ /* 0x001fc600078208ff */
[----:B-1----:R-:W3:Y:S04]  /*eaf0*/  LDL.LU R4, [R1+0x14] ;  /* 0x0000140001047983 */ /* 0x002ee80000300800 */
[----:B------:R-:W-:Y:S04]  /*eb00*/  STL [R1+0xe68], R14 ;  /* 0x000e680e01007387 */ /* 0x000fe80000100800 */
[----:B------:R0:W-:Y:S04]  /*eb10*/  STL.64 [R1+0xe70], R18 ;  /* 0x000e701201007387 */ /* 0x0001e80000100a00 */
[----:B0-----:R-:W4:Y:S04]  /*eb20*/  LDL.LU.64 R18, [R1+0x1bc0] ;  /* 0x001bc00001127983 */ /* 0x001f280000300a00 */
[----:B------:R0:W-:Y:S04]  /*eb30*/  STL.64 [R1+0x1bb8], R20 ;  /* 0x001bb81401007387 */ /* 0x0001e80000100a00 */
[----:B0-----:R0:W2:Y:S01]  /*eb40*/  LDL.64 R20, [R1+0xe68] ;  /* 0x000e680001147983 */ /* 0x0010a20000100a00 */
[----:B------:R-:W-:-:S05]  /*eb50*/  IMAD R6, R0, 0x2, R6 ;  /* 0x0000000200067824 */ /* 0x000fca00078e0206 */
[----:B------:R-:W-:Y:S02]  /*eb60*/  LEA R6, R0, R6, 0x1 ;  /* 0x0000000600067211 */ /* 0x000fe400078e08ff */
[----:B------:R-:W-:-:S03]  /*eb70*/  LEA R14, P2, R23, R24, 0x1 ;  /* 0x00000018170e7211 */ /* 0x000fc600078408ff */
[----:B------:R-:W-:Y:S01]  /*eb80*/  IMAD R6, R0, 0x2, R6 ;  /* 0x0000000200067824 */ /* 0x000fe200078e0206 */
[----:B------:R-:W-:-:S04]  /*eb90*/  LEA.HI.X.SX32 R15, R23, R25, 0x1, P2 ;  /* 0x00000019170f7211 */ /* 0x000fc800010f0eff */
[----:B------:R-:W-:Y:S01]  /*eba0*/  MOV R13, R6 ;  /* 0x00000006000d7202 */ /* 0x000fe20000000f00 */
[C---:B------:R-:W-:Y:S02]  /*ebb0*/  IMAD R6, R0.reuse, 0x2, R5 ;  /* 0x0000000200067824 */ /* 0x040fe400078e0205 */
[----:B------:R-:W4:Y:S03]  /*ebc0*/  LDL.LU R5, [R1+0x1c] ;  /* 0x00001c0001057983 */ /* 0x000f260000300800 */
[----:B------:R-:W-:Y:S02]  /*ebd0*/  LEA R7, R0, R6, 0x1 ;  /* 0x0000000600077211 */ /* 0x000fe400078e08ff */
[----:B--2---:R-:W-:Y:S02]  /*ebe0*/  LEA.HI.X.SX32 R21, R26, R25, 0x1, P1 ;  /* 0x000000191a157211 */ /* 0x004fe400008f0eff */
[----:B---3--:R-:W-:-:S03]  /*ebf0*/  LEA R20, P0, R4, R24, 0x1 ;  /* 0x0000001804147211 */ /* 0x008fc600078008ff */
[----:B------:R1:W-:Y:S04]  /*ec00*/  STL [R1+0xe6c], R21 ;  /* 0x000e6c1501007387 */ /* 0x0003e80000100800 */
[----:B------:R-:W2:Y:S04]  /*ec10*/  LDL.LU R29, [R1+0x18] ;  /* 0x00001800011d7983 */ /* 0x000ea80000300800 */
[----:B------:R3:W-:Y:S01]  /*ec20*/  STL.64 [R1+0xe60], R14 ;  /* 0x000e600e01007387 */ /* 0x0007e20000100a00 */
[----:B-1----:R-:W-:-:S03]  /*ec30*/  LEA.HI.X.SX32 R21, R4, R25, 0x1, P0 ;  /* 0x0000001904157211 */ /* 0x002fc600000f0eff */
[----:B------:R-:W-:Y:S01]  /*ec40*/  STL.64 [R1+0x1b90], R6 ;  /* 0x001b900601007387 */ /* 0x000fe20000100a00 */
[----:B---3--:R-:W-:-:S03]  /*ec50*/  LEA R14, P1, R27, R24, 0x1 ;  /* 0x000000181b0e7211 */ /* 0x008fc600078208ff */
[----:B------:R1:W-:Y:S01]  /*ec60*/  STL.64 [R1+0xe58], R20 ;  /* 0x000e581401007387 */ /* 0x0003e20000100a00 */
[----:B------:R-:W-:-:S03]  /*ec70*/  LEA.HI.X.SX32 R15, R27, R25, 0x1, P1 ;  /* 0x000000191b0f7211 */ /* 0x000fc600008f0eff */
[----:B-1----:R-:W3:Y:S04]  /*ec80*/  LDL.LU.64 R20, [R1+0x1bb8] ;  /* 0x001bb80001147983 */ /* 0x002ee80000300a00 */
[----:B------:R1:W-:Y:S04]  /*ec90*/  STL.64 [R1+0xe50], R14 ;  /* 0x000e500e01007387 */ /* 0x0003e80000100a00 */
[----:B-1----:R-:W3:Y:S04]  /*eca0*/  LDL.LU.64 R14, [R1+0x1bb0] ;  /* 0x001bb000010e7983 */ /* 0x002ee80000300a00 */
[----:B------:R-:W4:Y:S04]  /*ecb0*/  LDL.LU R4, [R1+0x28] ;  /* 0x0000280001047983 */ /* 0x000f280000300800 */
[----:B------:R-:W4:Y:S01]  /*ecc0*/  LDL.LU R27, [R1+0x24] ;  /* 0x00002400011b7983 */ /* 0x000f220000300800 */
[----:B------:R-:W-:-:S02]  /*ecd0*/  MOV R26, R17 ;  /* 0x00000011001a7202 */ /* 0x000fc40000000f00 */
[----:B------:R-:W-:Y:S01]  /*ece0*/  MOV R17, R8 ;  /* 0x0000000800117202 */ /* 0x000fe20000000f00 */
[----:B------:R-:W-:Y:S01]  /*ecf0*/  IMAD R8, R0, 0x2, R7 ;  /* 0x0000000200087824 */ /* 0x000fe200078e0207 */
[C---:B------:R-:W-:Y:S01]  /*ed00*/  LEA R6, P2, R28.reuse, R24, 0x1 ;  /* 0x000000181c067211 */ /* 0x040fe200078408ff */
[----:B------:R-:W-:Y:S02]  /*ed10*/  IMAD.MOV.U32 R23, RZ, RZ, R22 ;  /* 0x000000ffff177224 */ /* 0x000fe400078e0016 */
[----:B------:R-:W-:Y:S01]  /*ed20*/  IMAD.MOV.U32 R22, RZ, RZ, R9 ;  /* 0x000000ffff167224 */ /* 0x000fe200078e0009 */
[----:B------:R-:W-:Y:S02]  /*ed30*/  LEA.HI.X.SX32 R7, R28, R25, 0x1, P2 ;  /* 0x000000191c077211 */ /* 0x000fe400010f0eff */
[C---:B------:R-:W-:Y:S01]  /*ed40*/  LEA R9, R0.reuse, R8, 0x1 ;  /* 0x0000000800097211 */ /* 0x040fe200078e08ff */
[----:B------:R-:W-:Y:S02]  /*ed50*/  IMAD.MOV.U32 R28, RZ, RZ, R10 ;  /* 0x000000ffff1c7224 */ /* 0x000fe400078e000a */
[----:B------:R2:W-:Y:S01]  /*ed60*/  STL.64 [R1+0xe48], R6 ;  /* 0x000e480601007387 */ /* 0x0005e20000100a00 */
[----:B------:R-:W-:-:S02]  /*ed70*/  LEA R10, R0, R9, 0x1 ;  /* 0x00000009000a7211 */ /* 0x000fc400078e08ff */
[----:B--2---:R-:W-:-:S04]  /*ed80*/  LEA R6, P2, R29, R24, 0x1 ;  /* 0x000000181d067211 */ /* 0x004fc800078408ff */
[----:B------:R-:W-:Y:S02]  /*ed90*/  LEA.HI.X.SX32 R7, R29, R25, 0x1, P2 ;  /* 0x000000191d077211 */ /* 0x000fe400010f0eff */
[----:B------:R-:W-:Y:S01]  /*eda0*/  MOV R29, R12 ;  /* 0x0000000c001d7202 */ /* 0x000fe20000000f00 */
[----:B---3--:R4:W-:Y:S04]  /*edb0*/  STL.64 [R1+0x1ba8], R14 ;  /* 0x001ba80e01007387 */ /* 0x0089e80000100a00 */
[----:B------:R1:W-:Y:S01]  /*edc0*/  STL.64 [R1+0x1b98], R8 ;  /* 0x001b980801007387 */ /* 0x0003e20000100a00 */
[-C--:B----4-:R-:W-:Y:S01]  /*edd0*/  LEA R14, P1, R5, R24.reuse, 0x1 ;  /* 0x00000018050e7211 */ /* 0x090fe200078208ff */
[----:B-1----:R-:W-:Y:S01]  /*ede0*/  IMAD.MOV.U32 R9, RZ, RZ, R11 ;  /* 0x000000ffff097224 */ /* 0x002fe200078e000b */
[----:B------:R-:W-:-:S02]  /*edf0*/  LEA R8, P0, R11, R24, 0x1 ;  /* 0x000000180b087211 */ /* 0x000fc400078008ff */
[-C--:B------:R-:W-:Y:S02]  /*ee00*/  LEA.HI.X.SX32 R15, R5, R25.reuse, 0x1, P1 ;  /* 0x00000019050f7211 */ /* 0x080fe400008f0eff */
[----:B------:R-:W-:Y:S02]  /*ee10*/  LEA.HI.X.SX32 R9, R9, R25, 0x1, P0 ;  /* 0x0000001909097211 */ /* 0x000fe400000f0eff */
[----:B------:R-:W-:-:S03]  /*ee20*/  LEA R11, R0, R10, 0x1 ;  /* 0x0000000a000b7211 */ /* 0x000fc600078e08ff */
[----:B------:R1:W-:Y:S01]  /*ee30*/  STL.64 [R1+0xe40], R8 ;  /* 0x000e400801007387 */ /* 0x0003e20000100a00 */
[----:B------:R-:W-:-:S03]  /*ee40*/  IMAD.MOV.U32 R5, RZ, RZ, R26 ;  /* 0x000000ffff057224 */ /* 0x000fc600078e001a */
[----:B------:R2:W-:Y:S01]  /*ee50*/  STL.64 [R1+0xe38], R14 ;  /* 0x000e380e01007387 */ /* 0x0005e20000100a00 */
[----:B------:R-:W-:-:S03]  /*ee60*/  IMAD R12, R0, 0x2, R11 ;  /* 0x00000002000c7824 */ /* 0x000fc600078e020b */
[----:B------:R3:W-:Y:S01]  /*ee70*/  STL.64 [R1+0xe30], R6 ;  /* 0x000e300601007387 */ /* 0x0007e20000100a00 */
[----:B-1----:R-:W-:-:S03]  /*ee80*/  LEA R8, P1, R4, R24, 0x1 ;  /* 0x0000001804087211 */ /* 0x002fc600078208ff */
[----:B------:R-:W4:Y:S01]  /*ee90*/  LDL.LU R26, [R1+0x50] ;  /* 0x00005000011a7983 */ /* 0x000f220000300800 */
[-C--:B--2---:R-:W-:Y:S02]  /*eea0*/  LEA R14, P0, R13, R24.reuse, 0x1 ;  /* 0x000000180d0e7211 */ /* 0x084fe400078008ff */
[----:B------:R-:W-:Y:S01]  /*eeb0*/  MOV R15, R13 ;  /* 0x0000000d000f7202 */ /* 0x000fe20000000f00 */
[----:B------:R1:W-:Y:S01]  /*eec0*/  STL.64 [R1+0x1b78], R10 ;  /* 0x001b780a01007387 */ /* 0x0003e20000100a00 */
[----:B---3--:R-:W-:Y:S02]  /*eed0*/  LEA R6, P2, R27, R24, 0x1 ;  /* 0x000000181b067211 */ /* 0x008fe400078408ff */
[-C--:B------:R-:W-:Y:S02]  /*eee0*/  LEA.HI.X.SX32 R15, R15, R25.reuse, 0x1, P0 ;  /* 0x000000190f0f7211 */ /* 0x080fe400000f0eff */
[-C--:B------:R-:W-:Y:S02]  /*eef0*/  LEA.HI.X.SX32 R9, R4, R25.reuse, 0x1, P1 ;  /* 0x0000001904097211 */ /* 0x080fe400008f0eff */
[----:B------:R-:W-:Y:S01]  /*ef00*/  LEA.HI.X.SX32 R7, R27, R25, 0x1, P2 ;  /* 0x000000191b077211 */ /* 0x000fe200010f0eff */
[----:B------:R-:W-:Y:S01]  /*ef10*/  IMAD R13, R0, 0x2, R12 ;  /* 0x00000002000d7824 */ /* 0x000fe200078e020c */
[----:B-1----:R-:W2:Y:S04]  /*ef20*/  LDL.LU R10, [R1+0x48] ;  /* 0x00004800010a7983 */ /* 0x002ea80000300800 */
[----:B------:R-:W3:Y:S04]  /*ef30*/  LDL.LU R11, [R1+0x44] ;  /* 0x00004400010b7983 */ /* 0x000ee80000300800 */
[----:B------:R1:W-:Y:S04]  /*ef40*/  STL.64 [R1+0xe28], R14 ;  /* 0x000e280e01007387 */ /* 0x0003e80000100a00 */
[----:B-1----:R-:W4:Y:S04]  /*ef50*/  LDL.LU.64 R14, [R1+0x1ba8] ;  /* 0x001ba800010e7983 */ /* 0x002f280000300a00 */
[----:B------:R-:W-:Y:S04]  /*ef60*/  STL.64 [R1+0xe20], R8 ;  /* 0x000e200801007387 */ /* 0x000fe80000100a00 */
[----:B------:R-:W-:Y:S04]  /*ef70*/  STL.64 [R1+0xe18], R6 ;  /* 0x000e180601007387 */ /* 0x000fe80000100a00 */
[----:B------:R-:W-:Y:S04]  /*ef80*/  STL.64 [R1+0x1ba0], R18 ;  /* 0x001ba01201007387 */ /* 0x000fe80000100a00 */
[----:B------:R1:W-:Y:S04]  /*ef90*/  STL.64 [R1+0x1b70], R12 ;  /* 0x001b700c01007387 */ /* 0x0003e80000100a00 */
[----:B-1----:R-:W4:Y:S01]  /*efa0*/  LDL.LU R12, [R1+0x58] ;  /* 0x00005800010c7983 */ /* 0x002f220000300800 */
[----:B------:R-:W-:-:S02]  /*efb0*/  MOV R4, R28 ;  /* 0x0000001c00047202 */ /* 0x000fc40000000f00 */
[----:B------:R-:W-:-:S04]  /*efc0*/  LEA R6, P2, R21, R24, 0x1 ;  /* 0x0000001815067211 */ /* 0x000fc800078408ff */
[----:B------:R-:W-:Y:S02]  /*efd0*/  LEA.HI.X.SX32 R7, R21, R25, 0x1, P2 ;  /* 0x0000001915077211 */ /* 0x000fe400010f0eff */
[----:B--2---:R-:W-:-:S04]  /*efe0*/  LEA R18, P0, R10, R24, 0x1 ;  /* 0x000000180a127211 */ /* 0x004fc800078008ff */
[----:B------:R-:W-:Y:S02]  /*eff0*/  LEA.HI.X.SX32 R19, R10, R25, 0x1, P0 ;  /* 0x000000190a137211 */ /* 0x000fe400000f0eff */
[----:B---3--:R-:W-:-:S04]  /*f000*/  LEA R8, P1, R11, R24, 0x1 ;  /* 0x000000180b087211 */ /* 0x008fc800078208ff */
[----:B------:R-:W-:Y:S01]  /*f010*/  LEA.HI.X.SX32 R9, R11, R25, 0x1, P1 ;  /* 0x000000190b097211 */ /* 0x000fe200008f0eff */
[----:B----4-:R-:W-:Y:S01]  /*f020*/  IMAD.MOV.U32 R28, RZ, RZ, R14 ;  /* 0x000000ffff1c7224 */ /* 0x010fe200078e000e */
[----:B------:R-:W-:Y:S02]  /*f030*/  LEA R14, R0, R13, 0x1 ;  /* 0x0000000d000e7211 */ /* 0x000fe400078e08ff */
[----:B------:R-:W2:Y:S04]  /*f040*/  LDL.LU R13, [R1+0x54] ;  /* 0x00005400010d7983 */ /* 0x000ea80000300800 */
[----:B------:R1:W-:Y:S04]  /*f050*/  STL.64 [R1+0xe10], R18 ;  /* 0x000e101201007387 */ /* 0x0003e80000100a00 */
[----:B------:R-:W3:Y:S04]  /*f060*/  LDL.LU R10, [R1+0x88] ;  /* 0x00008800010a7983 */ /* 0x000ee80000300800 */
[----:B------:R-:W-:Y:S04]  /*f070*/  STL.64 [R1+0xe08], R8 ;  /* 0x000e080801007387 */ /* 0x000fe80000100a00 */
[----:B------:R-:W-:Y:S01]  /*f080*/  STL.64 [R1+0xe00], R6 ;  /* 0x000e000601007387 */ /* 0x000fe20000100a00 */
[----:B-1----:R-:W-:-:S04]  /*f090*/  LEA R18, P0, R12, R24, 0x1 ;  /* 0x000000180c127211 */ /* 0x002fc800078008ff */
[----:B------:R-:W-:-:S05]  /*f0a0*/  LEA.HI.X.SX32 R19, R12, R25, 0x1, P0 ;  /* 0x000000190c137211 */ /* 0x000fca00000f0eff */
[----:B------:R1:W-:Y:S04]  /*f0b0*/  STL.64 [R1+0xdf8], R18 ;  /* 0x000df81201007387 */ /* 0x0003e80000100a00 */
[----:B-1----:R-:W4:Y:S01]  /*f0c0*/  LDL.LU.64 R18, [R1+0x1ba0] ;  /* 0x001ba00001127983 */ /* 0x002f220000300a00 */
[----:B------:R-:W-:Y:S01]  /*f0d0*/  IMAD.MOV.U32 R27, RZ, RZ, R2 ;  /* 0x000000ffff1b7224 */ /* 0x000fe200078e0002 */
[----:B------:R-:W-:Y:S01]  /*f0e0*/  MOV R2, R15 ;  /* 0x0000000f00027202 */ /* 0x000fe20000000f00 */
[----:B------:R-:W-:Y:S01]  /*f0f0*/  IMAD R15, R0, 0x2, R14 ;  /* 0x00000002000f7824 */ /* 0x000fe200078e020e */
[----:B------:R-:W-:Y:S02]  /*f100*/  LEA R6, P2, R26, R24, 0x1 ;  /* 0x000000181a067211 */ /* 0x000fe400078408ff */
[----:B------:R-:W-:Y:S01]  /*f110*/  MOV R21, R16 ;  /* 0x0000001000157202 */ /* 0x000fe20000000f00 */
[----:B------:R-:W-:Y:S01]  /*f120*/  IMAD R16, R0, 0x2, R15 ;  /* 0x0000000200107824 */ /* 0x000fe200078e020f */
[----:B------:R-:W-:-:S02]  /*f130*/  LEA.HI.X.SX32 R7, R26, R25, 0x1, P2 ;  /* 0x000000191a077211 */ /* 0x000fc400010f0eff */
[----:B------:R-:W-:Y:S01]  /*f140*/  MOV R11, R29 ;  /* 0x0000001d000b7202 */ /* 0x000fe20000000f00 */
[----:B------:R-:W-:Y:S01]  /*f150*/  IMAD.MOV.U32 R29, RZ, RZ, R17 ;  /* 0x000000ffff1d7224 */ /* 0x000fe200078e0011 */
[----:B------:R-:W-:Y:S02]  /*f160*/  LEA R17, R0, R16, 0x1 ;  /* 0x0000001000117211 */ /* 0x000fe400078e08ff */
[----:B--2---:R-:W-:-:S04]  /*f170*/  LEA R8, P1, R13, R24, 0x1 ;  /* 0x000000180d087211 */ /* 0x004fc800078208ff */
[----:B------:R-:W-:-:S05]  /*f180*/  LEA.HI.X.SX32 R9, R13, R25, 0x1, P1 ;  /* 0x000000190d097211 */ /* 0x000fca00008f0eff */
[----:B------:R-:W-:Y:S01]  /*f190*/  STL.64 [R1+0xdf0], R8 ;  /* 0x000df00801007387 */ /* 0x000fe20000100a00 */
[----:B------:R-:W-:-:S03]  /*f1a0*/  LEA R12, P1, R4, R24, 0x1 ;  /* 0x00000018040c7211 */ /* 0x000fc600078208ff */
[----:B------:R1:W-:Y:S01]  /*f1b0*/  STL.64 [R1+0xde8], R6 ;  /* 0x000de80601007387 */ /* 0x0003e20000100a00 */
[----:B------:R-:W-:Y:S02]  /*f1c0*/  LEA.HI.X.SX32 R13, R4, R25, 0x1, P1 ;  /* 0x00000019040d7211 */ /* 0x000fe400008f0eff */
[----:B-1----:R-:W-:-:S04]  /*f1d0*/  LEA R6, P2, R27, R24, 0x1 ;  /* 0x000000181b067211 */ /* 0x002fc800078408ff */
[----:B------:R-:W-:Y:S01]  /*f1e0*/  LEA.HI.X.SX32 R7, R27, R25, 0x1, P2 ;  /* 0x000000191b077211 */ /* 0x000fe200010f0eff */
[----:B------:R-:W-:Y:S01]  /*f1f0*/  IMAD.MOV.U32 R27, RZ, RZ, R2 ;  /* 0x000000ffff1b7224 */ /* 0x000fe200078e0002 */
[----:B------:R-:W-:Y:S01]  /*f200*/  MOV R2, R3 ;  /* 0x0000000300027202 */ /* 0x000fe20000000f00 */
[----:B----4-:R-:W-:Y:S01]  /*f210*/  IMAD.MOV.U32 R9, RZ, RZ, R19 ;  /* 0x000000ffff097224 */ /* 0x010fe200078e0013 */
[----:B------:R-:W-:Y:S01]  /*f220*/  LEA R8, P0, R19, R24, 0x1 ;  /* 0x0000001813087211 */ /* 0x000fe200078008ff */
[----:B------:R-:W-:-:S03]  /*f230*/  IMAD.MOV.U32 R26, RZ, RZ, R18 ;  /* 0x000000ffff1a7224 */ /* 0x000fc600078e0012 */
[----:B------:R-:W-:Y:S02]  /*f240*/  LEA.HI.X.SX32 R9, R9, R25, 0x1, P0 ;  /* 0x0000001909097211 */ /* 0x000fe400000f0eff */
[----:B------:R-:W-:-:S03]  /*f250*/  LEA R18, R0, R17, 0x1 ;  /* 0x0000001100127211 */ /* 0x000fc600078e08ff */
[----:B------:R1:W-:Y:S01]  /*f260*/  STL.64 [R1+0xde0], R8 ;  /* 0x000de00801007387 */ /* 0x0003e20000100a00 */
[----:B------:R-:W-:Y:S01]  /*f270*/  LEA R19, R0, R18, 0x1 ;  /* 0x0000001200137211 */ /* 0x000fe200078e08ff */
[----:B------:R-:W-:-:S03]  /*f280*/  IMAD.MOV.U32 R3, RZ, RZ, R20 ;  /* 0x000000ffff037224 */ /* 0x000fc600078e0014 */
[----:B------:R-:W-:Y:S01]  /*f290*/  LEA R20, R0, R19, 0x1 ;  /* 0x0000001300147211 */ /* 0x000fe200078e08ff */
[----:B-1----:R-:W2:Y:S04]  /*f2a0*/  LDL.LU.64 R8, [R1+0x1b98] ;  /* 0x001b980001087983 */ /* 0x002ea80000300a00 */
[----:B------:R3:W-:Y:S04]  /*f2b0*/  STL.64 [R1+0xdd8], R12 ;  /* 0x000dd80c01007387 */ /* 0x0007e80000100a00 */
[----:B------:R1:W-:Y:S01]  /*f2c0*/  STL.64 [R1+0xdd0], R6 ;  /* 0x000dd00601007387 */ /* 0x0003e20000100a00 */
[----:B---3--:R-:W-:-:S02]  /*f2d0*/  LEA R12, P0, R10, R24, 0x1 ;  /* 0x000000180a0c7211 */ /* 0x008fc400078008ff */
[CC--:B-1----:R-:W-:Y:S02]  /*f2e0*/  LEA R6, P1, R11.reuse, R24.reuse, 0x1 ;  /* 0x000000180b067211 */ /* 0x0c2fe400078208ff */
[-C--:B------:R-:W-:Y:S01]  /*f2f0*/  LEA.HI.X.SX32 R13, R10, R25.reuse, 0x1, P0 ;  /* 0x000000190a0d7211 */ /* 0x080fe200000f0eff */
[----:B------:R1:W-:Y:S01]  /*f300*/  STL.64 [R1+0x1b68], R18 ;  /* 0x001b681201007387 */ /* 0x0003e20000100a00 */
[----:B------:R-:W-:Y:S02]  /*f310*/  LEA.HI.X.SX32 R7, R11, R25, 0x1, P1 ;  /* 0x000000190b077211 */ /* 0x000fe400008f0eff */
[----:B------:R-:W-:Y:S01]  /*f320*/  LEA R4, P2, R22, R24, 0x1 ;  /* 0x0000001816047211 */ /* 0x000fe200078408ff */
[----:B------:R3:W-:Y:S01]  /*f330*/  STL.64 [R1+0xdc8], R12 ;  /* 0x000dc80c01007387 */ /* 0x0007e20000100a00 */
[----:B-1----:R-:W-:Y:S01]  /*f340*/  IMAD.MOV.U32 R18, RZ, RZ, R5 ;  /* 0x000000ffff127224 */ /* 0x002fe200078e0005 */
[----:B------:R-:W-:Y:S01]  /*f350*/  MOV R19, R23 ;  /* 0x0000001700137202 */ /* 0x000fe20000000f00 */
[----:B------:R-:W-:Y:S01]  /*f360*/  IMAD R23, R0, 0x2, R20 ;  /* 0x0000000200177824 */ /* 0x000fe200078e0214 */
[----:B---3--:R-:W3:Y:S01]  /*f370*/  LDL.LU R12, [R1+0x3c] ;  /* 0x00003c00010c7983 */ /* 0x008ee20000300800 */
[----:B------:R-:W-:-:S02]  /*f380*/  LEA.HI.X.SX32 R5, R22, R25, 0x1, P2 ;  /* 0x0000001916057211 */ /* 0x000fc400010f0eff */
[C---:B------:R-:W-:Y:S01]  /*f390*/  IMAD R22, R0.reuse, 0x2, R23 ;  /* 0x0000000200167824 */ /* 0x040fe200078e0217 */
[----:B------:R1:W-:Y:S01]  /*f3a0*/  STL.64 [R1+0xdc0], R6 ;  /* 0x000dc00601007387 */ /* 0x0003e20000100a00 */
[----:B------:R-:W-:Y:S02]  /*f3b0*/  LEA R10, P1, R19, R24, 0x1 ;  /* 0x00000018130a7211 */ /* 0x000fe400078208ff */
[----:B------:R-:W-:Y:S01]  /*f3c0*/  MOV R13, R21 ;  /* 0x00000015000d7202 */ /* 0x000fe20000000f00 */
[----:B------:R-:W-:Y:S01]  /*f3d0*/  STL.64 [R1+0xdb8], R4 ;  /* 0x000db80401007387 */ /* 0x000fe20000100a00 */
[----:B------:R-:W-:Y:S02]  /*f3e0*/  LEA R21, R0, R22, 0x1 ;  /* 0x0000001600157211 */ /* 0x000fe400078e08ff */
[C---:B-1----:R-:W-:Y:S01]  /*f3f0*/  LEA R6, P0, R18.reuse, R24, 0x1 ;  /* 0x0000001812067211 */ /* 0x042fe200078008ff */
[----:B------:R1:W-:Y:S03]  /*f400*/  STL.64 [R1+0x1b58], R22 ;  /* 0x001b581601007387 */ /* 0x0003e60000100a00 */
[----:B------:R-:W-:-:S02]  /*f410*/  LEA.HI.X.SX32 R7, R18, R25, 0x1, P0 ;  /* 0x0000001912077211 */ /* 0x000fc400000f0eff */
[----:B------:R-:W-:Y:S01]  /*f420*/  LEA.HI.X.SX32 R11, R19, R25, 0x1, P1 ;  /* 0x00000019130b7211 */ /* 0x000fe200008f0eff */
[----:B-1----:R-:W4:Y:S04]  /*f430*/  LDL.LU R23, [R1+0x60] ;  /* 0x0000600001177983 */ /* 0x002f280000300800 */
[----:B------:R-:W2:Y:S04]  /*f440*/  LDL.LU R22, [R1+0x5c] ;  /* 0x00005c0001167983 */ /* 0x000ea80000300800 */
[----:B------:R1:W-:Y:S04]  /*f450*/  STL.64 [R1+0xdb0], R6 ;  /* 0x000db00601007387 */ /* 0x0003e80000100a00 */
[----:B-1----:R-:W2:Y:S04]  /*f460*/  LDL.LU.64 R6, [R1+0x1b90] ;  /* 0x001b900001067983 */ /* 0x002ea80000300a00 */
[----:B------:R1:W-:Y:S04]  /*f470*/  STL.64 [R1+0x1b60], R20 ;  /* 0x001b601401007387 */ /* 0x0003e80000100a00 */
[----:B------:R0:W-:Y:S04]  /*f480*/  STL.64 [R1+0xda8], R10 ;  /* 0x000da80a01007387 */ /* 0x0001e80000100a00 */
[----:B-1----:R-:W2:Y:S01]  /*f490*/  LDL.LU R20, [R1+0x64] ;  /* 0x0000640001147983 */ /* 0x002ea20000300800 */
[----:B------:R-:W-:-:S04]  /*f4a0*/  LEA R4, P2, R29, R24, 0x1 ;  /* 0x000000181d047211 */ /* 0x000fc800078408ff */
[----:B------:R-:W-:Y:S01]  /*f4b0*/  LEA.HI.X.SX32 R5, R29, R25, 0x1, P2 ;  /* 0x000000191d057211 */ /* 0x000fe200010f0eff */
[----:B------:R-:W-:-:S04]  /*f4c0*/  IMAD R29, R0, 0x2, R21 ;  /* 0x00000002001d7824 */ /* 0x000fc800078e0215 */
[----:B------:R1:W-:Y:S01]  /*f4d0*/  STL.64 [R1+0xda0], R4 ;  /* 0x000da00401007387 */ /* 0x0003e20000100a00 */
[CC--:B------:R-:W-:Y:S02]  /*f4e0*/  LEA R18, P1, R27.reuse, R24.reuse, 0x1 ;  /* 0x000000181b127211 */ /* 0x0c0fe400078208ff */
[-C--:B0-----:R-:W-:Y:S01]  /*f4f0*/  LEA R10, P2, R2, R24.reuse, 0x1 ;  /* 0x00000018020a7211 */ /* 0x081fe200078408ff */
[----:B------:R-:W3:Y:S01]  /*f500*/  LDL.LU R21, [R1+0x34] ;  /* 0x0000340001157983 */ /* 0x000ee20000300800 */
[----:B------:R-:W-:Y:S02]  /*f510*/  LEA.HI.X.SX32 R19, R27, R25, 0x1, P1 ;  /* 0x000000191b137211 */ /* 0x000fe400008f0eff */
[----:B-1----:R-:W-:Y:S02]  /*f520*/  LEA R4, P0, R28, R24, 0x1 ;  /* 0x000000181c047211 */ /* 0x002fe400078008ff */
[----:B------:R-:W-:Y:S01]  /*f530*/  MOV R5, R28 ;  /* 0x0000001c00057202 */ /* 0x000fe20000000f00 */
[----:B------:R-:W-:-:S03]  /*f540*/  IMAD R28, R0, 0x2, R29 ;  /* 0x00000002001c7824 */ /* 0x000fc600078e021d */
[----:B------:R-:W-:Y:S02]  /*f550*/  LEA.HI.X.SX32 R5, R5, R25, 0x1, P0 ;  /* 0x0000001905057211 */ /* 0x000fe400000f0eff */
[----:B------:R-:W-:-:S03]  /*f560*/  LEA R27, R0, R28, 0x1 ;  /* 0x0000001c001b7211 */ /* 0x000fc600078e08ff */
[----:B------:R0:W-:Y:S01]  /*f570*/  STL.64 [R1+0xd98], R4 ;  /* 0x000d980401007387 */ /* 0x0001e20000100a00 */
[----:B------:R-:W-:Y:S01]  /*f580*/  LEA.HI.X.SX32 R11, R2, R25, 0x1, P2 ;  /* 0x00000019020b7211 */ /* 0x000fe200010f0eff */
[----:B------:R-:W-:Y:S02]  /*f590*/  IMAD R2, R0, 0x2, R27 ;  /* 0x0000000200027824 */ /* 0x000fe400078e021b */
[----:B0-----:R-:W3:Y:S04]  /*f5a0*/  LDL.LU.64 R4, [R1+0x1b88] ;  /* 0x001b880001047983 */ /* 0x001ee80000300a00 */
[----:B------:R-:W-:Y:S04]  /*f5b0*/  STL.64 [R1+0x1b50], R28 ;  /* 0x001b501c01007387 */ /* 0x000fe80000100a00 */
[----:B------:R-:W-:Y:S04]  /*f5c0*/  STL.64 [R1+0xd90], R18 ;  /* 0x000d901201007387 */ /* 0x000fe80000100a00 */
[----:B------:R0:W-:Y:S02]  /*f5d0*/  STL.64 [R1+0xd88], R10 ;  /* 0x000d880a01007387 */ /* 0x0001e40000100a00 */
[----:B0-----:R-:W-:-:S04]  /*f5e0*/  LEA R10, P2, R3, R24, 0x1 ;  /* 0x00000018030a7211 */ /* 0x001fc800078408ff */
[----:B------:R-:W-:Y:S02]  /*f5f0*/  LEA.HI.X.SX32 R11, R3, R25, 0x1, P2 ;  /* 0x00000019030b7211 */ /* 0x000fe400010f0eff */
[----:B----4-:R-:W-:-:S04]  /*f600*/  LEA R18, P1, R23, R24, 0x1 ;  /* 0x0000001817127211 */ /* 0x010fc800078208ff */
[----:B------:R-:W-:Y:S02]  /*f610*/  LEA.HI.X.SX32 R19, R23, R25, 0x1, P1 ;  /* 0x0000001917137211 */ /* 0x000fe400008f0eff */
[----:B------:R-:W-:Y:S02]  /*f620*/  LEA R23, R0, R2, 0x1 ;  /* 0x0000000200177211 */ /* 0x000fe400078e08ff */
[----:B--2---:R-:W-:-:S04]  /*f630*/  LEA R28, P0, R20, R24, 0x1 ;  /* 0x00000018141c7211 */ /* 0x004fc800078008ff */
[----:B------:R-:W-:Y:S02]  /*f640*/  LEA.HI.X.SX32 R29, R20, R25, 0x1, P0 ;  /* 0x00000019141d7211 */ /* 0x000fe400000f0eff */
[----:B------:R-:W-:-:S04]  /*f650*/  LEA R2, P0, R22, R24, 0x1 ;  /* 0x0000001816027211 */ /* 0x000fc800078008ff */
[----:B------:R-:W-:Y:S01]  /*f660*/  LEA.HI.X.SX32 R3, R22, R25, 0x1, P0 ;  /* 0x0000001916037211 */ /* 0x000fe200000f0eff */
[----:B------:R-:W-:Y:S04]  /*f670*/  STL.64 [R1+0xd80], R28 ;  /* 0x000d801c01007387 */ /* 0x000fe80000100a00 */
[----:B------:R-:W-:Y:S04]  /*f680*/  STL.64 [R1+0xd78], R18 ;  /* 0x000d781201007387 */ /* 0x000fe80000100a00 */
[----:B------:R-:W-:Y:S04]  /*f690*/  STL.64 [R1+0xd70], R10 ;  /* 0x000d700a01007387 */ /* 0x000fe80000100a00 */
[----:B------:R0:W-:Y:S04]  /*f6a0*/  STL.64 [R1+0xd68], R2 ;  /* 0x000d680201007387 */ /* 0x0001e80000100a00 */
[----:B0-----:R-:W2:Y:S01]  /*f6b0*/  LDL.LU.64 R2, [R1+0x1b80] ;  /* 0x001b800001027983 */ /* 0x001ea20000300a00 */
[----:B---3--:R-:W-:-:S02]  /*f6c0*/  LEA R18, P1, R12, R24, 0x1 ;  /* 0x000000180c127211 */ /* 0x008fc400078208ff */
[CC--:B------:R-:W-:Y:S02]  /*f6d0*/  LEA R10, P2, R13.reuse, R24.reuse, 0x1 ;  /* 0x000000180d0a7211 */ /* 0x0c0fe400078408ff */
[-C--:B------:R-:W-:Y:S02]  /*f6e0*/  LEA.HI.X.SX32 R19, R12, R25.reuse, 0x1, P1 ;  /* 0x000000190c137211 */ /* 0x080fe400008f0eff */
[----:B------:R-:W-:Y:S01]  /*f6f0*/  LEA.HI.X.SX32 R11, R13, R25, 0x1, P2 ;  /* 0x000000190d0b7211 */ /* 0x000fe200010f0eff */
[----:B------:R-:W-:Y:S02]  /*f700*/  IMAD R29, R0, 0x2, R23 ;  /* 0x00000002001d7824 */ /* 0x000fe400078e0217 */
[----:B------:R0:W-:Y:S01]  /*f710*/  STL.64 [R1+0xd60], R18 ;  /* 0x000d601201007387 */ /* 0x0001e20000100a00 */
[----:B------:R-:W-:-:S03]  /*f720*/  LEA R12, P1, R26, R24, 0x1 ;  /* 0x000000181a0c7211 */ /* 0x000fc600078208ff */
[----:B------:R-:W-:Y:S01]  /*f730*/  STL.64 [R1+0xd58], R10 ;  /* 0x000d580a01007387 */ /* 0x000fe20000100a00 */
[----:B------:R-:W-:Y:S02]  /*f740*/  LEA R20, R0, R29, 0x1 ;  /* 0x0000001d00147211 */ /* 0x000fe400078e08ff */
[----:B------:R-:W-:Y:S02]  /*f750*/  LEA.HI.X.SX32 R13, R26, R25, 0x1, P1 ;  /* 0x000000191a0d7211 */ /* 0x000fe400008f0eff */
[----:B0-----:R-:W-:-:S04]  /*f760*/  LEA R18, P0, R21, R24, 0x1 ;  /* 0x0000001815127211 */ /* 0x001fc800078008ff */
[----:B------:R-:W-:Y:S01]  /*f770*/  LEA.HI.X.SX32 R19, R21, R25, 0x1, P0 ;  /* 0x0000001915137211 */ /* 0x000fe200000f0eff */
[----:B------:R-:W-:-:S04]  /*f780*/  IMAD R22, R0, 0x2, R20 ;  /* 0x0000000200167824 */ /* 0x000fc800078e0214 */
[----:B------:R-:W-:Y:S04]  /*f790*/  STL.64 [R1+0xd50], R18 ;  /* 0x000d501201007387 */ /* 0x000fe80000100a00 */
[----:B------:R0:W-:Y:S02]  /*f7a0*/  STL.64 [R1+0xd48], R12 ;  /* 0x000d480c01007387 */ /* 0x0001e40000100a00 */
[----:B0-----:R-:W-:-:S04]  /*f7b0*/  LEA R12, P1, R4, R24, 0x1 ;  /* 0x00000018040c7211 */ /* 0x001fc800078208ff */
[----:B------:R-:W-:Y:S02]  /*f7c0*/  LEA.HI.X.SX32 R13, R4, R25, 0x1, P1 ;  /* 0x00000019040d7211 */ /* 0x000fe400008f0eff */
[----:B--2---:R-:W-:-:S04]  /*f7d0*/  LEA R10, P2, R2, R24, 0x1 ;  /* 0x00000018020a7211 */ /* 0x004fc800078408ff */
[----:B------:R-:W-:Y:S02]  /*f7e0*/  LEA.HI.X.SX32 R11, R2, R25, 0x1, P2 ;  /* 0x00000019020b7211 */ /* 0x000fe400010f0eff */
[----:B------:R-:W-:-:S03]  /*f7f0*/  LEA R20, P0, R3, R24, 0x1 ;  /* 0x0000001803147211 */ /* 0x000fc600078008ff */
[----:B------:R0:W-:Y:S01]  /*f800*/  STL.64 [R1+0xd40], R10 ;  /* 0x000d400a01007387 */ /* 0x0001e20000100a00 */
[----:B------:R-:W-:Y:S02]  /*f810*/  LEA.HI.X.SX32 R21, R3, R25, 0x1, P0 ;  /* 0x0000001903157211 */ /* 0x000fe400000f0eff */
[----:B0-----:R-:W-:-:S04]  /*f820*/  LEA R10, P2, R5, R24, 0x1 ;  /* 0x00000018050a7211 */ /* 0x001fc800078408ff */
[----:B------:R-:W-:Y:S01]  /*f830*/  LEA.HI.X.SX32 R11, R5, R25, 0x1, P2 ;  /* 0x00000019050b7211 */ /* 0x000fe200010f0eff */
[----:B------:R-:W-:Y:S04]  /*f840*/  STL.64 [R1+0xd38], R20 ;  /* 0x000d381401007387 */ /* 0x000fe80000100a00 */
[----:B------:R0:W-:Y:S04]  /*f850*/  STL.64 [R1+0xd28], R10 ;  /* 0x000d280a01007387 */ /* 0x0001e80000100a00 */
[----:B------:R1:W-:Y:S01]  /*f860*/  STL.64 [R1+0xd30], R12 ;  /* 0x000d300c01007387 */ /* 0x0003e20000100a00 */
[----:B0-----:R-:W-:-:S02]  /*f870*/  LEA R10, P0, R6, R24, 0x1 ;  /* 0x00000018060a7211 */ /* 0x001fc400078008ff */
[----:B-1----:R-:W-:Y:S02]  /*f880*/  LEA R12, P2, R8, R24, 0x1 ;  /* 0x00000018080c7211 */ /* 0x002fe400078408ff */
[-C--:B------:R-:W-:Y:S02]  /*f890*/  LEA.HI.X.SX32 R11, R6, R25.reuse, 0x1, P0 ;  /* 0x00000019060b7211 */ /* 0x080fe400000f0eff */
[----:B------:R-:W-:-:S03]  /*f8a0*/  LEA.HI.X.SX32 R13, R8, R25, 0x1, P2 ;  /* 0x00000019080d7211 */ /* 0x000fc600010f0eff */
[----:B------:R0:W-:Y:S01]  /*f8b0*/  STL.64 [R1+0xd20], R10 ;  /* 0x000d200a01007387 */ /* 0x0001e20000100a00 */
[----:B------:R-:W-:-:S04]  /*f8c0*/  LEA R20, P1, R7, R24, 0x1 ;  /* 0x0000001807147211 */ /* 0x000fc800078208ff */
[----:B------:R-:W-:Y:S01]  /*f8d0*/  LEA.HI.X.SX32 R21, R7, R25, 0x1, P1 ;  /* 0x0000001907157211 */ /* 0x000fe200008f0eff */
[----:B0-----:R-:W2:Y:S04]  /*f8e0*/  LDL.LU.64 R10, [R1+0x1b78] ;  /* 0x001b7800010a7983 */ /* 0x001ea80000300a00 */
[----:B------:R0:W-:Y:S04]  /*f8f0*/  STL.64 [R1+0xd10], R12 ;  /* 0x000d100c01007387 */ /* 0x0001e80000100a00 */
[----:B------:R-:W-:Y:S01]  /*f900*/  STL.64 [R1+0xd18], R20 ;  /* 0x000d181401007387 */ /* 0x000fe20000100a00 */
[----:B0-----:R-:W-:-:S04]  /*f910*/  LEA R12, P0, R9, R24, 0x1 ;  /* 0x00000018090c7211 */ /* 0x001fc800078008ff */
[----:B------:R-:W-:-:S05]  /*f920*/  LEA.HI.X.SX32 R13, R9, R25, 0x1, P0 ;  /* 0x00000019090d7211 */ /* 0x000fca00000f0eff */
[----:B------:R0:W-:Y:S04]  /*f930*/  STL.64 [R1+0xd08], R12 ;  /* 0x000d080c01007387 */ /* 0x0001e80000100a00 */
[----:B0-----:R-:W3:Y:S01]  /*f940*/  LDL.LU.64 R12, [R1+0x1b70] ;  /* 0x001b7000010c7983 */ /* 0x001ee20000300a00 */
[----:B------:R-:W-:-:S05]  /*f950*/  LEA R28, R0, R22, 0x1 ;  /* 0x00000016001c7211 */ /* 0x000fca00078e08ff */
[----:B------:R-:W-:-:S05]  /*f960*/  IMAD R18, R0, 0x2, R28 ;  /* 0x0000000200127824 */ /* 0x000fca00078e021c */
[----:B------:R-:W-:Y:S02]  /*f970*/  LEA R3, R0, R18, 0x1 ;  /* 0x0000001200037211 */ /* 0x000fe400078e08ff */
[CC--:B--2---:R-:W-:Y:S02]  /*f980*/  LEA R20, P1, R10.reuse, R24.reuse, 0x1 ;  /* 0x000000180a147211 */ /* 0x0c4fe400078208ff */
[C---:B------:R-:W-:Y:S02]  /*f990*/  LEA R6, P2, R11.reuse, R24, 0x1 ;  /* 0x000000180b067211 */ /* 0x040fe400078408ff */
[-C--:B------:R-:W-:Y:S02]  /*f9a0*/  LEA.HI.X.SX32 R21, R10, R25.reuse, 0x1, P1 ;  /* 0x000000190a157211 */ /* 0x080fe400008f0eff */
[----:B------:R-:W-:-:S03]  /*f9b0*/  LEA.HI.X.SX32 R7, R11, R25, 0x1, P2 ;  /* 0x000000190b077211 */ /* 0x000fc600010f0eff */
[----:B------:R-:W-:Y:S04]  /*f9c0*/  STL.64 [R1+0xd00], R20 ;  /* 0x000d001401007387 */ /* 0x000fe80000100a00 */
[----:B------:R0:W-:Y:S02]  /*f9d0*/  STL.64 [R1+0xcf8], R6 ;  /* 0x000cf80601007387 */ /* 0x0001e40000100a00 */
[-C--:B0-----:R-:W-:Y:S02]  /*f9e0*/  LEA R6, P2, R14, R24.reuse, 0x1 ;  /* 0x000000180e067211 */ /* 0x081fe400078408ff */
[-C--:B---3--:R-:W-:Y:S02]  /*f9f0*/  LEA R10, P0, R12, R24.reuse, 0x1 ;  /* 0x000000180c0a7211 */ /* 0x088fe400078008ff */
[----:B------:R-:W-:-:S02]  /*fa00*/  LEA R20, P1, R13, R24, 0x1 ;  /* 0x000000180d147211 */ /* 0x000fc400078208ff */
[-C--:B------:R-:W-:Y:S02]  /*fa10*/  LEA.HI.X.SX32 R11, R12, R25.reuse, 0x1, P0 ;  /* 0x000000190c0b7211 */ /* 0x080fe400000f0eff */
[----:B------:R-:W-:Y:S02]  /*fa20*/  MOV R12, R18 ;  /* 0x00000012000c7202 */ /* 0x000fe40000000f00 */
[----:B------:R-:W-:Y:S02]  /*fa30*/  LEA R18, P0, R15, R24, 0x1 ;  /* 0x000000180f127211 */ /* 0x000fe400078008ff */
[-C--:B------:R-:W-:Y:S02]  /*fa40*/  LEA.HI.X.SX32 R21, R13, R25.reuse, 0x1, P1 ;  /* 0x000000190d157211 */ /* 0x080fe400008f0eff */
[-C--:B------:R-:W-:Y:S02]  /*fa50*/  LEA.HI.X.SX32 R7, R14, R25.reuse, 0x1, P2 ;  /* 0x000000190e077211 */ /* 0x080fe400010f0eff */
[----:B------:R-:W-:Y:S01]  /*fa60*/  LEA.HI.X.SX32 R19, R15, R25, 0x1, P0 ;  /* 0x000000190f137211 */ /* 0x000fe200000f0eff */
[----:B------:R-:W-:Y:S04]  /*fa70*/  STL.64 [R1+0xcf0], R10 ;  /* 0x000cf00a01007387 */ /* 0x000fe80000100a00 */
[----:B------:R-:W-:Y:S04]  /*fa80*/  STL.64 [R1+0xce8], R20 ;  /* 0x000ce81401007387 */ /* 0x000fe80000100a00 */
[----:B------:R-:W-:Y:S04]  /*fa90*/  STL.64 [R1+0xce0], R6 ;  /* 0x000ce00601007387 */ /* 0x000fe80000100a00 */
[----:B------:R0:W-:Y:S04]  /*faa0*/  STL.64 [R1+0xcd8], R18 ;  /* 0x000cd81201007387 */ /* 0x0001e80000100a00 */
[----:B0-----:R-:W2:Y:S01]  /*fab0*/  LDL.LU.64 R18, [R1+0x1b68] ;  /* 0x001b680001127983 */ /* 0x001ea20000300a00 */
[----:B------:R-:W-:-:S05]  /*fac0*/  IMAD R4, R0, 0x2, R3 ;  /* 0x0000000200047824 */ /* 0x000fca00078e0203 */
[----:B------:R-:W-:-:S05]  /*fad0*/  LEA R5, R0, R4, 0x1 ;  /* 0x0000000400057211 */ /* 0x000fca00078e08ff */
[----:B------:R-:W-:-:S05]  /*fae0*/  IMAD R8, R0, 0x2, R5 ;  /* 0x0000000200087824 */ /* 0x000fca00078e0205 */
[----:B------:R-:W-:Y:S02]  /*faf0*/  LEA R2, R0, R8, 0x1 ;  /* 0x0000000800027211 */ /* 0x000fe400078e08ff */
[----:B------:R-:W-:-:S03]  /*fb00*/  LEA R20, P1, R16, R24, 0x1 ;  /* 0x0000001810147211 */ /* 0x000fc600078208ff */
[C---:B------:R-:W-:Y:S01]  /*fb10*/  IMAD R26, R0.reuse, 0x2, R2 ;  /* 0x00000002001a7824 */ /* 0x040fe200078e0202 */
[----:B------:R-:W-:Y:S02]  /*fb20*/  MOV R9, R4 ;  /* 0x0000000400097202 */ /* 0x000fe40000000f00 */
[C---:B------:R-:W-:Y:S01]  /*fb30*/  LEA R6, P2, R17.reuse, R24, 0x1 ;  /* 0x0000001811067211 */ /* 0x040fe200078408ff */
[----:B------:R-:W-:Y:S01]  /*fb40*/  IMAD R4, R0, 0x2, R26 ;  /* 0x0000000200047824 */ /* 0x000fe200078e021a */
[-C--:B------:R-:W-:Y:S01]  /*fb50*/  LEA.HI.X.SX32 R21, R16, R25.reuse, 0x1, P1 ;  /* 0x0000001910157211 */ /* 0x080fe200008f0eff */
[----:B------:R-:W-:Y:S01]  /*fb60*/  IMAD.MOV.U32 R11, RZ, RZ, R3 ;  /* 0x000000ffff0b7224 */ /* 0x000fe200078e0003 */
[----:B------:R-:W-:Y:S02]  /*fb70*/  LEA.HI.X.SX32 R7, R17, R25, 0x1, P2 ;  /* 0x0000001911077211 */ /* 0x000fe400010f0eff */
[----:B------:R-:W-:Y:S01]  /*fb80*/  LEA R3, R0, R4, 0x1 ;  /* 0x0000000400037211 */ /* 0x000fe200078e08ff */
[----:B------:R0:W-:Y:S01]  /*fb90*/  STL.64 [R1+0xcd0], R20 ;  /* 0x000cd01401007387 */ /* 0x0001e20000100a00 */
[----:B------:R-:W-:-:S03]  /*fba0*/  MOV R16, R23 ;  /* 0x0000001700107202 */ /* 0x000fc60000000f00 */
[----:B0-----:R-:W3:Y:S04]  /*fbb0*/  LDL.LU.64 R20, [R1+0x1b60] ;  /* 0x001b600001147983 */ /* 0x001ee80000300a00 */
[----:B------:R0:W-:Y:S04]  /*fbc0*/  STL.64 [R1+0xcc8], R6 ;  /* 0x000cc80601007387 */ /* 0x0001e80000100a00 */
[----:B------:R1:W-:Y:S01]  /*fbd0*/  STL.64 [R1+0x1b40], R2 ;  /* 0x001b400201007387 */ /* 0x0003e20000100a00 */
[----:B0-----:R-:W-:Y:S02]  /*fbe0*/  IMAD R6, R0, 0x2, R3 ;  /* 0x0000000200067824 */ /* 0x001fe400078e0203 */
[----:B-1----:R-:W-:Y:S01]  /*fbf0*/  IMAD.MOV.U32 R2, RZ, RZ, R22 ;  /* 0x000000ffff027224 */ /* 0x002fe200078e0016 */
[----:B------:R-:W-:-:S05]  /*fc00*/  MOV R3, R5 ;  /* 0x0000000500037202 */ /* 0x000fca0000000f00 */
[----:B------:R-:W-:Y:S01]  /*fc10*/  STL.64 [R1+0x1b48], R2 ;  /* 0x001b480201007387 */ /* 0x000fe20000100a00 */
[----:B--2---:R-:W-:-:S04]  /*fc20*/  LEA R22, P0, R18, R24, 0x1 ;  /* 0x0000001812167211 */ /* 0x004fc800078008ff */
[----:B------:R-:W-:-:S05]  /*fc30*/  LEA.HI.X.SX32 R23, R18, R25, 0x1, P0 ;  /* 0x0000001912177211 */ /* 0x000fca00000f0eff */
[----:B------:R0:W-:Y:S04]  /*fc40*/  STL.64 [R1+0xcc0], R22 ;  /* 0x000cc01601007387 */ /* 0x0001e80000100a00 */
[----:B0-----:R-:W2:Y:S01]  /*fc50*/  LDL.LU.64 R22, [R1+0x1b58] ;  /* 0x001b580001167983 */ /* 0x001ea20000300a00 */
[C---:B------:R-:W-:Y:S01]  /*fc60*/  LEA R2, P1, R19.reuse, R24, 0x1 ;  /* 0x0000001813027211 */ /* 0x040fe200078208ff */
[----:B------:R-:W-:Y:S02]  /*fc70*/  IMAD.MOV.U32 R13, RZ, RZ, R28 ;  /* 0x000000ffff0d7224 */ /* 0x000fe400078e001c */
[----:B------:R-:W-:Y:S01]  /*fc80*/  IMAD.MOV.U32 R10, RZ, RZ, R29 ;  /* 0x000000ffff0a7224 */ /* 0x000fe200078e001d */
[----:B------:R-:W-:-:S05]  /*fc90*/  LEA.HI.X.SX32 R3, R19, R25, 0x1, P1 ;  /* 0x0000001913037211 */ /* 0x000fca00008f0eff */
[----:B------:R-:W-:Y:S01]  /*fca0*/  STL.64 [R1+0xcb8], R2 ;  /* 0x000cb80201007387 */ /* 0x000fe20000100a00 */
[----:B---3--:R-:W-:-:S04]  /*fcb0*/  LEA R14, P2, R20, R24, 0x1 ;  /* 0x00000018140e7211 */ /* 0x008fc800078408ff */
[----:B------:R-:W-:-:S05]  /*fcc0*/  LEA.HI.X.SX32 R15, R20, R25, 0x1, P2 ;  /* 0x00000019140f7211 */ /* 0x000fca00010f0eff */
[----:B------:R-:W-:Y:S01]  /*fcd0*/  STL.64 [R1+0xcb0], R14 ;  /* 0x000cb00e01007387 */ /* 0x000fe20000100a00 */
[----:B--2---:R-:W-:-:S04]  /*fce0*/  LEA R28, P0, R23, R24, 0x1 ;  /* 0x00000018171c7211 */ /* 0x004fc800078008ff */
[----:B------:R-:W-:-:S05]  /*fcf0*/  LEA.HI.X.SX32 R29, R23, R25, 0x1, P0 ;  /* 0x00000019171d7211 */ /* 0x000fca00000f0eff */
[----:B------:R0:W-:Y:S04]  /*fd00*/  STL.64 [R1+0xca8], R28 ;  /* 0x000ca81c01007387 */ /* 0x0001e80000100a00 */
[----:B0-----:R-:W2:Y:S01]  /*fd10*/  LDL.LU.64 R28, [R1+0x1b50] ;  /* 0x001b5000011c7983 */ /* 0x001ea20000300a00 */
[CC--:B------:R-:W-:Y:S02]  /*fd20*/  LEA R18, P1, R22.reuse, R24.reuse, 0x1 ;  /* 0x0000001816127211 */ /* 0x0c0fe400078208ff */
[C---:B------:R-:W-:Y:S02]  /*fd30*/  LEA R2, P2, R21.reuse, R24, 0x1 ;  /* 0x0000001815027211 */ /* 0x040fe400078408ff */
[-C--:B------:R-:W-:Y:S02]  /*fd40*/  LEA.HI.X.SX32 R19, R22, R25.reuse, 0x1, P1 ;  /* 0x0000001916137211 */ /* 0x080fe400008f0eff */
[----:B------:R-:W-:-:S03]  /*fd50*/  LEA.HI.X.SX32 R3, R21, R25, 0x1, P2 ;  /* 0x0000001915037211 */ /* 0x000fc600010f0eff */
[----:B------:R-:W-:Y:S04]  /*fd60*/  STL.64 [R1+0xca0], R18 ;  /* 0x000ca01201007387 */ /* 0x000fe80000100a00 */
[----:B------:R2:W-:Y:S01]  /*fd70*/  STL.64 [R1+0xc98], R2 ;  /* 0x000c980201007387 */ /* 0x0005e20000100a00 */
[----:B------:R-:W-:Y:S02]  /*fd80*/  MOV R17, R11 ;  /* 0x0000000b00117202 */ /* 0x000fe40000000f00 */
[----:B--2---:R-:W-:-:S04]  /*fd90*/  LEA R2, P0, R29, R24, 0x1 ;  /* 0x000000181d027211 */ /* 0x004fc800078008ff */
[----:B------:R-:W-:-:S05]  /*fda0*/  LEA.HI.X.SX32 R3, R29, R25, 0x1, P0 ;  /* 0x000000191d037211 */ /* 0x000fca00000f0eff */
[----:B------:R0:W-:Y:S04]  /*fdb0*/  STL.64 [R1+0xc90], R2 ;  /* 0x000c900201007387 */ /* 0x0001e80000100a00 */
[----:B0-----:R-:W2:Y:S01]  /*fdc0*/  LDL.LU.64 R2, [R1+0x1b48] ;  /* 0x001b480001027983 */ /* 0x001ea20000300a00 */
[----:B------:R-:W-:-:S05]  /*fdd0*/  IMAD R11, R0, 0x2, R27 ;  /* 0x00000002000b7824 */ /* 0x000fca00078e021b */
[----:B------:R-:W-:-:S05]  /*fde0*/  LEA R11, R0, R11, 0x1 ;  /* 0x0000000b000b7211 */ /* 0x000fca00078e08ff */
[----:B------:R-:W-:Y:S01]  /*fdf0*/  IMAD R11, R0, 0x2, R11 ;  /* 0x00000002000b7824 */ /* 0x000fe200078e020b */
[----:B------:R-:W-:-:S04]  /*fe00*/  LEA R22, P1, R28, R24, 0x1 ;  /* 0x000000181c167211 */ /* 0x000fc800078208ff */
[----:B------:R-:W-:Y:S02]  /*fe10*/  LEA R11, R0, R11, 0x1 ;  /* 0x0000000b000b7211 */ /* 0x000fe400078e08ff */
[----:B------:R-:W-:Y:S02]  /*fe20*/  LEA.HI.X.SX32 R23, R28, R25, 0x1, P1 ;  /* 0x000000191c177211 */ /* 0x000fe400008f0eff */
[----:B------:R-:W-:Y:S01]  /*fe30*/  MOV R28, R11 ;  /* 0x0000000b001c7202 */ /* 0x000fe20000000f00 */
[----:B------:R-:W-:Y:S01]  /*fe40*/  IMAD R11, R0, 0x2, R27 ;  /* 0x00000002000b7824 */ /* 0x000fe200078e021b */
[C---:B------:R-:W-:Y:S01]  /*fe50*/  LEA R20, P2, R27.reuse, R24, 0x1 ;  /* 0x000000181b147211 */ /* 0x040fe200078408ff */
[----:B------:R0:W-:Y:S03]  /*fe60*/  STL.64 [R1+0xc88], R22 ;  /* 0x000c881601007387 */ /* 0x0001e60000100a00 */
[----:B------:R-:W-:-:S02]  /*fe70*/  LEA.HI.X.SX32 R21, R27, R25, 0x1, P2 ;  /* 0x000000191b157211 */ /* 0x000fc400010f0eff */
[----:B0-----:R-:W-:Y:S02]  /*fe80*/  LEA R22, P0, R11, R24, 0x1 ;  /* 0x000000180b167211 */ /* 0x001fe400078008ff */
[----:B------:R-:W-:-:S04]  /*fe90*/  MOV R23, R11 ;  /* 0x0000000b00177202 */ /* 0x000fc80000000f00 */
[----:B------:R-:W-:Y:S01]  /*fea0*/  LEA.HI.X.SX32 R23, R23, R25, 0x1, P0 ;  /* 0x0000001917177211 */ /* 0x000fe200000f0eff */
[----:B------:R0:W-:Y:S04]  /*feb0*/  STL.64 [R1+0xc80], R20 ;  /* 0x000c801401007387 */ /* 0x0001e80000100a00 */
[----:B------:R-:W-:Y:S01]  /*fec0*/  STL.64 [R1+0xc78], R22 ;  /* 0x000c781601007387 */ /* 0x000fe20000100a00 */
[----:B0-----:R-:W-:-:S04]  /*fed0*/  LEA R20, P1, R16, R24, 0x1 ;  /* 0x0000001810147211 */ /* 0x001fc800078208ff */
[----:B------:R-:W-:Y:S01]  /*fee0*/  LEA.HI.X.SX32 R21, R16, R25, 0x1, P1 ;  /* 0x0000001910157211 */ /* 0x000fe200008f0eff */
[----:B--2---:R-:W-:Y:S01]  /*fef0*/  IMAD.MOV.U32 R29, RZ, RZ, R2 ;  /* 0x000000ffff1d7224 */ /* 0x004fe200078e0002 */
[C---:B------:R-:W-:Y:S02]  /*ff00*/  LEA R2, P2, R10.reuse, R24, 0x1 ;  /* 0x000000180a027211 */ /* 0x040fe400078408ff */
[----:B------:R-:W-:Y:S02]  /*ff10*/  MOV R27, R3 ;  /* 0x00000003001b7202 */ /* 0x000fe40000000f00 */
[----:B------:R-:W-:-:S05]  /*ff20*/  LEA.HI.X.SX32 R3, R10, R25, 0x1, P2 ;  /* 0x000000190a037211 */ /* 0x000fca00010f0eff */
[----:B------:R0:W-:Y:S04]  /*ff30*/  STL.64 [R1+0xc68], R2 ;  /* 0x000c680201007387 */ /* 0x0001e80000100a00 */
[----:B------:R-:W-:Y:S01]  /*ff40*/  STL.64 [R1+0xc70], R20 ;  /* 0x000c701401007387 */ /* 0x000fe20000100a00 */
[----:B0-----:R-:W-:-:S04]  /*ff50*/  LEA R2, P0, R28, R24, 0x1 ;  /* 0x000000181c027211 */ /* 0x001fc800078008ff */
[----:B------:R-:W-:-:S05]  /*ff60*/  LEA.HI.X.SX32 R3, R28, R25, 0x1, P0 ;  /* 0x000000191c037211 */ /* 0x000fca00000f0eff */
[----:B------:R0:W-:Y:S04]  /*ff70*/  STL.64 [R1+0xc60], R2 ;  /* 0x000c600201007387 */ /* 0x0001e80000100a00 */
[----:B0-----:R-:W2:Y:S01]  /*ff80*/  LDL.LU.64 R2, [R1+0x1b40] ;  /* 0x001b400001027983 */ /* 0x001ea20000300a00 */
[----:B------:R-:W-:-:S04]  /*ff90*/  LEA R5, R0, R6, 0x1 ;  /* 0x0000000600057211 */ /* 0x000fc800078e08ff */
[----:B------:R-:W-:Y:S01]  /*ffa0*/  LEA R7, R0, R5, 0x1 ;  /* 0x0000000500077211 */ /* 0x000fe200078e08ff */
[----:B------:R-:W-:-:S04]  /*ffb0*/  IMAD.MOV.U32 R14, RZ, RZ, R9 ;  /* 0x000000ffff0e7224 */ /* 0x000fc800078e0009 */
[----:B------:R-:W-:-:S04]  /*ffc0*/  IMAD R15, R0, 0x2, R7 ;  /* 0x00000002000f7824 */ /* 0x000fc800078e0207 */
[----:B------:R-:W-:Y:S01]  /*ffd0*/  IMAD R9, R0, 0x2, R15 ;  /* 0x0000000200097824 */ /* 0x000fe200078e020f */
[----:B------:R-:W-:-:S04]  /*ffe0*/  MOV R19, R8 ;  /* 0x0000000800137202 */ /* 0x000fc80000000f00 */
[----:B------:R-:W-:-:S05]  /*fff0*/  LEA R8, R0, R9, 0x1 ;  /* 0x0000000900087211 */ /* 0x000fca00078e08ff */
[----:B------:R-:W-:Y:S01]  /*10000*/  IMAD R18, R0, 0x2, R8 ;  /* 0x0000000200127824 */ /* 0x000fe200078e0208 */
[----:B------:R-:W-:-:S03]  /*10010*/  LEA R22, P1, R29, R24, 0x1 ;  /* 0x000000181d167211 */ /* 0x000fc600078208ff */
[C---:B------:R-:W-:Y:S01]  /*10020*/  IMAD R11, R0.reuse, 0x2, R18 ;  /* 0x00000002000b7824 */ /* 0x040fe200078e0212 */
[-C--:B------:R-:W-:Y:S02]  /*10030*/  LEA R20, P2, R13, R24.reuse, 0x1 ;  /* 0x000000180d147211 */ /* 0x080fe400078408ff */
[----:B------:R-:W-:Y:S02]  /*10040*/  LEA.HI.X.SX32 R23, R29, R25, 0x1, P1 ;  /* 0x000000191d177211 */ /* 0x000fe400008f0eff */
[C---:B------:R-:W-:Y:S02]  /*10050*/  LEA R10, R0.reuse, R11, 0x1 ;  /* 0x0000000b000a7211 */ /* 0x040fe400078e08ff */
[----:B------:R-:W-:Y:S01]  /*10060*/  LEA.HI.X.SX32 R21, R13, R25, 0x1, P2 ;  /* 0x000000190d157211 */ /* 0x000fe200010f0eff */
[----:B------:R-:W-:Y:S02]  /*10070*/  IMAD.MOV.U32 R29, RZ, RZ, R12 ;  /* 0x000000ffff1d7224 */ /* 0x000fe400078e000c */
[----:B------:R-:W-:Y:S01]  /*10080*/  IMAD R16, R0, 0x2, R10 ;  /* 0x0000000200107824 */ /* 0x000fe200078e020a */
[----:B------:R-:W-:Y:S01]  /*10090*/  LEA R28, P0, R12, R24, 0x1 ;  /* 0x000000180c1c7211 */ /* 0x000fe200078008ff */
[----:B------:R0:W-:Y:S04]  /*100a0*/  STL.64 [R1+0xc58], R22 ;  /* 0x000c581601007387 */ /* 0x0001e80000100a00 */
[----:B------:R1:W-:Y:S01]  /*100b0*/  STL.64 [R1+0xc50], R20 ;  /* 0x000c501401007387 */ /* 0x0003e20000100a00 */
[----:B------:R-:W-:-:S02]  /*100c0*/  LEA R13, R0, R16, 0x1 ;  /* 0x00000010000d7211 */ /* 0x000fc400078e08ff */
[-C--:B------:R-:W-:Y:S02]  /*100d0*/  LEA.HI.X.SX32 R29, R29, R25.reuse, 0x1, P0 ;  /* 0x000000191d1d7211 */ /* 0x080fe400000f0eff */
[CC--:B0-----:R-:W-:Y:S02]  /*100e0*/  LEA R22, P1, R17.reuse, R24.reuse, 0x1 ;  /* 0x0000001811167211 */ /* 0x0c1fe400078208ff */
[C---:B-1----:R-:W-:Y:S02]  /*100f0*/  LEA R20, P2, R14.reuse, R24, 0x1 ;  /* 0x000000180e147211 */ /* 0x042fe400078408ff */
[-C--:B------:R-:W-:Y:S02]  /*10100*/  LEA.HI.X.SX32 R23, R17, R25.reuse, 0x1, P1 ;  /* 0x0000001911177211 */ /* 0x080fe400008f0eff */
[----:B------:R-:W-:Y:S02]  /*10110*/  LEA.HI.X.SX32 R21, R14, R25, 0x1, P2 ;  /* 0x000000190e157211 */ /* 0x000fe400010f0eff */
[C---:B------:R-:W-:Y:S01]  /*10120*/  LEA R12, R0.reuse, R13, 0x1 ;  /* 0x0000000d000c7211 */ /* 0x040fe200078e08ff */
[----:B------:R0:W-:Y:S04]  /*10130*/  STL.64 [R1+0xc48], R28 ;  /* 0x000c481c01007387 */ /* 0x0001e80000100a00 */
[----:B------:R1:W-:Y:S01]  /*10140*/  STL.64 [R1+0xc40], R22 ;  /* 0x000c401601007387 */ /* 0x0003e20000100a00 */
[----:B------:R-:W-:-:S03]  /*10150*/  IMAD R17, R0, 0x2, R12 ;  /* 0x0000000200117824 */ /* 0x000fc600078e020c */
[----:B------:R-:W-:Y:S01]  /*10160*/  STL.64 [R1+0xc38], R20 ;  /* 0x000c381401007387 */ /* 0x000fe20000100a00 */
[-C--:B0-----:R-:W-:Y:S02]  /*10170*/  LEA R28, P0, R27, R24.reuse, 0x1 ;  /* 0x000000181b1c7211 */ /* 0x081fe400078008ff */
[-C--:B-1----:R-:W-:Y:S02]  /*10180*/  LEA R22, P1, R19, R24.reuse, 0x1 ;  /* 0x0000001813167211 */ /* 0x082fe400078208ff */
[-C--:B------:R-:W-:Y:S02]  /*10190*/  LEA.HI.X.SX32 R29, R27, R25.reuse, 0x1, P0 ;  /* 0x000000191b1d7211 */ /* 0x080fe400000f0eff */
[----:B------:R-:W-:Y:S02]  /*101a0*/  LEA.HI.X.SX32 R23, R19, R25, 0x1, P1 ;  /* 0x0000001913177211 */ /* 0x000fe400008f0eff */
[----:B------:R-:W-:Y:S01]  /*101b0*/  LEA R14, R0, R17, 0x1 ;  /* 0x00000011000e7211 */ /* 0x000fe200078e08ff */
[----:B------:R0:W-:Y:S04]  /*101c0*/  STL.64 [R1+0xc30], R28 ;  /* 0x000c301c01007387 */ /* 0x0001e80000100a00 */
[----:B------:R1:W-:Y:S01]  /*101d0*/  STL.64 [R1+0xc28], R22 ;  /* 0x000c281601007387 */ /* 0x0003e20000100a00 */
[----:B0-----:R-:W-:-:S02]  /*101e0*/  LEA R28, P0, R26, R24, 0x1 ;  /* 0x000000181a1c7211 */ /* 0x001fc400078008ff */
[-C--:B-1----:R-:W-:Y:S02]  /*101f0*/  LEA R22, P1, R4, R24.reuse, 0x1 ;  /* 0x0000001804167211 */ /* 0x082fe400078208ff */
[-C--:B------:R-:W-:Y:S02]  /*10200*/  LEA.HI.X.SX32 R29, R26, R25.reuse, 0x1, P0 ;  /* 0x000000191a1d7211 */ /* 0x080fe400000f0eff */
[----:B------:R-:W-:Y:S02]  /*10210*/  LEA.HI.X.SX32 R23, R4, R25, 0x1, P1 ;  /* 0x0000001904177211 */ /* 0x000fe400008f0eff */
[----:B------:R-:W-:-:S04]  /*10220*/  LEA R26, P0, R6, R24, 0x1 ;  /* 0x00000018061a7211 */ /* 0x000fc800078008ff */
[----:B------:R-:W-:Y:S02]  /*10230*/  LEA.HI.X.SX32 R27, R6, R25, 0x1, P0 ;  /* 0x00000019061b7211 */ /* 0x000fe400000f0eff */
[----:B--2---:R-:W-:-:S04]  /*10240*/  LEA R20, P2, R2, R24, 0x1 ;  /* 0x0000001802147211 */ /* 0x004fc800078408ff */
[----:B------:R-:W-:Y:S01]  /*10250*/  LEA.HI.X.SX32 R21, R2, R25, 0x1, P2 ;  /* 0x0000001902157211 */ /* 0x000fe200010f0eff */
[----:B------:R-:W-:-:S04]  /*10260*/  IMAD R2, R0, 0x2, R14 ;  /* 0x0000000200027824 */ /* 0x000fc800078e020e */
[----:B------:R0:W-:Y:S01]  /*10270*/  STL.64 [R1+0xc20], R20 ;  /* 0x000c201401007387 */ /* 0x0001e20000100a00 */
[----:B------:R-:W-:-:S03]  /*10280*/  LEA R19, R0, R2, 0x1 ;  /* 0x0000000200137211 */ /* 0x000fc600078e08ff */
[----:B------:R-:W-:Y:S01]  /*10290*/  STL.64 [R1+0xc18], R28 ;  /* 0x000c181c01007387 */ /* 0x000fe20000100a00 */
[----:B0-----:R-:W-:-:S04]  /*102a0*/  LEA R20, P2, R3, R24, 0x1 ;  /* 0x0000001803147211 */ /* 0x001fc800078408ff */
[----:B------:R-:W-:Y:S01]  /*102b0*/  LEA.HI.X.SX32 R21, R3, R25, 0x1, P2 ;  /* 0x0000001903157211 */ /* 0x000fe200010f0eff */
[----:B------:R0:W-:Y:S01]  /*102c0*/  STL.64 [R1+0xc10], R22 ;  /* 0x000c101601007387 */ /* 0x0001e20000100a00 */
[----:B------:R-:W-:-:S03]  /*102d0*/  IMAD R4, R0, 0x2, R19 ;  /* 0x0000000200047824 */ /* 0x000fc600078e0213 */
[----:B------:R1:W-:Y:S02]  /*102e0*/  STL.64 [R1+0xc08], R20 ;  /* 0x000c081401007387 */ /* 0x0003e40000100a00 */
[C---:B------:R-:W-:Y:S02]  /*102f0*/  LEA R3, R0.reuse, R4, 0x1 ;  /* 0x0000000400037211 */ /* 0x040fe400078e08ff */
[-C--:B0-----:R-:W-:Y:S02]  /*10300*/  LEA R22, P1, R5, R24.reuse, 0x1 ;  /* 0x0000001805167211 */ /* 0x081fe400078208ff */
[----:B-1----:R-:W-:Y:S02]  /*10310*/  LEA R20, P2, R7, R24, 0x1 ;  /* 0x0000001807147211 */ /* 0x002fe400078408ff */
[-C--:B------:R-:W-:Y:S02]  /*10320*/  LEA.HI.X.SX32 R23, R5, R25.reuse, 0x1, P1 ;  /* 0x0000001905177211 */ /* 0x080fe400008f0eff */
[----:B------:R-:W-:Y:S01]  /*10330*/  LEA.HI.X.SX32 R21, R7, R25, 0x1, P2 ;  /* 0x0000001907157211 */ /* 0x000fe200010f0eff */
[----:B------:R0:W-:Y:S01]  /*10340*/  STL.64 [R1+0xc00], R26 ;  /* 0x000c001a01007387 */ /* 0x0001e20000100a00 */
[----:B------:R-:W-:-:S03]  /*10350*/  IMAD R5, R0, 0x2, R3 ;  /* 0x0000000200057824 */ /* 0x000fc600078e0203 */
[----:B------:R1:W-:Y:S04]  /*10360*/  STL.64 [R1+0xbf8], R22 ;  /* 0x000bf81601007387 */ /* 0x0003e80000100a00 */
[----:B------:R2:W-:Y:S01]  /*10370*/  STL.64 [R1+0xbf0], R20 ;  /* 0x000bf01401007387 */ /* 0x0005e20000100a00 */
[-C--:B0-----:R-:W-:Y:S02]  /*10380*/  LEA R26, P0, R15, R24.reuse, 0x1 ;  /* 0x000000180f1a7211 */ /* 0x081fe400078008ff */
[-C--:B-1----:R-:W-:Y:S02]  /*10390*/  LEA R22, P1, R9, R24.reuse, 0x1 ;  /* 0x0000001809167211 */ /* 0x082fe400078208ff */
[----:B------:R-:W-:Y:S02]  /*103a0*/  LEA.HI.X.SX32 R27, R15, R25, 0x1, P0 ;  /* 0x000000190f1b7211 */ /* 0x000fe400000f0eff */
[----:B--2---:R-:W-:-:S02]  /*103b0*/  LEA R20, P2, R8, R24, 0x1 ;  /* 0x0000001808147211 */ /* 0x004fc400078408ff */
[-C--:B------:R-:W-:Y:S02]  /*103c0*/  LEA.HI.X.SX32 R23, R9, R25.reuse, 0x1, P1 ;  /* 0x0000001909177211 */ /* 0x080fe400008f0eff */
[----:B------:R-:W-:Y:S02]  /*103d0*/  LEA.HI.X.SX32 R21, R8, R25, 0x1, P2 ;  /* 0x0000001908157211 */ /* 0x000fe400010f0eff */
[C---:B------:R-:W-:Y:S01]  /*103e0*/  LEA R6, R0.reuse, R5, 0x1 ;  /* 0x0000000500067211 */ /* 0x040fe200078e08ff */
[----:B------:R0:W-:Y:S04]  /*103f0*/  STL.64 [R1+0xbe8], R26 ;  /* 0x000be81a01007387 */ /* 0x0001e80000100a00 */
[----:B------:R1:W-:Y:S01]  /*10400*/  STL.64 [R1+0xbe0], R22 ;  /* 0x000be01601007387 */ /* 0x0003e20000100a00 */
[----:B------:R-:W-:-:S03]  /*10410*/  IMAD R7, R0, 0x2, R6 ;  /* 0x0000000200077824 */ /* 0x000fc600078e0206 */
[----:B------:R2:W-:Y:S01]  /*10420*/  STL.64 [R1+0xbd8], R20 ;  /* 0x000bd81401007387 */ /* 0x0005e20000100a00 */
[CC--:B0-----:R-:W-:Y:S02]  /*10430*/  LEA R26, P0, R18.reuse, R24.reuse, 0x1 ;  /* 0x00000018121a7211 */ /* 0x0c1fe400078008ff */
[CC--:B-1----:R-:W-:Y:S02]  /*10440*/  LEA R22, P1, R11.reuse, R24.reuse, 0x1 ;  /* 0x000000180b167211 */ /* 0x0c2fe400078208ff */
[-C--:B------:R-:W-:Y:S02]  /*10450*/  LEA.HI.X.SX32 R27, R18, R25.reuse, 0x1, P0 ;  /* 0x00000019121b7211 */ /* 0x080fe400000f0eff */
[C---:B--2---:R-:W-:Y:S02]  /*10460*/  LEA R20, P2, R10.reuse, R24, 0x1 ;  /* 0x000000180a147211 */ /* 0x044fe400078408ff */
[-C--:B------:R-:W-:Y:S02]  /*10470*/  LEA.HI.X.SX32 R23, R11, R25.reuse, 0x1, P1 ;  /* 0x000000190b177211 */ /* 0x080fe400008f0eff */
[----:B------:R-:W-:-:S02]  /*10480*/  LEA.HI.X.SX32 R21, R10, R25, 0x1, P2 ;  /* 0x000000190a157211 */ /* 0x000fc400010f0eff */
        /* <DEDUP_REMOVED lines=13> */
[----:B------:R-:W-:Y:S01]  /*10560*/  STL.64 [R1+0xbb0], R22 ;  /* 0x000bb01601007387 */ /* 0x000fe20000100a00 */
[----:B------:R-:W-:-:S03]  /*10570*/  IMAD R11, R0, 0x2, R10 ;  /* 0x00000002000b7824 */ /* 0x000fc600078e020a */
[----:B------:R1:W-:Y:S01]  /*10580*/  STL.64 [R1+0xba8], R20 ;  /* 0x000ba81401007387 */ /* 0x0003e20000100a00 */
[CC--:B0-----:R-:W-:Y:S02]  /*10590*/  LEA R26, P0, R17.reuse, R24.reuse, 0x1 ;  /* 0x00000018111a7211 */ /* 0x0c1fe400078008ff */
[----:B------:R-:W-:Y:S02]  /*105a0*/  LEA R12, R0, R11, 0x1 ;  /* 0x0000000b000c7211 */ /* 0x000fe400078e08ff */
[-C--:B------:R-:W-:Y:S02]  /*105b0*/  LEA.HI.X.SX32 R27, R17, R25.reuse, 0x1, P0 ;  /* 0x00000019111b7211 */ /* 0x080fe400000f0eff */
[-C--:B-1----:R-:W-:Y:S02]  /*105c0*/  LEA R20, P2, R2, R24.reuse, 0x1 ;  /* 0x0000001802147211 */ /* 0x082fe400078408ff */
[----:B------:R-:W-:Y:S02]  /*105d0*/  LEA R22, P1, R14, R24, 0x1 ;  /* 0x000000180e167211 */ /* 0x000fe400078208ff */
[-C--:B------:R-:W-:Y:S01]  /*105e0*/  LEA.HI.X.SX32 R21, R2, R25.reuse, 0x1, P2 ;  /* 0x0000001902157211 */ /* 0x080fe200010f0eff */
[----:B------:R-:W-:Y:S01]  /*105f0*/  STL.64 [R1+0xba0], R26 ;  /* 0x000ba01a01007387 */ /* 0x000fe20000100a00 */
[----:B------:R-:W-:Y:S01]  /*10600*/  LEA.HI.X.SX32 R23, R14, R25, 0x1, P1 ;  /* 0x000000190e177211 */ /* 0x000fe200008f0eff */
[----:B------:R-:W-:-:S02]  /*10610*/  IMAD R2, R0, 0x2, R12 ;  /* 0x0000000200027824 */ /* 0x000fc400078e020c */
[----:B------:R0:W-:Y:S01]  /*10620*/  STL.64 [R1+0xb90], R20 ;  /* 0x000b901401007387 */ /* 0x0001e20000100a00 */
[-C--:B------:R-:W-:Y:S02]  /*10630*/  LEA R16, P1, R4, R24.reuse, 0x1 ;  /* 0x0000001804107211 */ /* 0x080fe400078208ff */
[----:B------:R-:W-:Y:S02]  /*10640*/  LEA R14, P2, R3, R24, 0x1 ;  /* 0x00000018030e7211 */ /* 0x000fe400078408ff */
[----:B------:R-:W-:Y:S02]  /*10650*/  LEA R13, R0, R2, 0x1 ;  /* 0x00000002000d7211 */ /* 0x000fe400078e08ff */
[-C--:B------:R-:W-:Y:S02]  /*10660*/  LEA.HI.X.SX32 R17, R4, R25.reuse, 0x1, P1 ;  /* 0x0000001904117211 */ /* 0x080fe400008f0eff */
[----:B0-----:R-:W-:Y:S02]  /*10670*/  LEA R20, P0, R19, R24, 0x1 ;  /* 0x0000001813147211 */ /* 0x001fe400078008ff */
[----:B------:R-:W-:-:S02]  /*10680*/  LEA.HI.X.SX32 R15, R3, R25, 0x1, P2 ;  /* 0x00000019030f7211 */ /* 0x000fc400010f0eff */
[-C--:B------:R-:W-:Y:S01]  /*10690*/  LEA.HI.X.SX32 R21, R19, R25.reuse, 0x1, P0 ;  /* 0x0000001913157211 */ /* 0x080fe200000f0eff */
[----:B------:R-:W-:Y:S01]  /*106a0*/  STL.64 [R1+0xb98], R22 ;  /* 0x000b981601007387 */ /* 0x000fe20000100a00 */
[----:B------:R-:W-:Y:S01]  /*106b0*/  IMAD R3, R0, 0x2, R13 ;  /* 0x0000000200037824 */ /* 0x000fe200078e020d */
[C---:B------:R-:W-:Y:S02]  /*106c0*/  LEA R18, P0, R5.reuse, R24, 0x1 ;  /* 0x0000001805127211 */ /* 0x040fe400078008ff */
[----:B------:R-:W-:Y:S04]  /*106d0*/  STL.64 [R1+0xb88], R20 ;  /* 0x000b881401007387 */ /* 0x000fe80000100a00 */
[----:B------:R0:W-:Y:S01]  /*106e0*/  STL.64 [R1+0xb80], R16 ;  /* 0x000b801001007387 */ /* 0x0001e20000100a00 */
[----:B------:R-:W-:-:S03]  /*106f0*/  LEA.HI.X.SX32 R19, R5, R25, 0x1, P0 ;  /* 0x0000001905137211 */ /* 0x000fc600000f0eff */
[----:B------:R1:W-:Y:S01]  /*10700*/  STL.64 [R1+0xb78], R14 ;  /* 0x000b780e01007387 */ /* 0x0003e20000100a00 */
[----:B------:R-:W-:Y:S02]  /*10710*/  LEA R4, R0, R3, 0x1 ;  /* 0x0000000300047211 */ /* 0x000fe400078e08ff */
[CC--:B0-----:R-:W-:Y:S02]  /*10720*/  LEA R16, P1, R6.reuse, R24.reuse, 0x1 ;  /* 0x0000001806107211 */ /* 0x0c1fe400078208ff */
[C---:B-1----:R-:W-:Y:S02]  /*10730*/  LEA R14, P2, R7.reuse, R24, 0x1 ;  /* 0x00000018070e7211 */ /* 0x042fe400078408ff */
[-C--:B------:R-:W-:Y:S02]  /*10740*/  LEA.HI.X.SX32 R17, R6, R25.reuse, 0x1, P1 ;  /* 0x0000001906117211 */ /* 0x080fe400008f0eff */
[----:B------:R-:W-:Y:S01]  /*10750*/  LEA.HI.X.SX32 R15, R7, R25, 0x1, P2 ;  /* 0x00000019070f7211 */ /* 0x000fe200010f0eff */
[----:B------:R0:W-:Y:S01]  /*10760*/  STL.64 [R1+0xb70], R18 ;  /* 0x000b701201007387 */ /* 0x0001e20000100a00 */
[----:B------:R-:W-:-:S03]  /*10770*/  IMAD R5, R0, 0x2, R4 ;  /* 0x0000000200057824 */ /* 0x000fc600078e0204 */
[----:B------:R1:W-:Y:S04]  /*10780*/  STL.64 [R1+0xb68], R16 ;  /* 0x000b681001007387 */ /* 0x0003e80000100a00 */
[----:B------:R2:W-:Y:S01]  /*10790*/  STL.64 [R1+0xb60], R14 ;  /* 0x000b600e01007387 */ /* 0x0005e20000100a00 */
[CC--:B0-----:R-:W-:Y:S02]  /*107a0*/  LEA R18, P0, R8.reuse, R24.reuse, 0x1 ;  /* 0x0000001808127211 */ /* 0x0c1fe400078008ff */
[-C--:B-1----:R-:W-:Y:S02]  /*107b0*/  LEA R16, P1, R9, R24.reuse, 0x1 ;  /* 0x0000001809107211 */ /* 0x082fe400078208ff */
[----:B------:R-:W-:Y:S02]  /*107c0*/  LEA.HI.X.SX32 R19, R8, R25, 0x1, P0 ;  /* 0x0000001908137211 */ /* 0x000fe400000f0eff */
[----:B--2---:R-:W-:-:S02]  /*107d0*/  LEA R14, P2, R10, R24, 0x1 ;  /* 0x000000180a0e7211 */ /* 0x004fc400078408ff */
[----:B------:R-:W-:Y:S02]  /*107e0*/  LEA R6, R0, R5, 0x1 ;  /* 0x0000000500067211 */ /* 0x000fe400078e08ff */
        /* <DEDUP_REMOVED lines=12> */
[-C--:B------:R-:W-:Y:S01]  /*108b0*/  LEA.HI.X.SX32 R15, R2, R25.reuse, 0x1, P2 ;  /* 0x00000019020f7211 */ /* 0x080fe200010f0eff */
[----:B------:R-:W-:Y:S01]  /*108c0*/  STL.64 [R1+0xb40], R18 ;  /* 0x000b401201007387 */ /* 0x000fe20000100a00 */
[----:B------:R-:W-:Y:S01]  /*108d0*/  IMAD R9, R0, 0x2, R8 ;  /* 0x0000000200097824 */ /* 0x000fe200078e0208 */
[C---:B------:R-:W-:Y:S02]  /*108e0*/  LEA R10, P2, R4.reuse, R24, 0x1 ;  /* 0x00000018040a7211 */ /* 0x040fe400078408ff */
[----:B------:R0:W-:Y:S04]  /*108f0*/  STL.64 [R1+0xb38], R16 ;  /* 0x000b381001007387 */ /* 0x0001e80000100a00 */
[----:B------:R1:W-:Y:S01]  /*10900*/  STL.64 [R1+0xb30], R14 ;  /* 0x000b300e01007387 */ /* 0x0003e20000100a00 */
[----:B------:R-:W-:-:S02]  /*10910*/  LEA.HI.X.SX32 R11, R4, R25, 0x1, P2 ;  /* 0x00000019040b7211 */ /* 0x000fc400010f0eff */
[----:B------:R-:W-:Y:S02]  /*10920*/  LEA R2, R0, R9, 0x1 ;  /* 0x0000000900027211 */ /* 0x000fe400078e08ff */
[-C--:B0-----:R-:W-:Y:S02]  /*10930*/  LEA R16, P0, R13, R24.reuse, 0x1 ;  /* 0x000000180d107211 */ /* 0x081fe400078008ff */
[-C--:B-1----:R-:W-:Y:S02]  /*10940*/  LEA R14, P1, R3, R24.reuse, 0x1 ;  /* 0x00000018030e7211 */ /* 0x082fe400078208ff */
[-C--:B------:R-:W-:Y:S02]  /*10950*/  LEA.HI.X.SX32 R17, R13, R25.reuse, 0x1, P0 ;  /* 0x000000190d117211 */ /* 0x080fe400000f0eff */
[----:B------:R-:W-:Y:S01]  /*10960*/  LEA.HI.X.SX32 R15, R3, R25, 0x1, P1 ;  /* 0x00000019030f7211 */ /* 0x000fe200008f0eff */
[----:B------:R0:W-:Y:S01]  /*10970*/  STL.64 [R1+0xb18], R10 ;  /* 0x000b180a01007387 */ /* 0x0001e20000100a00 */
[----:B------:R-:W-:-:S03]  /*10980*/  LEA R12, P2, R7, R24, 0x1 ;  /* 0x00000018070c7211 */ /* 0x000fc600078408ff */
[----:B------:R1:W-:Y:S04]  /*10990*/  STL.64 [R1+0xb28], R16 ;  /* 0x000b281001007387 */ /* 0x0003e80000100a00 */
[----:B------:R2:W-:Y:S01]  /*109a0*/  STL.64 [R1+0xb20], R14 ;  /* 0x000b200e01007387 */ /* 0x0005e20000100a00 */
[----:B0-----:R-:W-:Y:S01]  /*109b0*/  IMAD R10, R0, 0x2, R2 ;  /* 0x00000002000a7824 */ /* 0x001fe200078e0202 */
[-C--:B-1----:R-:W-:Y:S02]  /*109c0*/  LEA R16, P0, R5, R24.reuse, 0x1 ;  /* 0x0000001805107211 */ /* 0x082fe400078008ff */
[----:B--2---:R-:W-:Y:S02]  /*109d0*/  LEA R14, P1, R6, R24, 0x1 ;  /* 0x00000018060e7211 */ /* 0x004fe400078208ff */
[----:B------:R-:W-:-:S02]  /*109e0*/  LEA R4, R0, R10, 0x1 ;  /* 0x0000000a00047211 */ /* 0x000fc400078e08ff */
[-C--:B------:R-:W-:Y:S02]  /*109f0*/  LEA.HI.X.SX32 R17, R5, R25.reuse, 0x1, P0 ;  /* 0x0000001905117211 */ /* 0x080fe400000f0eff */
[-C--:B------:R-:W-:Y:S02]  /*10a00*/  LEA.HI.X.SX32 R15, R6, R25.reuse, 0x1, P1 ;  /* 0x00000019060f7211 */ /* 0x080fe400008f0eff */
[----:B------:R-:W-:Y:S01]  /*10a10*/  LEA.HI.X.SX32 R13, R7, R25, 0x1, P2 ;  /* 0x00000019070d7211 */ /* 0x000fe200010f0eff */
[C---:B------:R-:W-:Y:S01]  /*10a20*/  IMAD R6, R0.reuse, 0x2, R4 ;  /* 0x0000000200067824 */ /* 0x040fe200078e0204 */
[----:B------:R0:W-:Y:S04]  /*10a30*/  STL.64 [R1+0xb10], R16 ;  /* 0x000b101001007387 */ /* 0x0001e80000100a00 */
[----:B------:R1:W-:Y:S01]  /*10a40*/  STL.64 [R1+0xb08], R14 ;  /* 0x000b080e01007387 */ /* 0x0003e20000100a00 */
[----:B------:R-:W-:-:S03]  /*10a50*/  LEA R3, R0, R6, 0x1 ;  /* 0x0000000600037211 */ /* 0x000fc600078e08ff */
[----:B------:R2:W-:Y:S01]  /*10a60*/  STL.64 [R1+0xb00], R12 ;  /* 0x000b000c01007387 */ /* 0x0005e20000100a00 */
[CC--:B0-----:R-:W-:Y:S02]  /*10a70*/  LEA R16, P0, R8.reuse, R24.reuse, 0x1 ;  /* 0x0000001808107211 */ /* 0x0c1fe400078008ff */
[CC--:B-1----:R-:W-:Y:S02]  /*10a80*/  LEA R14, P1, R9.reuse, R24.reuse, 0x1 ;  /* 0x00000018090e7211 */ /* 0x0c2fe400078208ff */
[-C--:B------:R-:W-:Y:S02]  /*10a90*/  LEA.HI.X.SX32 R17, R8, R25.reuse, 0x1, P0 ;  /* 0x0000001908117211 */ /* 0x080fe400000f0eff */
[CC--:B--2---:R-:W-:Y:S02]  /*10aa0*/  LEA R12, P2, R2.reuse, R24.reuse, 0x1 ;  /* 0x00000018020c7211 */ /* 0x0c4fe400078408ff */
[-C--:B------:R-:W-:Y:S02]  /*10ab0*/  LEA.HI.X.SX32 R15, R9, R25.reuse, 0x1, P1 ;  /* 0x00000019090f7211 */ /* 0x080fe400008f0eff */
[----:B------:R-:W-:Y:S01]  /*10ac0*/  LEA.HI.X.SX32 R13, R2, R25, 0x1, P2 ;  /* 0x00000019020d7211 */ /* 0x000fe200010f0eff */
[----:B------:R-:W-:Y:S01]  /*10ad0*/  IMAD R2, R0, 0x2, R3 ;  /* 0x0000000200027824 */ /* 0x000fe200078e0203 */
[----:B------:R-:W-:Y:S04]  /*10ae0*/  STL.64 [R1+0xaf8], R16 ;  /* 0x000af81001007387 */ /* 0x000fe80000100a00 */
[----:B------:R0:W-:Y:S01]  /*10af0*/  STL.64 [R1+0xaf0], R14 ;  /* 0x000af00e01007387 */ /* 0x0001e20000100a00 */
[----:B------:R-:W-:-:S03]  /*10b00*/  LEA R8, P2, R6, R24, 0x1 ;  /* 0x0000001806087211 */ /* 0x000fc600078408ff */
[----:B------:R1:W-:Y:S01]  /*10b10*/  STL.64 [R1+0xae8], R12 ;  /* 0x000ae80c01007387 */ /* 0x0003e20000100a00 */
[----:B------:R-:W-:Y:S02]  /*10b20*/  LEA R5, R0, R2, 0x1 ;  /* 0x0000000200057211 */ /* 0x000fe400078e08ff */
[-C--:B0-----:R-:W-:Y:S02]  /*10b30*/  LEA R14, P0, R10, R24.reuse, 0x1 ;  /* 0x000000180a0e7211 */ /* 0x081fe400078008ff */
[-C--:B-1----:R-:W-:Y:S02]  /*10b40*/  LEA R12, P1, R4, R24.reuse, 0x1 ;  /* 0x00000018040c7211 */ /* 0x082fe400078208ff */
[-C--:B------:R-:W-:Y:S02]  /*10b50*/  LEA.HI.X.SX32 R15, R10, R25.reuse, 0x1, P0 ;  /* 0x000000190a0f7211 */ /* 0x080fe400000f0eff */
[-C--:B------:R-:W-:Y:S01]  /*10b60*/  LEA.HI.X.SX32 R13, R4, R25.reuse, 0x1, P1 ;  /* 0x00000019040d7211 */ /* 0x080fe200008f0eff */
[----:B------:R-:W-:Y:S01]  /*10b70*/  IMAD R0, R0, 0x2, R5 ;  /* 0x0000000200007824 */ /* 0x000fe200078e0205 */
[----:B------:R-:W-:Y:S01]  /*10b80*/  LEA.HI.X.SX32 R9, R6, R25, 0x1, P2 ;  /* 0x0000001906097211 */ /* 0x000fe200010f0eff */
[----:B------:R0:W-:Y:S01]  /*10b90*/  STL.64 [R1+0xae0], R14 ;  /* 0x000ae00e01007387 */ /* 0x0001e20000100a00 */
[----:B------:R-:W-:-:S03]  /*10ba0*/  LEA R10, P2, R5, R24, 0x1 ;  /* 0x00000018050a7211 */ /* 0x000fc600078408ff */
[----:B------:R1:W-:Y:S04]  /*10bb0*/  STL.64 [R1+0xad8], R12 ;  /* 0x000ad80c01007387 */ /* 0x0003e80000100a00 */
[----:B------:R2:W-:Y:S01]  /*10bc0*/  STL.64 [R1+0xad0], R8 ;  /* 0x000ad00801007387 */ /* 0x0005e20000100a00 */
[CC--:B0-----:R-:W-:Y:S02]  /*10bd0*/  LEA R14, P0, R3.reuse, R24.reuse, 0x1 ;  /* 0x00000018030e7211 */ /* 0x0c1fe400078008ff */
[-C--:B-1----:R-:W-:Y:S02]  /*10be0*/  LEA R12, P1, R2, R24.reuse, 0x1 ;  /* 0x00000018020c7211 */ /* 0x082fe400078208ff */
[----:B------:R-:W-:Y:S02]  /*10bf0*/  LEA.HI.X.SX32 R15, R3, R25, 0x1, P0 ;  /* 0x00000019030f7211 */ /* 0x000fe400000f0eff */
[----:B--2---:R-:W-:-:S02]  /*10c00*/  LEA R8, P3, R0, R24, 0x1 ;  /* 0x0000001800087211 */ /* 0x004fc400078608ff */
[-C--:B------:R-:W-:Y:S02]  /*10c10*/  LEA.HI.X.SX32 R13, R2, R25.reuse, 0x1, P1 ;  /* 0x00000019020d7211 */ /* 0x080fe400008f0eff */
[-C--:B------:R-:W-:Y:S01]  /*10c20*/  LEA.HI.X.SX32 R11, R5, R25.reuse, 0x1, P2 ;  /* 0x00000019050b7211 */ /* 0x080fe200010f0eff */
[----:B------:R-:W-:Y:S01]  /*10c30*/  IMAD.MOV.U32 R2, RZ, RZ, 0x3f800000 ;  /* 0x3f800000ff027424 */ /* 0x000fe200078e00ff */
[----:B------:R-:W-:Y:S01]  /*10c40*/  LEA.HI.X.SX32 R9, R0, R25, 0x1, P3 ;  /* 0x0000001900097211 */ /* 0x000fe200018f0eff */
[----:B------:R-:W-:Y:S01]  /*10c50*/  STL.64 [R1+0xac8], R14 ;  /* 0x000ac80e01007387 */ /* 0x000fe20000100a00 */
[----:B------:R-:W-:-:S03]  /*10c60*/  MOV R4, 0xff800000 ;  /* 0xff80000000047802 */ /* 0x000fc60000000f00 */
[----:B------:R-:W-:Y:S04]  /*10c70*/  STL.64 [R1+0xac0], R12 ;  /* 0x000ac00c01007387 */ /* 0x000fe80000100a00 */
[----:B------:R-:W-:Y:S04]  /*10c80*/  STL.64 [R1+0xab8], R10 ;  /* 0x000ab80a01007387 */ /* 0x000fe80000100a00 */
[----:B------:R-:W-:Y:S04]  /*10c90*/  STL.64 [R1+0xab0], R8 ;  /* 0x000ab00801007387 */ /* 0x000fe80000100a00 */
[----:B------:R0:W-:Y:S04]  /*10ca0*/  STL [R1+0xa88], R2 ;  /* 0x000a880201007387 */ /* 0x0001e80000100800 */
[----:B------:R-:W-:Y:S01]  /*10cb0*/  STL [R1+0xa60], R4 ;  /* 0x000a600401007387 */ /* 0x000fe20000100800 */
[----:B0-----:R-:W-:-:S05]  /*10cc0*/  CS2R R2, SRZ ;  /* 0x0000000000027805 */ /* 0x001fca000001ff00 */
[----:B------:R0:W-:Y:S02]  /*10cd0*/  STL.64 [R1+0x1ad8], R2 ;  /* 0x001ad80201007387 */ /* 0x0001e40000100a00 */
[----:B0-----:R-:W-:Y:S01]  /*10ce0*/  IMAD.MOV.U32 R2, RZ, RZ, -0x800000 ;  /* 0xff800000ff027424 */ /* 0x001fe200078e00ff */
[----:B------:R-:W-:-:S04]  /*10cf0*/  MOV R3, 0xff800000 ;  /* 0xff80000000037802 */ /* 0x000fc80000000f00 */
[----:B------:R-:W-:Y:S04]  /*10d00*/  STL [R1+0xa64], R2 ;  /* 0x000a640201007387 */ /* 0x000fe80000100800 */
[----:B------:R-:W-:Y:S04]  /*10d10*/  STL [R1+0xa68], R4 ;  /* 0x000a680401007387 */ /* 0x000fe80000100800 */
[----:B------:R-:W-:Y:S04]  /*10d20*/  STL [R1+0xa6c], R3 ;  /* 0x000a6c0301007387 */ /* 0x000fe80000100800 */
[----:B------:R-:W-:Y:S04]  /*10d30*/  STL [R1+0xa70], R2 ;  /* 0x000a700201007387 */ /* 0x000fe80000100800 */
[----:B------:R0:W-:Y:S04]  /*10d40*/  STL [R1+0xa74], R4 ;  /* 0x000a740401007387 */ /* 0x0001e80000100800 */
[----:B------:R1:W-:Y:S04]  /*10d50*/  STL [R1+0xa78], R3 ;  /* 0x000a780301007387 */ /* 0x0003e80000100800 */
[----:B------:R-:W-:Y:S01]  /*10d60*/  STL [R1+0xa80], RZ ;  /* 0x000a80ff01007387 */ /* 0x000fe20000100800 */
[----:B0-----:R-:W-:-:S03]  /*10d70*/  MOV R4, 0x3f800000 ;  /* 0x3f80000000047802 */ /* 0x001fc60000000f00 */
[----:B------:R0:W-:Y:S01]  /*10d80*/  STL [R1+0xa7c], R2 ;  /* 0x000a7c0201007387 */ /* 0x0001e20000100800 */
[----:B-1----:R-:W-:Y:S02]  /*10d90*/  IMAD.MOV.U32 R3, RZ, RZ, 0x3f800000 ;  /* 0x3f800000ff037424 */ /* 0x002fe400078e00ff */
[----:B0-----:R-:W-:-:S05]  /*10da0*/  IMAD.MOV.U32 R2, RZ, RZ, 0x3f800000 ;  /* 0x3f800000ff027424 */ /* 0x001fca00078e00ff */
[----:B------:R-:W-:Y:S04]  /*10db0*/  STL [R1+0xa8c], R2 ;  /* 0x000a8c0201007387 */ /* 0x000fe80000100800 */
        /* <DEDUP_REMOVED lines=248> */
[----:B------:R-:W-:Y:S01]  /*11d40*/  STL [R1+0x688], RZ ;  /* 0x000688ff01007387 */ /* 0x000fe20000100800 */
[----:B------:R-:W-:-:S03]  /*11d50*/  MOV R0, c[0x0][0x1a4] ;  /* 0x0000690000007a02 */ /* 0x000fc60000000f00 */
[----:B------:R-:W-:Y:S04]  /*11d60*/  STL [R1+0x68c], RZ ;  /* 0x00068cff01007387 */ /* 0x000fe80000100800 */
[----:B------:R-:W-:Y:S04]  /*11d70*/  STL [R1+0x7e0], RZ ;  /* 0x0007e0ff01007387 */ /* 0x000fe80000100800 */
[----:B------:R-:W-:Y:S04]  /*11d80*/  STL [R1+0x7e4], RZ ;  /* 0x0007e4ff01007387 */ /* 0x000fe80000100800 */
[----:B------:R-:W-:Y:S04]  /*11d90*/  STL [R1+0x7e8], RZ ;  /* 0x0007e8ff01007387 */ /* 0x000fe80000100800 */
[----:B------:R-:W-:Y:S01]  /*11da0*/  STL [R1+0x7ec], RZ ;  /* 0x0007ecff01007387 */ /* 0x000fe20000100800 */
[----:B------:R-:W-:-:S03]  /*11db0*/  SHF.L.U32 R6, R0, 0x2, RZ ;  /* 0x0000000200067819 */ /* 0x000fc600000006ff */
[----:B------:R-:W-:Y:S01]  /*11dc0*/  STL [R1+0x7d0], RZ ;  /* 0x0007d0ff01007387 */ /* 0x000fe20000100800 */
[----:B------:R-:W-:-:S03]  /*11dd0*/  IMAD R7, R0, 0x5, RZ ;  /* 0x0000000500077824 */ /* 0x000fc600078e02ff */
[----:B------:R-:W-:Y:S01]  /*11de0*/  STL [R1+0x7d4], RZ ;  /* 0x0007d4ff01007387 */ /* 0x000fe20000100800 */
[----:B------:R-:W-:-:S03]  /*11df0*/  IMAD R8, R0, 0x6, RZ ;  /* 0x0000000600087824 */ /* 0x000fc600078e02ff */
[----:B------:R-:W-:Y:S01]  /*11e00*/  STL [R1+0x7d8], RZ ;  /* 0x0007d8ff01007387 */ /* 0x000fe20000100800 */
[----:B------:R-:W-:-:S03]  /*11e10*/  IMAD R9, R0, 0x7, RZ ;  /* 0x0000000700097824 */ /* 0x000fc600078e02ff */
[----:B------:R-:W-:Y:S01]  /*11e20*/  STL [R1+0x7dc], RZ ;  /* 0x0007dcff01007387 */ /* 0x000fe20000100800 */
[C---:B------:R-:W-:Y:S02]  /*11e30*/  IMAD R12, R0.reuse, 0xa, RZ ;  /* 0x0000000a000c7824 */ /* 0x040fe400078e02ff */
[----:B------:R-:W-:Y:S01]  /*11e40*/  IMAD R13, R0, 0xb, RZ ;  /* 0x0000000b000d7824 */ /* 0x000fe200078e02ff */
[----:B------:R-:W-:Y:S04]  /*11e50*/  STL [R1+0x7c0], RZ ;  /* 0x0007c0ff01007387 */ /* 0x000fe80000100800 */
[----:B------:R-:W-:Y:S04]  /*11e60*/  STL [R1+0x7c4], RZ ;  /* 0x0007c4ff01007387 */ /* 0x000fe80000100800 */
[----:B------:R-:W-:Y:S04]  /*11e70*/  STL [R1+0x7c8], RZ ;  /* 0x0007c8ff01007387 */ /* 0x000fe80000100800 */
[----:B------:R-:W-:Y:S04]  /*11e80*/  STL [R1+0x7cc], RZ ;  /* 0x0007ccff01007387 */ /* 0x000fe80000100800 */
[----:B------:R0:W-:Y:S04]  /*11e90*/  STL.64 [R1+0x1b38], R6 ;  /* 0x001b380601007387 */ /* 0x0001e80000100a00 */
[----:B------:R-:W-:Y:S04]  /*11ea0*/  STL.64 [R1+0x1b30], R8 ;  /* 0x001b300801007387 */ /* 0x000fe80000100a00 */
[----:B------:R1:W-:Y:S04]  /*11eb0*/  STL.64 [R1+0x1b28], R12 ;  /* 0x001b280c01007387 */ /* 0x0003e80000100a00 */
[----:B------:R-:W2:Y:S04]  /*11ec0*/  LDL R11, [R1+0x6d8] ;  /* 0x0006d800010b7983 */ /* 0x000ea80000100800 */
[----:B0-----:R-:W3:Y:S04]  /*11ed0*/  LDL R6, [R1+0x6b4] ;  /* 0x0006b40001067983 */ /* 0x001ee80000100800 */
[----:B-1----:R-:W4:Y:S04]  /*11ee0*/  LDL.64 R12, [R1+0x6d0] ;  /* 0x0006d000010c7983 */ /* 0x002f280000100a00 */
[----:B------:R-:W3:Y:S04]  /*11ef0*/  LDL.64 R8, [R1+0x6c8] ;  /* 0x0006c80001087983 */ /* 0x000ee80000100a00 */
[----:B------:R-:W0:Y:S02]  /*11f00*/  S2R R20, SR_TID.X ;  /* 0x0000000000147919 */ /* 0x000e240000002100 */
[----:B0-----:R-:W-:-:S04]  /*11f10*/  LOP3.LUT R15, R20, 0x7f, RZ, 0xc0, !PT ;  /* 0x0000007f140f7812 */ /* 0x001fc800078ec0ff */
[----:B------:R-:W-:Y:S02]  /*11f20*/  SHF.L.U32 R7, R15, 0x1, RZ ;  /* 0x000000010f077819 */ /* 0x000fe400000006ff */
[----:B------:R-:W0:Y:S04]  /*11f30*/  S2R R15, SR_TID.X ;  /* 0x00000000000f7919 */ /* 0x000e280000002100 */
[----:B------:R-:W1:Y:S01]  /*11f40*/  S2R R5, SR_TID.X ;  /* 0x0000000000057919 */ /* 0x000e620000002100 */
[C---:B------:R-:W-:Y:S02]  /*11f50*/  LOP3.LUT R10, R7.reuse, 0x20, RZ, 0x3c, !PT ;  /* 0x00000020070a7812 */ /* 0x040fe400078e3cff */
[C---:B------:R-:W-:Y:S02]  /*11f60*/  LOP3.LUT R14, R7.reuse, 0x10, RZ, 0x3c, !PT ;  /* 0x00000010070e7812 */ /* 0x040fe400078e3cff */
[----:B------:R-:W-:-:S02]  /*11f70*/  LOP3.LUT R4, R7, 0x30, RZ, 0x3c, !PT ;  /* 0x0000003007047812 */ /* 0x000fc400078e3cff */
[C---:B------:R-:W-:Y:S02]  /*11f80*/  LOP3.LUT R14, R7.reuse, 0x40, RZ, 0x3c, !PT ;  /* 0x00000040070e7812 */ /* 0x040fe400078e3cff */
[----:B------:R-:W-:Y:S01]  /*11f90*/  LOP3.LUT R4, R7, 0x50, RZ, 0x3c, !PT ;  /* 0x0000005007047812 */ /* 0x000fe200078e3cff */
[C---:B0-----:R-:W-:Y:S01]  /*11fa0*/  IMAD.SHL.U32 R16, R15.reuse, 0x4, RZ ;  /* 0x000000040f107824 */ /* 0x041fe200078e00ff */
[----:B------:R-:W-:-:S04]  /*11fb0*/  LOP3.LUT R14, R15, 0x60, RZ, 0xc0, !PT ;  /* 0x000000600f0e7812 */ /* 0x000fc800078ec0ff */
[----:B------:R-:W-:Y:S02]  /*11fc0*/  LOP3.LUT R10, R16, 0x7c, RZ, 0xc0, !PT ;  /* 0x0000007c100a7812 */ /* 0x000fe400078ec0ff */
[C---:B------:R-:W-:Y:S02]  /*11fd0*/  LOP3.LUT R16, R15.reuse, 0x1c, RZ, 0xc0, !PT ;  /* 0x0000001c0f107812 */ /* 0x040fe400078ec0ff */
[C---:B------:R-:W-:Y:S02]  /*11fe0*/  LOP3.LUT R4, R15.reuse, 0x7, RZ, 0xc0, !PT ;  /* 0x000000070f047812 */ /* 0x040fe400078ec0ff */
[----:B------:R-:W-:Y:S01]  /*11ff0*/  SHF.R.U32.HI R14, RZ, 0x1, R14 ;  /* 0x00000001ff0e7819 */ /* 0x000fe2000001160e */
[----:B------:R-:W-:Y:S01]  /*12000*/  IMAD R10, R16, 0x20, R10 ;  /* 0x00000020100a7824 */ /* 0x000fe200078e020a */
[----:B------:R-:W-:Y:S02]  /*12010*/  SHF.L.U32 R15, R15, 0x7, RZ ;  /* 0x000000070f0f7819 */ /* 0x000fe400000006ff */
[----:B------:R-:W-:-:S02]  /*12020*/  SHF.L.U32 R4, R4, 0x4, RZ ;  /* 0x0000000404047819 */ /* 0x000fc400000006ff */
[----:B------:R-:W-:Y:S02]  /*12030*/  LOP3.LUT R10, R10, R14, RZ, 0x3c, !PT ;  /* 0x0000000e0a0a7212 */ /* 0x000fe400078e3cff */
[----:B------:R-:W-:Y:S02]  /*12040*/  LOP3.LUT R4, R4, 0x780, R15, 0xf8, !PT ;  /* 0x0000078004047812 */ /* 0x000fe400078ef80f */
[C---:B------:R-:W-:Y:S02]  /*12050*/  LOP3.LUT R14, R7.reuse, 0x60, RZ, 0x3c, !PT ;  /* 0x00000060070e7812 */ /* 0x040fe400078e3cff */
[----:B------:R-:W-:Y:S02]  /*12060*/  LOP3.LUT R7, R7, 0x70, RZ, 0x3c, !PT ;  /* 0x0000007007077812 */ /* 0x000fe400078e3cff */
[----:B-1----:R-:W-:Y:S02]  /*12070*/  LOP3.LUT R4, R4, 0x10, R5, 0x78, !PT ;  /* 0x0000001004047812 */ /* 0x002fe400078e7805 */
[----:B------:R-:W-:Y:S01]  /*12080*/  LOP3.LUT R10, R10, 0x40, RZ, 0x3c, !PT ;  /* 0x000000400a0a7812 */ /* 0x000fe200078e3cff */
[C---:B------:R-:W-:Y:S01]  /*12090*/  IMAD.SHL.U32 R10, R5.reuse, 0x2, RZ ;  /* 0x00000002050a7824 */ /* 0x040fe200078e00ff */
[----:B------:R-:W-:-:S02]  /*120a0*/  LOP3.LUT P0, RZ, R5, 0x3, RZ, 0xc0, !PT ;  /* 0x0000000305ff7812 */ /* 0x000fc4000780c0ff */
[----:B--2---:R-:W-:Y:S02]  /*120b0*/  LOP3.LUT R7, R11, 0x40, RZ, 0x3c, !PT ;  /* 0x000000400b077812 */ /* 0x004fe400078e3cff */
[----:B------:R-:W-:-:S03]  /*120c0*/  LOP3.LUT R11, R5, 0x7, RZ, 0xc0, !PT ;  /* 0x00000007050b7812 */ /* 0x000fc600078ec0ff */
[----:B------:R0:W-:Y:S02]  /*120d0*/  STL [R1+0x12dc], R7 ;  /* 0x0012dc0701007387 */ /* 0x0001e40000100800 */
[----:B0-----:R-:W-:Y:S02]  /*120e0*/  LOP3.LUT R7, R4, 0x20, RZ, 0x3c, !PT ;  /* 0x0000002004077812 */ /* 0x001fe400078e3cff */
[----:B------:R-:W-:-:S05]  /*120f0*/  SHF.L.U32 R7, R11, 0x4, RZ ;  /* 0x000000040b077819 */ /* 0x000fca00000006ff */
[----:B------:R-:W-:Y:S01]  /*12100*/  IMAD R7, R11, 0x80, R7 ;  /* 0x000000800b077824 */ /* 0x000fe200078e0207 */
[----:B------:R-:W-:-:S04]  /*12110*/  LOP3.LUT R5, R5, 0x10, RZ, 0xc0, !PT ;  /* 0x0000001005057812 */ /* 0x000fc800078ec0ff */
[----:B------:R-:W-:-:S05]  /*12120*/  LOP3.LUT R7, R7, 0x10, R10, 0x78, !PT ;  /* 0x0000001007077812 */ /* 0x000fca00078e780a */
[----:B------:R-:W-:Y:S01]  /*12130*/  IMAD R7, R5, 0x40, R7 ;  /* 0x0000004005077824 */ /* 0x000fe200078e0207 */
[----:B---3--:R-:W-:-:S04]  /*12140*/  LOP3.LUT R6, R6, 0x40, RZ, 0x3c, !PT ;  /* 0x0000004006067812 */ /* 0x008fc800078e3cff */
[----:B------:R-:W-:-:S05]  /*12150*/  LOP3.LUT R6, R7, 0x20, RZ, 0x3c, !PT ;  /* 0x0000002007067812 */ /* 0x000fca00078e3cff */
[----:B------:R0:W-:Y:S02]  /*12160*/  STL [R1+0x12b4], R6 ;  /* 0x0012b40601007387 */ /* 0x0001e40000100800 */
[C---:B0-----:R-:W-:Y:S02]  /*12170*/  LOP3.LUT R6, R7.reuse, 0x40, RZ, 0x3c, !PT ;  /* 0x0000004007067812 */ /* 0x041fe400078e3cff */
[----:B------:R-:W-:-:S05]  /*12180*/  LOP3.LUT R7, R7, 0x60, RZ, 0x3c, !PT ;  /* 0x0000006007077812 */ /* 0x000fca00078e3cff */
[----:B------:R-:W-:Y:S04]  /*12190*/  STL [R1+0xaac], R7 ;  /* 0x000aac0701007387 */ /* 0x000fe80000100800 */
[----:B------:R4:W-:Y:S01]  /*121a0*/  STL [R1+0x12b0], R6 ;  /* 0x0012b00601007387 */ /* 0x0009e20000100800 */
[C---:B------:R-:W-:Y:S02]  /*121b0*/  LOP3.LUT R5, R4.reuse, 0x40, RZ, 0x3c, !PT ;  /* 0x0000004004057812 */ /* 0x040fe400078e3cff */
[----:B------:R-:W-:Y:S01]  /*121c0*/  LOP3.LUT R4, R4, 0x60, RZ, 0x3c, !PT ;  /* 0x0000006004047812 */ /* 0x000fe200078e3cff */
[C---:B----4-:R-:W-:Y:S01]  /*121d0*/  IMAD.WIDE R6, R0.reuse, 0x2, R12 ;  /* 0x0000000200067825 */ /* 0x050fe200078e020c */
[----:B------:R-:W-:-:S04]  /*121e0*/  SHF.L.U32 R4, R0, 0x1, RZ ;  /* 0x0000000100047819 */ /* 0x000fc800000006ff */
[----:B------:R0:W-:Y:S02]  /*121f0*/  STL.64 [R1+0x1ac0], R6 ;  /* 0x001ac00601007387 */ /* 0x0001e40000100a00 */
[----:B0-----:R-:W-:-:S05]  /*12200*/  IMAD.WIDE R6, R0, 0x2, R8 ;  /* 0x0000000200067825 */ /* 0x001fca00078e0208 */
[----:B------:R0:W-:Y:S01]  /*12210*/  STL.64 [R1+0x1ab8], R6 ;  /* 0x001ab80601007387 */ /* 0x0001e20000100a00 */
[----:B------:R-:W-:Y:S02]  /*12220*/  IMAD R5, R0, 0x3, RZ ;  /* 0x0000000300057824 */ /* 0x000fe400078e02ff */
[----:B0-----:R-:W-:-:S05]  /*12230*/  IMAD.WIDE R6, R4, 0x2, R12 ;  /* 0x0000000204067825 */ /* 0x001fca00078e020c */
[----:B------:R0:W-:Y:S02]  /*12240*/  STL.64 [R1+0x1aa0], R6 ;  /* 0x001aa00601007387 */ /* 0x0001e40000100a00 */
[----:B0-----:R-:W-:-:S05]  /*12250*/  IMAD.WIDE R6, R4, 0x2, R8 ;  /* 0x0000000204067825 */ /* 0x001fca00078e0208 */
[----:B------:R0:W-:Y:S01]  /*12260*/  STL.64 [R1+0x1a98], R6 ;  /* 0x001a980601007387 */ /* 0x0001e20000100a00 */
[----:B------:R-:W-:-:S04]  /*12270*/  IMAD.WIDE R8, R5, 0x2, R8 ;  /* 0x0000000205087825 */ /* 0x000fc800078e0208 */
[----:B0-----:R-:W-:-:S05]  /*12280*/  IMAD.WIDE R6, R5, 0x2, R12 ;  /* 0x0000000205067825 */ /* 0x001fca00078e020c */
[----:B------:R0:W-:Y:S04]  /*12290*/  STL.64 [R1+0x1a88], R6 ;  /* 0x001a880601007387 */ /* 0x0001e80000100a00 */
[----:B0-----:R-:W2:Y:S04]  /*122a0*/  LDL.LU.64 R6, [R1+0x1b38] ;  /* 0x001b380001067983 */ /* 0x001ea80000300a00 */
[----:B------:R0:W-:Y:S04]  /*122b0*/  STL.64 [R1+0x1b08], R4 ;  /* 0x001b080401007387 */ /* 0x0001e80000100a00 */
[----:B0-----:R-:W3:Y:S04]  /*122c0*/  LDL.64 R4, [R1+0x6c8] ;  /* 0x0006c80001047983 */ /* 0x001ee80000100a00 */
[----:B------:R2:W-:Y:S02]  /*122d0*/  STL.64 [R1+0x1a80], R8 ;  /* 0x001a800801007387 */ /* 0x0005e40000100a00 */
[----:B--2---:R-:W-:-:S05]  /*122e0*/  IMAD.WIDE R8, R6, 0x2, R12 ;  /* 0x0000000206087825 */ /* 0x004fca00078e020c */
[----:B------:R3:W-:Y:S02]  /*122f0*/  STL.64 [R1+0x1a70], R8 ;  /* 0x001a700801007387 */ /* 0x0007e40000100a00 */
[----:B---3--:R-:W-:-:S05]  /*12300*/  IMAD.WIDE R8, R6, 0x2, R4 ;  /* 0x0000000206087825 */ /* 0x008fca00078e0204 */
[----:B------:R0:W-:Y:S02]  /*12310*/  STL.64 [R1+0x1a68], R8 ;  /* 0x001a680801007387 */ /* 0x0001e40000100a00 */
[----:B0-----:R-:W-:-:S05]  /*12320*/  IMAD.WIDE R8, R7, 0x2, R12 ;  /* 0x0000000207087825 */ /* 0x001fca00078e020c */
[----:B------:R0:W-:Y:S02]  /*12330*/  STL.64 [R1+0x1a58], R8 ;  /* 0x001a580801007387 */ /* 0x0001e40000100a00 */
[----:B0-----:R-:W-:-:S05]  /*12340*/  IMAD.WIDE R8, R7, 0x2, R4 ;  /* 0x0000000207087825 */ /* 0x001fca00078e0204 */
[----:B------:R0:W-:Y:S04]  /*12350*/  STL.64 [R1+0x1a50], R8 ;  /* 0x001a500801007387 */ /* 0x0001e80000100a00 */
[----:B0-----:R-:W2:Y:S04]  /*12360*/  LDL.LU.64 R8, [R1+0x1b30] ;  /* 0x001b300001087983 */ /* 0x001ea80000300a00 */
[----:B------:R2:W-:Y:S02]  /*12370*/  STL.64 [R1+0x1b00], R6 ;  /* 0x001b000601007387 */ /* 0x0005e40000100a00 */
[----:B--2---:R-:W-:-:S05]  /*12380*/  IMAD.WIDE R6, R8, 0x2, R12 ;  /* 0x0000000208067825 */ /* 0x004fca00078e020c */
[----:B------:R0:W-:Y:S02]  /*12390*/  STL.64 [R1+0x1a40], R6 ;  /* 0x001a400601007387 */ /* 0x0001e40000100a00 */
[----:B0-----:R-:W-:-:S05]  /*123a0*/  IMAD.WIDE R6, R8, 0x2, R4 ;  /* 0x0000000208067825 */ /* 0x001fca00078e0204 */
[----:B------:R0:W-:Y:S02]  /*123b0*/  STL.64 [R1+0x1a38], R6 ;  /* 0x001a380601007387 */ /* 0x0001e40000100a00 */
[C---:B0-----:R-:W-:Y:S02]  /*123c0*/  IMAD.WIDE R6, R9.reuse, 0x2, R12 ;  /* 0x0000000209067825 */ /* 0x041fe400078e020c */
[----:B------:R-:W2:Y:S04]  /*123d0*/  LDL.LU.64 R12, [R1+0x1b28] ;  /* 0x001b2800010c7983 */ /* 0x000ea80000300a00 */
[----:B------:R0:W-:Y:S04]  /*123e0*/  STL.64 [R1+0x1a28], R6 ;  /* 0x001a280601007387 */ /* 0x0001e80000100a00 */
[----:B------:R1:W-:Y:S01]  /*123f0*/  STL.64 [R1+0x1b10], R8 ;  /* 0x001b100801007387 */ /* 0x0003e20000100a00 */
[----:B0-----:R-:W-:-:S03]  /*12400*/  IMAD.WIDE R6, R9, 0x2, R4 ;  /* 0x0000000209067825 */ /* 0x001fc600078e0204 */
[----:B-1----:R-:W3:Y:S01]  /*12410*/  LDL.64 R8, [R1+0x6d0] ;  /* 0x0006d00001087983 */ /* 0x002ee20000100a00 */
[----:B------:R-:W-:-:S03]  /*12420*/  SHF.L.U32 R10, R0, 0x3, RZ ;  /* 0x00000003000a7819 */ /* 0x000fc600000006ff */
[----:B------:R3:W-:Y:S01]  /*12430*/  STL.64 [R1+0x1a20], R6 ;  /* 0x001a200601007387 */ /* 0x0007e20000100a00 */
[C---:B------:R-:W-:Y:S02]  /*12440*/  IMAD R11, R0.reuse, 0x9, RZ ;  /* 0x00000009000b7824 */ /* 0x040fe400078e02ff */
[C---:B------:R-:W-:Y:S02]  /*12450*/  IMAD R14, R0.reuse, 0xc, RZ ;  /* 0x0000000c000e7824 */ /* 0x040fe400078e02ff */
[C---:B------:R-:W-:Y:S02]  /*12460*/  IMAD R15, R0.reuse, 0xd, RZ ;  /* 0x0000000d000f7824 */ /* 0x040fe400078e02ff */
[C---:B------:R-:W-:Y:S02]  /*12470*/  IMAD R16, R0.reuse, 0xe, RZ ;  /* 0x0000000e00107824 */ /* 0x040fe400078e02ff */
[C---:B------:R-:W-:Y:S02]  /*12480*/  IMAD R17, R0.reuse, 0xf, RZ ;  /* 0x0000000f00117824 */ /* 0x040fe400078e02ff */
[----:B------:R-:W-:-:S02]  /*12490*/  IMAD.SHL.U32 R18, R0, 0x10, RZ ;  /* 0x0000001000127824 */ /* 0x000fc400078e00ff */
[C---:B------:R-:W-:Y:S02]  /*124a0*/  IMAD R19, R0.reuse, 0x11, RZ ;  /* 0x0000001100137824 */ /* 0x040fe400078e02ff */
[C---:B------:R-:W-:Y:S02]  /*124b0*/  IMAD R20, R0.reuse, 0x12, RZ ;  /* 0x0000001200147824 */ /* 0x040fe400078e02ff */
[C---:B------:R-:W-:Y:S02]  /*124c0*/  IMAD R21, R0.reuse, 0x13, RZ ;  /* 0x0000001300157824 */ /* 0x040fe400078e02ff */
[C---:B------:R-:W-:Y:S02]  /*124d0*/  IMAD R22, R0.reuse, 0x14, RZ ;  /* 0x0000001400167824 */ /* 0x040fe400078e02ff */
[C---:B------:R-:W-:Y:S02]  /*124e0*/  IMAD R23, R0.reuse, 0x15, RZ ;  /* 0x0000001500177824 */ /* 0x040fe400078e02ff */
[----:B------:R-:W-:-:S02]  /*124f0*/  IMAD R24, R0, 0x16, RZ ;  /* 0x0000001600187824 */ /* 0x000fc400078e02ff */
[C---:B------:R-:W-:Y:S02]  /*12500*/  IMAD R25, R0.reuse, 0x17, RZ ;  /* 0x0000001700197824 */ /* 0x040fe400078e02ff */
[C---:B------:R-:W-:Y:S02]  /*12510*/  IMAD R26, R0.reuse, 0x18, RZ ;  /* 0x00000018001a7824 */ /* 0x040fe400078e02ff */
[C---:B------:R-:W-:Y:S02]  /*12520*/  IMAD R27, R0.reuse, 0x19, RZ ;  /* 0x00000019001b7824 */ /* 0x040fe400078e02ff */
[C---:B------:R-:W-:Y:S02]  /*12530*/  IMAD R28, R0.reuse, 0x1a, RZ ;  /* 0x0000001a001c7824 */ /* 0x040fe400078e02ff */
[C---:B------:R-:W-:Y:S02]  /*12540*/  IMAD R29, R0.reuse, 0x1b, RZ ;  /* 0x0000001b001d7824 */ /* 0x040fe400078e02ff */
[----:B------:R-:W-:-:S02]  /*12550*/  IMAD R3, R0, 0x24, RZ ;  /* 0x0000002400037824 */ /* 0x000fc400078e02ff */
[----:B------:R-:W-:Y:S02]  /*12560*/  IMAD R2, R0, 0x25, RZ ;  /* 0x0000002500027824 */ /* 0x000fe400078e02ff */
[----:B---3--:R-:W-:-:S05]  /*12570*/  IMAD.WIDE R6, R10, 0x2, R8 ;  /* 0x000000020a067825 */ /* 0x008fca00078e0208 */
[----:B------:R0:W-:Y:S02]  /*12580*/  STL.64 [R1+0x1a10], R6 ;  /* 0x001a100601007387 */ /* 0x0001e40000100a00 */
[----:B0-----:R-:W-:-:S05]  /*12590*/  IMAD.WIDE R6, R10, 0x2, R4 ;  /* 0x000000020a067825 */ /* 0x001fca00078e0204 */
[----:B------:R0:W-:Y:S02]  /*125a0*/  STL.64 [R1+0x1a08], R6 ;  /* 0x001a080601007387 */ /* 0x0001e40000100a00 */
[----:B0-----:R-:W-:-:S05]  /*125b0*/  IMAD.WIDE R6, R11, 0x2, R8 ;  /* 0x000000020b067825 */ /* 0x001fca00078e0208 */
[----:B------:R0:W-:Y:S04]  /*125c0*/  STL.64 [R1+0x19f8], R6 ;  /* 0x0019f80601007387 */ /* 0x0001e80000100a00 */
[----:B------:R2:W-:Y:S01]  /*125d0*/  STL.64 [R1+0x1b18], R10 ;  /* 0x001b180a01007387 */ /* 0x0005e20000100a00 */
[----:B0-----:R-:W-:-:S05]  /*125e0*/  IMAD.WIDE R6, R11, 0x2, R4 ;  /* 0x000000020b067825 */ /* 0x001fca00078e0204 */
[----:B------:R0:W-:Y:S01]  /*125f0*/  STL.64 [R1+0x19f0], R6 ;  /* 0x0019f00601007387 */ /* 0x0001e20000100a00 */
[----:B--2---:R-:W-:-:S04]  /*12600*/  IMAD.WIDE R10, R12, 0x2, R4 ;  /* 0x000000020c0a7825 */ /* 0x004fc800078e0204 */
[----:B0-----:R-:W-:-:S05]  /*12610*/  IMAD.WIDE R6, R12, 0x2, R8 ;  /* 0x000000020c067825 */ /* 0x001fca00078e0208 */
[----:B------:R0:W-:Y:S04]  /*12620*/  STL.64 [R1+0x19e0], R6 ;  /* 0x0019e00601007387 */ /* 0x0001e80000100a00 */
[----:B------:R1:W-:Y:S04]  /*12630*/  STL.64 [R1+0x19d8], R10 ;  /* 0x0019d80a01007387 */ /* 0x0003e80000100a00 */
[----:B------:R2:W-:Y:S01]  /*12640*/  STL.64 [R1+0x1b20], R12 ;  /* 0x001b200c01007387 */ /* 0x0005e20000100a00 */
[----:B0-----:R-:W-:-:S04]  /*12650*/  IMAD.WIDE R6, R13, 0x2, R8 ;  /* 0x000000020d067825 */ /* 0x001fc800078e0208 */
[----:B-1----:R-:W-:Y:S01]  /*12660*/  IMAD.WIDE R10, R13, 0x2, R4 ;  /* 0x000000020d0a7825 */ /* 0x002fe200078e0204 */
[----:B------:R0:W-:Y:S04]  /*12670*/  STL.64 [R1+0x19c8], R6 ;  /* 0x0019c80601007387 */ /* 0x0001e80000100a00 */
[----:B------:R1:W-:Y:S01]  /*12680*/  STL.64 [R1+0x19c0], R10 ;  /* 0x0019c00a01007387 */ /* 0x0003e20000100a00 */
[----:B--2---:R-:W-:-:S04]  /*12690*/  IMAD.WIDE R12, R15, 0x2, R8 ;  /* 0x000000020f0c7825 */ /* 0x004fc800078e0208 */
[----:B0-----:R-:W-:-:S04]  /*126a0*/  IMAD.WIDE R6, R14, 0x2, R8 ;  /* 0x000000020e067825 */ /* 0x001fc800078e0208 */
[--C-:B-1----:R-:W-:Y:S01]  /*126b0*/  IMAD.WIDE R10, R14, 0x2, R4.reuse ;  /* 0x000000020e0a7825 */ /* 0x102fe200078e0204 */
[----:B------:R0:W-:Y:S04]  /*126c0*/  STL.64 [R1+0x19b0], R6 ;  /* 0x0019b00601007387 */ /* 0x0001e80000100a00 */
[----:B------:R1:W-:Y:S04]  /*126d0*/  STL.64 [R1+0x19a8], R10 ;  /* 0x0019a80a01007387 */ /* 0x0003e80000100a00 */
[----:B------:R2:W-:Y:S01]  /*126e0*/  STL.64 [R1+0x1998], R12 ;  /* 0x0019980c01007387 */ /* 0x0005e20000100a00 */
[----:B0-----:R-:W-:-:S04]  /*126f0*/  IMAD.WIDE R6, R15, 0x2, R4 ;  /* 0x000000020f067825 */ /* 0x001fc800078e0204 */
[C---:B-1----:R-:W-:Y:S01]  /*12700*/  IMAD.WIDE R10, R16.reuse, 0x2, R8 ;  /* 0x00000002100a7825 */ /* 0x042fe200078e0208 */
[----:B------:R0:W-:Y:S03]  /*12710*/  STL.64 [R1+0x1990], R6 ;  /* 0x0019900601007387 */ /* 0x0001e60000100a00 */
[----:B--2---:R-:W-:Y:S01]  /*12720*/  IMAD.WIDE R12, R16, 0x2, R4 ;  /* 0x00000002100c7825 */ /* 0x004fe200078e0204 */
[----:B------:R1:W-:Y:S04]  /*12730*/  STL.64 [R1+0x1980], R10 ;  /* 0x0019800a01007387 */ /* 0x0003e80000100a00 */
[----:B------:R2:W-:Y:S01]  /*12740*/  STL.64 [R1+0x1978], R12 ;  /* 0x0019780c01007387 */ /* 0x0005e20000100a00 */
[----:B0-----:R-:W-:-:S04]  /*12750*/  IMAD.WIDE R6, R17, 0x2, R8 ;  /* 0x0000000211067825 */ /* 0x001fc800078e0208 */
[----:B-1----:R-:W-:Y:S01]  /*12760*/  IMAD.WIDE R10, R17, 0x2, R4 ;  /* 0x00000002110a7825 */ /* 0x002fe200078e0204 */
[----:B------:R0:W-:Y:S03]  /*12770*/  STL.64 [R1+0x1968], R6 ;  /* 0x0019680601007387 */ /* 0x0001e60000100a00 */
[C---:B--2---:R-:W-:Y:S01]  /*12780*/  IMAD.WIDE R12, R18.reuse, 0x2, R8 ;  /* 0x00000002120c7825 */ /* 0x044fe200078e0208 */
        /* <DEDUP_REMOVED lines=44> */
[----:B0-----:R-:W-:-:S02]  /*12a50*/  IMAD R7, R0, 0x1c, RZ ;  /* 0x0000001c00077824 */ /* 0x001fc400078e02ff */
[----:B-1----:R-:W-:-:S04]  /*12a60*/  IMAD.WIDE R10, R29, 0x2, R8 ;  /* 0x000000021d0a7825 */ /* 0x002fc800078e0208 */
[----:B--2---:R-:W-:Y:S01]  /*12a70*/  IMAD.WIDE R12, R29, 0x2, R4 ;  /* 0x000000021d0c7825 */ /* 0x004fe200078e0204 */
[----:B------:R0:W-:Y:S04]  /*12a80*/  STL.64 [R1+0x1848], R10 ;  /* 0x0018480a01007387 */ /* 0x0001e80000100a00 */
[----:B------:R1:W-:Y:S01]  /*12a90*/  STL.64 [R1+0x1840], R12 ;  /* 0x0018400c01007387 */ /* 0x0003e20000100a00 */
[----:B------:R-:W-:Y:S02]  /*12aa0*/  IMAD R6, R0, 0x1d, RZ ;  /* 0x0000001d00067824 */ /* 0x000fe400078e02ff */
[----:B0-----:R-:W-:-:S04]  /*12ab0*/  IMAD.WIDE R10, R7, 0x2, R8 ;  /* 0x00000002070a7825 */ /* 0x001fc800078e0208 */
[----:B-1----:R-:W-:Y:S01]  /*12ac0*/  IMAD.WIDE R12, R7, 0x2, R4 ;  /* 0x00000002070c7825 */ /* 0x002fe200078e0204 */
        /* <DEDUP_REMOVED lines=12> */
[----:B------:R-:W-:Y:S02]  /*12b90*/  IMAD.SHL.U32 R7, R0, 0x20, RZ ;  /* 0x0000002000077824 */ /* 0x000fe400078e00ff */
[----:B0-----:R-:W-:-:S04]  /*12ba0*/  IMAD.WIDE R10, R6, 0x2, R8 ;  /* 0x00000002060a7825 */ /* 0x001fc800078e0208 */
[----:B-1----:R-:W-:Y:S01]  /*12bb0*/  IMAD.WIDE R12, R6, 0x2, R4 ;  /* 0x00000002060c7825 */ /* 0x002fe200078e0204 */
[----:B------:R-:W-:Y:S04]  /*12bc0*/  STL.64 [R1+0x17e8], R10 ;  /* 0x0017e80a01007387 */ /* 0x000fe80000100a00 */
[----:B------:R0:W-:Y:S02]  /*12bd0*/  STL.64 [R1+0x17e0], R12 ;  /* 0x0017e00c01007387 */ /* 0x0001e40000100a00 */
[----:B0-----:R-:W-:-:S05]  /*12be0*/  IMAD.WIDE R12, R7, 0x2, R8 ;  /* 0x00000002070c7825 */ /* 0x001fca00078e0208 */
[----:B------:R0:W-:Y:S01]  /*12bf0*/  STL.64 [R1+0x17d0], R12 ;  /* 0x0017d00c01007387 */ /* 0x0001e20000100a00 */
[----:B------:R-:W-:Y:S02]  /*12c00*/  IMAD R11, R0, 0x21, RZ ;  /* 0x00000021000b7824 */ /* 0x000fe400078e02ff */
[----:B0-----:R-:W-:-:S05]  /*12c10*/  IMAD.WIDE R12, R7, 0x2, R4 ;  /* 0x00000002070c7825 */ /* 0x001fca00078e0204 */
[----:B------:R0:W-:Y:S01]  /*12c20*/  STL.64 [R1+0x17c8], R12 ;  /* 0x0017c80c01007387 */ /* 0x0001e20000100a00 */
[----:B------:R-:W-:Y:S02]  /*12c30*/  IMAD R6, R0, 0x22, RZ ;  /* 0x0000002200067824 */ /* 0x000fe400078e02ff */
[----:B0-----:R-:W-:-:S05]  /*12c40*/  IMAD.WIDE R12, R11, 0x2, R8 ;  /* 0x000000020b0c7825 */ /* 0x001fca00078e0208 */
[----:B------:R0:W-:Y:S01]  /*12c50*/  STL.64 [R1+0x17b8], R12 ;  /* 0x0017b80c01007387 */ /* 0x0001e20000100a00 */
[----:B------:R-:W-:Y:S02]  /*12c60*/  IMAD R7, R0, 0x23, RZ ;  /* 0x0000002300077824 */ /* 0x000fe400078e02ff */
[----:B0-----:R-:W-:-:S04]  /*12c70*/  IMAD.WIDE R12, R11, 0x2, R4 ;  /* 0x000000020b0c7825 */ /* 0x001fc800078e0204 */
[C---:B------:R-:W-:Y:S01]  /*12c80*/  IMAD.WIDE R10, R6.reuse, 0x2, R8 ;  /* 0x00000002060a7825 */ /* 0x040fe200078e0208 */
[----:B------:R0:W-:Y:S04]  /*12c90*/  STL.64 [R1+0x17b0], R12 ;  /* 0x0017b00c01007387 */ /* 0x0001e80000100a00 */
[----:B------:R1:W-:Y:S01]  /*12ca0*/  STL.64 [R1+0x17a0], R10 ;  /* 0x0017a00a01007387 */ /* 0x0003e20000100a00 */
[----:B0-----:R-:W-:-:S04]  /*12cb0*/  IMAD.WIDE R12, R6, 0x2, R4 ;  /* 0x00000002060c7825 */ /* 0x001fc800078e0204 */
[C---:B-1----:R-:W-:Y:S01]  /*12cc0*/  IMAD.WIDE R10, R7.reuse, 0x2, R8 ;  /* 0x00000002070a7825 */ /* 0x042fe200078e0208 */
[----:B------:R0:W-:Y:S04]  /*12cd0*/  STL.64 [R1+0x1798], R12 ;  /* 0x0017980c01007387 */ /* 0x0001e80000100a00 */
[----:B------:R1:W-:Y:S01]  /*12ce0*/  STL.64 [R1+0x1788], R10 ;  /* 0x0017880a01007387 */ /* 0x0003e20000100a00 */
[----:B0-----:R-:W-:-:S04]  /*12cf0*/  IMAD.WIDE R12, R7, 0x2, R4 ;  /* 0x00000002070c7825 */ /* 0x001fc800078e0204 */
[C---:B------:R-:W-:Y:S01]  /*12d00*/  IMAD.WIDE R6, R3.reuse, 0x2, R8 ;  /* 0x0000000203067825 */ /* 0x040fe200078e0208 */
[----:B------:R0:W-:Y:S03]  /*12d10*/  STL.64 [R1+0x1780], R12 ;  /* 0x0017800c01007387 */ /* 0x0001e60000100a00 */
[----:B-1----:R-:W-:Y:S01]  /*12d20*/  IMAD.WIDE R10, R3, 0x2, R4 ;  /* 0x00000002030a7825 */ /* 0x002fe200078e0204 */
[----:B------:R1:W-:Y:S04]  /*12d30*/  STL.64 [R1+0x1770], R6 ;  /* 0x0017700601007387 */ /* 0x0003e80000100a00 */
[----:B------:R2:W-:Y:S01]  /*12d40*/  STL.64 [R1+0x1768], R10 ;  /* 0x0017680a01007387 */ /* 0x0005e20000100a00 */
[----:B0-----:R-:W-:-:S04]  /*12d50*/  IMAD.WIDE R12, R2, 0x2, R8 ;  /* 0x00000002020c7825 */ /* 0x001fc800078e0208 */
[----:B-1----:R-:W-:Y:S01]  /*12d60*/  IMAD R6, R0, 0x26, RZ ;  /* 0x0000002600067824 */ /* 0x002fe200078e02ff */
[----:B------:R0:W-:Y:S01]  /*12d70*/  STL.64 [R1+0x1758], R12 ;  /* 0x0017580c01007387 */ /* 0x0001e20000100a00 */
[----:B--2---:R-:W-:-:S03]  /*12d80*/  IMAD.WIDE R10, R2, 0x2, R4 ;  /* 0x00000002020a7825 */ /* 0x004fc600078e0204 */
[----:B------:R-:W2:Y:S04]  /*12d90*/  LDL.64 R2, [R1+0x6c0] ;  /* 0x0006c00001027983 */ /* 0x000ea80000100a00 */
[----:B------:R1:W-:Y:S01]  /*12da0*/  STL.64 [R1+0x1750], R10 ;  /* 0x0017500a01007387 */ /* 0x0003e20000100a00 */
[----:B------:R-:W-:Y:S02]  /*12db0*/  IMAD R7, R0, 0x27, RZ ;  /* 0x0000002700077824 */ /* 0x000fe400078e02ff */
[----:B0-----:R-:W-:-:S04]  /*12dc0*/  IMAD.WIDE R12, R6, 0x2, R4 ;  /* 0x00000002060c7825 */ /* 0x001fc800078e0204 */
[----:B-1----:R-:W-:-:S05]  /*12dd0*/  IMAD.WIDE R10, R6, 0x2, R8 ;  /* 0x00000002060a7825 */ /* 0x002fca00078e0208 */
[----:B------:R0:W-:Y:S01]  /*12de0*/  STL.64 [R1+0x1740], R10 ;  /* 0x0017400a01007387 */ /* 0x0001e20000100a00 */
[----:B------:R-:W-:-:S03]  /*12df0*/  IMAD R6, R0, 0x28, RZ ;  /* 0x0000002800067824 */ /* 0x000fc600078e02ff */
[----:B------:R1:W-:Y:S01]  /*12e00*/  STL.64 [R1+0x1738], R12 ;  /* 0x0017380c01007387 */ /* 0x0003e20000100a00 */
        /* <DEDUP_REMOVED lines=55> */
[----:B0-----:R-:W-:-:S04]  /*13180*/  IMAD.WIDE R12, R11, 0x2, R8 ;  /* 0x000000020b0c7825 */ /* 0x001fc800078e0208 */
[----:B------:R-:W-:Y:S01]  /*13190*/  IMAD.WIDE R10, R11, 0x2, R4 ;  /* 0x000000020b0a7825 */ /* 0x000fe200078e0204 */
[----:B------:R0:W-:Y:S03]  /*131a0*/  STL.64 [R1+0x1620], R12 ;  /* 0x0016200c01007387 */ /* 0x0001e60000100a00 */
[----:B------:R-:W-:Y:S01]  /*131b0*/  IMAD R7, R0, 0x34, RZ ;  /* 0x0000003400077824 */ /* 0x000fe200078e02ff */
[----:B0-----:R-:W3:Y:S04]  /*131c0*/  LDL.LU.64 R12, [R1+0x1b20] ;  /* 0x001b2000010c7983 */ /* 0x001ee80000300a00 */
[----:B------:R0:W-:Y:S02]  /*131d0*/  STL.64 [R1+0x1618], R10 ;  /* 0x0016180a01007387 */ /* 0x0001e40000100a00 */
[----:B0-----:R-:W-:-:S05]  /*131e0*/  IMAD.WIDE R10, R6, 0x2, R8 ;  /* 0x00000002060a7825 */ /* 0x001fca00078e0208 */
[----:B------:R0:W-:Y:S01]  /*131f0*/  STL.64 [R1+0x1608], R10 ;  /* 0x0016080a01007387 */ /* 0x0001e20000100a00 */
[----:B------:R-:W-:-:S04]  /*13200*/  IMAD.WIDE R8, R7, 0x2, R8 ;  /* 0x0000000207087825 */ /* 0x000fc800078e0208 */
[----:B0-----:R-:W-:-:S05]  /*13210*/  IMAD.WIDE R10, R6, 0x2, R4 ;  /* 0x00000002060a7825 */ /* 0x001fca00078e0204 */
[----:B------:R0:W-:Y:S01]  /*13220*/  STL.64 [R1+0x1600], R10 ;  /* 0x0016000a01007387 */ /* 0x0001e20000100a00 */
[----:B------:R-:W-:-:S03]  /*13230*/  IMAD.WIDE R6, R7, 0x2, R4 ;  /* 0x0000000207067825 */ /* 0x000fc600078e0204 */
[----:B0-----:R-:W4:Y:S04]  /*13240*/  LDL.LU.64 R10, [R1+0x1b18] ;  /* 0x001b1800010a7983 */ /* 0x001f280000300a00 */
[----:B------:R0:W-:Y:S04]  /*13250*/  STL.64 [R1+0x15f0], R8 ;  /* 0x0015f00801007387 */ /* 0x0001e80000100a00 */
[----:B0-----:R-:W3:Y:S04]  /*13260*/  LDL.LU.64 R8, [R1+0x1b10] ;  /* 0x001b100001087983 */ /* 0x001ee80000300a00 */
[----:B------:R-:W3:Y:S04]  /*13270*/  LDL.LU.64 R4, [R1+0x1b08] ;  /* 0x001b080001047983 */ /* 0x000ee80000300a00 */
[----:B------:R2:W-:Y:S02]  /*13280*/  STL.64 [R1+0x15e8], R6 ;  /* 0x0015e80601007387 */ /* 0x0005e40000100a00 */
[----:B--2---:R-:W-:-:S05]  /*13290*/  IMAD.WIDE R6, R0, 0x2, R2 ;  /* 0x0000000200067825 */ /* 0x004fca00078e0202 */
[----:B------:R3:W-:Y:S02]  /*132a0*/  STL.64 [R1+0x1ab0], R6 ;  /* 0x001ab00601007387 */ /* 0x0007e40000100a00 */
[----:B---3--:R-:W-:-:S05]  /*132b0*/  IMAD.WIDE R6, R4, 0x2, R2 ;  /* 0x0000000204067825 */ /* 0x008fca00078e0202 */
[----:B------:R0:W-:Y:S01]  /*132c0*/  STL.64 [R1+0x1a90], R6 ;  /* 0x001a900601007387 */ /* 0x0001e20000100a00 */
[----:B------:R-:W-:-:S03]  /*132d0*/  IMAD.WIDE R2, R5, 0x2, R2 ;  /* 0x0000000205027825 */ /* 0x000fc600078e0202 */
[----:B0-----:R-:W2:Y:S04]  /*132e0*/  LDL.LU.64 R6, [R1+0x1b00] ;  /* 0x001b000001067983 */ /* 0x001ea80000300a00 */
[----:B------:R0:W-:Y:S04]  /*132f0*/  STL.64 [R1+0x1ae8], R4 ;  /* 0x001ae80401007387 */ /* 0x0001e80000100a00 */
[----:B0-----:R-:W2:Y:S04]  /*13300*/  LDL.64 R4, [R1+0x6c0] ;  /* 0x0006c00001047983 */ /* 0x001ea80000100a00 */
[----:B------:R2:W-:Y:S02]  /*13310*/  STL.64 [R1+0x1a78], R2 ;  /* 0x001a780201007387 */ /* 0x0005e40000100a00 */
[----:B--2---:R-:W-:-:S05]  /*13320*/  IMAD.WIDE R2, R6, 0x2, R4 ;  /* 0x0000000206027825 */ /* 0x004fca00078e0204 */
[----:B------:R0:W-:Y:S04]  /*13330*/  STL.64 [R1+0x1a60], R2 ;  /* 0x001a600201007387 */ /* 0x0001e80000100a00 */
[----:B------:R1:W-:Y:S01]  /*13340*/  STL.64 [R1+0x1ae0], R6 ;  /* 0x001ae00601007387 */ /* 0x0003e20000100a00 */
[----:B0-----:R-:W-:-:S04]  /*13350*/  IMAD.WIDE R2, R7, 0x2, R4 ;  /* 0x0000000207027825 */ /* 0x001fc800078e0204 */
[--C-:B-1----:R-:W-:Y:S01]  /*13360*/  IMAD.WIDE R6, R8, 0x2, R4.reuse ;  /* 0x0000000208067825 */ /* 0x102fe200078e0204 */
[----:B------:R0:W-:Y:S04]  /*13370*/  STL.64 [R1+0x1a48], R2 ;  /* 0x001a480201007387 */ /* 0x0001e80000100a00 */
[----:B------:R-:W-:Y:S04]  /*13380*/  STL.64 [R1+0x1af0], R8 ;  /* 0x001af00801007387 */ /* 0x000fe80000100a00 */
[----:B------:R4:W-:Y:S01]  /*13390*/  STL.64 [R1+0x1a30], R6 ;  /* 0x001a300601007387 */ /* 0x0009e20000100a00 */
[----:B0-----:R-:W-:-:S05]  /*133a0*/  IMAD.WIDE R2, R9, 0x2, R4 ;  /* 0x0000000209027825 */ /* 0x001fca00078e0204 */
[----:B------:R0:W-:Y:S01]  /*133b0*/  STL.64 [R1+0x1a18], R2 ;  /* 0x001a180201007387 */ /* 0x0001e20000100a00 */
[----:B----4-:R-:W-:-:S03]  /*133c0*/  IMAD.WIDE R6, R10, 0x2, R4 ;  /* 0x000000020a067825 */ /* 0x010fc600078e0204 */
[----:B------:R-:W-:Y:S04]  /*133d0*/  STL.64 [R1+0x1af8], R10 ;  /* 0x001af80a01007387 */ /* 0x000fe80000100a00 */
[----:B------:R1:W-:Y:S01]  /*133e0*/  STL.64 [R1+0x1a00], R6 ;  /* 0x001a000601007387 */ /* 0x0003e20000100a00 */
[----:B0-----:R-:W-:-:S05]  /*133f0*/  IMAD.WIDE R2, R11, 0x2, R4 ;  /* 0x000000020b027825 */ /* 0x001fca00078e0204 */
[----:B------:R0:W-:Y:S01]  /*13400*/  STL.64 [R1+0x19e8], R2 ;  /* 0x0019e80201007387 */ /* 0x0001e20000100a00 */
[----:B-1----:R-:W-:-:S04]  /*13410*/  IMAD.WIDE R6, R12, 0x2, R4 ;  /* 0x000000020c067825 */ /* 0x002fc800078e0204 */
[--C-:B------:R-:W-:Y:S01]  /*13420*/  IMAD.WIDE R8, R14, 0x2, R4.reuse ;  /* 0x000000020e087825 */ /* 0x100fe200078e0204 */
[----:B------:R1:W-:Y:S03]  /*13430*/  STL.64 [R1+0x19d0], R6 ;  /* 0x0019d00601007387 */ /* 0x0003e60000100a00 */
[----:B0-----:R-:W-:-:S05]  /*13440*/  IMAD.WIDE R2, R13, 0x2, R4 ;  /* 0x000000020d027825 */ /* 0x001fca00078e0204 */
[----:B------:R0:W-:Y:S01]  /*13450*/  STL.64 [R1+0x19b8], R2 ;  /* 0x0019b80201007387 */ /* 0x0001e20000100a00 */
[----:B-1----:R-:W-:-:S03]  /*13460*/  IMAD.WIDE R6, R15, 0x2, R4 ;  /* 0x000000020f067825 */ /* 0x002fc600078e0204 */
[----:B------:R1:W-:Y:S04]  /*13470*/  STL.64 [R1+0x19a0], R8 ;  /* 0x0019a00801007387 */ /* 0x0003e80000100a00 */
[----:B------:R2:W-:Y:S01]  /*13480*/  STL.64 [R1+0x1988], R6 ;  /* 0x0019880601007387 */ /* 0x0005e20000100a00 */
[----:B0-----:R-:W-:-:S04]  /*13490*/  IMAD.WIDE R2, R16, 0x2, R4 ;  /* 0x0000000210027825 */ /* 0x001fc800078e0204 */
[--C-:B-1----:R-:W-:Y:S01]  /*134a0*/  IMAD.WIDE R8, R17, 0x2, R4.reuse ;  /* 0x0000000211087825 */ /* 0x102fe200078e0204 */
[----:B------:R0:W-:Y:S03]  /*134b0*/  STL.64 [R1+0x1970], R2 ;  /* 0x0019700201007387 */ /* 0x0001e60000100a00 */
[--C-:B--2---:R-:W-:Y:S01]  /*134c0*/  IMAD.WIDE R6, R18, 0x2, R4.reuse ;  /* 0x0000000212067825 */ /* 0x104fe200078e0204 */
        /* <DEDUP_REMOVED lines=11> */
[----:B--2---:R-:W-:-:S04]  /*13580*/  IMAD.WIDE R6, R24, 0x2, R4 ;  /* 0x0000000218067825 */ /* 0x004fc800078e0204 */
[--C-:B------:R-:W-:Y:S01]  /*13590*/  IMAD.WIDE R10, R25, 0x2, R4.reuse ;  /* 0x00000002190a7825 */ /* 0x100fe200078e0204 */
[----:B0-----:R-:W2:Y:S04]  /*135a0*/  LDL.64 R2, [R1+0x6b8] ;  /* 0x0006b80001027983 */ /* 0x001ea80000100a00 */
[----:B------:R0:W-:Y:S04]  /*135b0*/  STL.64 [R1+0x18c8], R8 ;  /* 0x0018c80801007387 */ /* 0x0001e80000100a00 */
[----:B------:R-:W-:Y:S04]  /*135c0*/  STL.64 [R1+0x18b0], R6 ;  /* 0x0018b00601007387 */ /* 0x000fe80000100a00 */
[----:B------:R1:W-:Y:S01]  /*135d0*/  STL.64 [R1+0x1898], R10 ;  /* 0x0018980a01007387 */ /* 0x0003e20000100a00 */
[----:B0-----:R-:W-:-:S05]  /*135e0*/  IMAD.WIDE R8, R26, 0x2, R4 ;  /* 0x000000021a087825 */ /* 0x001fca00078e0204 */
[----:B------:R0:W-:Y:S01]  /*135f0*/  STL.64 [R1+0x1880], R8 ;  /* 0x0018800801007387 */ /* 0x0001e20000100a00 */
[----:B-1----:R-:W-:-:S04]  /*13600*/  IMAD.WIDE R10, R27, 0x2, R4 ;  /* 0x000000021b0a7825 */ /* 0x002fc800078e0204 */
[----:B------:R-:W-:Y:S01]  /*13610*/  IMAD R7, R0, 0x1c, RZ ;  /* 0x0000001c00077824 */ /* 0x000fe200078e02ff */
[----:B------:R1:W-:Y:S01]  /*13620*/  STL.64 [R1+0x1868], R10 ;  /* 0x0018680a01007387 */ /* 0x0003e20000100a00 */
[----:B0-----:R-:W-:-:S04]  /*13630*/  IMAD.WIDE R8, R28, 0x2, R4 ;  /* 0x000000021c087825 */ /* 0x001fc800078e0204 */
[--C-:B------:R-:W-:Y:S01]  /*13640*/  IMAD.WIDE R6, R7, 0x2, R4.reuse ;  /* 0x0000000207067825 */ /* 0x100fe200078e0204 */
[----:B------:R0:W-:Y:S03]  /*13650*/  STL.64 [R1+0x1850], R8 ;  /* 0x0018500801007387 */ /* 0x0001e60000100a00 */
[----:B-1----:R-:W-:-:S05]  /*13660*/  IMAD.WIDE R10, R29, 0x2, R4 ;  /* 0x000000021d0a7825 */ /* 0x002fca00078e0204 */
[----:B------:R1:W-:Y:S01]  /*13670*/  STL.64 [R1+0x1838], R10 ;  /* 0x0018380a01007387 */ /* 0x0003e20000100a00 */
[C---:B0-----:R-:W-:Y:S02]  /*13680*/  IMAD R8, R0.reuse, 0x1d, RZ ;  /* 0x0000001d00087824 */ /* 0x041fe400078e02ff */
[----:B------:R-:W-:Y:S01]  /*13690*/  IMAD R9, R0, 0x1e, RZ ;  /* 0x0000001e00097824 */ /* 0x000fe200078e02ff */
[----:B------:R0:W-:Y:S01]  /*136a0*/  STL.64 [R1+0x1820], R6 ;  /* 0x0018200601007387 */ /* 0x0001e20000100a00 */
[----:B-1----:R-:W-:-:S04]  /*136b0*/  IMAD.WIDE R10, R8, 0x2, R4 ;  /* 0x00000002080a7825 */ /* 0x002fc800078e0204 */
[--C-:B------:R-:W-:Y:S01]  /*136c0*/  IMAD.WIDE R8, R9, 0x2, R4.reuse ;  /* 0x0000000209087825 */ /* 0x100fe200078e0204 */
[----:B------:R1:W-:Y:S01]  /*136d0*/  STL.64 [R1+0x1808], R10 ;  /* 0x0018080a01007387 */ /* 0x0003e20000100a00 */
[C---:B0-----:R-:W-:Y:S02]  /*136e0*/  SHF.L.U32 R7, R0.reuse, 0x5, RZ ;  /* 0x0000000500077819 */ /* 0x041fe400000006ff */
[----:B------:R-:W-:Y:S01]  /*136f0*/  IMAD R6, R0, 0x1f, RZ ;  /* 0x0000001f00067824 */ /* 0x000fe200078e02ff */
[----:B------:R0:W-:Y:S03]  /*13700*/  STL.64 [R1+0x17f0], R8 ;  /* 0x0017f00801007387 */ /* 0x0001e60000100a00 */
[----:B-1----:R-:W-:-:S04]  /*13710*/  IMAD.WIDE R10, R6, 0x2, R4 ;  /* 0x00000002060a7825 */ /* 0x002fc800078e0204 */
[--C-:B------:R-:W-:Y:S01]  /*13720*/  IMAD.WIDE R6, R7, 0x2, R4.reuse ;  /* 0x0000000207067825 */ /* 0x100fe200078e0204 */
[----:B------:R1:W-:Y:S03]  /*13730*/  STL.64 [R1+0x17d8], R10 ;  /* 0x0017d80a01007387 */ /* 0x0003e60000100a00 */
[C---:B0-----:R-:W-:Y:S02]  /*13740*/  IMAD R8, R0.reuse, 0x21, RZ ;  /* 0x0000002100087824 */ /* 0x041fe400078e02ff */
[----:B------:R-:W-:Y:S01]  /*13750*/  IMAD R9, R0, 0x22, RZ ;  /* 0x0000002200097824 */ /* 0x000fe200078e02ff */
[----:B------:R0:W-:Y:S01]  /*13760*/  STL.64 [R1+0x17c0], R6 ;  /* 0x0017c00601007387 */ /* 0x0001e20000100a00 */
        /* <DEDUP_REMOVED lines=39> */
[C---:B0-----:R-:W-:Y:S01]  /*139e0*/  IMAD R6, R0.reuse, 0x2f, RZ ;  /* 0x0000002f00067824 */ /* 0x041fe200078e02ff */
[----:B------:R0:W-:Y:S01]  /*139f0*/  STL.64 [R1+0x1670], R8 ;  /* 0x0016700801007387 */ /* 0x0001e20000100a00 */
[----:B------:R-:W-:Y:S02]  /*13a00*/  IMAD R7, R0, 0x30, RZ ;  /* 0x0000003000077824 */ /* 0x000fe400078e02ff */
[----:B-1----:R-:W-:-:S04]  /*13a10*/  IMAD.WIDE R10, R6, 0x2, R4 ;  /* 0x00000002060a7825 */ /* 0x002fc800078e0204 */
[----:B0-----:R-:W-:Y:S01]  /*13a20*/  IMAD R8, R0, 0x31, RZ ;  /* 0x0000003100087824 */ /* 0x001fe200078e02ff */
[----:B------:R0:W-:Y:S01]  /*13a30*/  STL.64 [R1+0x1658], R10 ;  /* 0x0016580a01007387 */ /* 0x0001e20000100a00 */
[----:B------:R-:W-:-:S04]  /*13a40*/  IMAD.WIDE R6, R7, 0x2, R4 ;  /* 0x0000000207067825 */ /* 0x000fc800078e0204 */
[----:B------:R-:W-:Y:S01]  /*13a50*/  IMAD R9, R0, 0x32, RZ ;  /* 0x0000003200097824 */ /* 0x000fe200078e02ff */
[----:B------:R1:W-:Y:S01]  /*13a60*/  STL.64 [R1+0x1640], R6 ;  /* 0x0016400601007387 */ /* 0x0003e20000100a00 */
[----:B0-----:R-:W-:-:S04]  /*13a70*/  IMAD.WIDE R10, R8, 0x2, R4 ;  /* 0x00000002080a7825 */ /* 0x001fc800078e0204 */
[--C-:B------:R-:W-:Y:S01]  /*13a80*/  IMAD.WIDE R8, R9, 0x2, R4.reuse ;  /* 0x0000000209087825 */ /* 0x100fe200078e0204 */
[----:B------:R0:W-:Y:S03]  /*13a90*/  STL.64 [R1+0x1628], R10 ;  /* 0x0016280a01007387 */ /* 0x0001e60000100a00 */
[C---:B-1----:R-:W-:Y:S02]  /*13aa0*/  IMAD R6, R0.reuse, 0x33, RZ ;  /* 0x0000003300067824 */ /* 0x042fe400078e02ff */
[----:B------:R-:W-:Y:S01]  /*13ab0*/  IMAD R7, R0, 0x34, RZ ;  /* 0x0000003400077824 */ /* 0x000fe200078e02ff */
[----:B0-----:R-:W3:Y:S04]  /*13ac0*/  LDL.LU.64 R10, [R1+0x1af8] ;  /* 0x001af800010a7983 */ /* 0x001ee80000300a00 */
[----:B------:R0:W-:Y:S02]  /*13ad0*/  STL.64 [R1+0x1610], R8 ;  /* 0x0016100801007387 */ /* 0x0001e40000100a00 */
[----:B0-----:R-:W-:-:S04]  /*13ae0*/  IMAD.WIDE R8, R6, 0x2, R4 ;  /* 0x0000000206087825 */ /* 0x001fc800078e0204 */
[----:B------:R-:W-:Y:S01]  /*13af0*/  IMAD.WIDE R6, R7, 0x2, R4 ;  /* 0x0000000207067825 */ /* 0x000fe200078e0204 */
[----:B------:R0:W-:Y:S04]  /*13b00*/  STL.64 [R1+0x15f8], R8 ;  /* 0x0015f80801007387 */ /* 0x0001e80000100a00 */
[----:B0-----:R-:W4:Y:S04]  /*13b10*/  LDL.LU.64 R8, [R1+0x1af0] ;  /* 0x001af00001087983 */ /* 0x001f280000300a00 */
[----:B------:R-:W3:Y:S04]  /*13b20*/  LDL.LU.64 R4, [R1+0x1ae8] ;  /* 0x001ae80001047983 */ /* 0x000ee80000300a00 */
[----:B------:R2:W-:Y:S02]  /*13b30*/  STL.64 [R1+0x15e0], R6 ;  /* 0x0015e00601007387 */ /* 0x0005e40000100a00 */
[----:B--2---:R-:W-:-:S05]  /*13b40*/  IMAD.WIDE R6, R0, 0x2, R2 ;  /* 0x0000000200067825 */ /* 0x004fca00078e0202 */
[----:B------:R3:W-:Y:S02]  /*13b50*/  STL.64 [R1+0x1aa8], R6 ;  /* 0x001aa80601007387 */ /* 0x0007e40000100a00 */
[----:B---3--:R-:W-:-:S05]  /*13b60*/  IMAD.WIDE R6, R4, 0x2, R2 ;  /* 0x0000000204067825 */ /* 0x008fca00078e0202 */
[----:B------:R0:W-:Y:S04]  /*13b70*/  STL.64 [R1+0x15d8], R6 ;  /* 0x0015d80601007387 */ /* 0x0001e80000100a00 */
[----:B0-----:R-:W2:Y:S01]  /*13b80*/  LDL.LU.64 R6, [R1+0x1ae0] ;  /* 0x001ae00001067983 */ /* 0x001ea20000300a00 */
[----:B------:R-:W-:-:S05]  /*13b90*/  IMAD.WIDE R4, R5, 0x2, R2 ;  /* 0x0000000205047825 */ /* 0x000fca00078e0202 */
[----:B------:R2:W-:Y:S01]  /*13ba0*/  STL.64 [R1+0x15d0], R4 ;  /* 0x0015d00401007387 */ /* 0x0005e20000100a00 */
[----:B------:R-:W-:Y:S02]  /*13bb0*/  IMAD R0, R0, 0x1d, RZ ;  /* 0x0000001d00007824 */ /* 0x000fe400078e02ff */
[----:B--2---:R-:W-:-:S04]  /*13bc0*/  IMAD.WIDE R4, R6, 0x2, R2 ;  /* 0x0000000206047825 */ /* 0x004fc800078e0202 */
[--C-:B------:R-:W-:Y:S01]  /*13bd0*/  IMAD.WIDE R6, R7, 0x2, R2.reuse ;  /* 0x0000000207067825 */ /* 0x100fe200078e0202 */
[----:B------:R4:W-:Y:S04]  /*13be0*/  STL.64 [R1+0x15c8], R4 ;  /* 0x0015c80401007387 */ /* 0x0009e80000100a00 */
[----:B------:R0:W-:Y:S01]  /*13bf0*/  STL.64 [R1+0x15c0], R6 ;  /* 0x0015c00601007387 */ /* 0x0001e20000100a00 */
[----:B----4-:R-:W-:-:S04]  /*13c00*/  IMAD.WIDE R4, R8, 0x2, R2 ;  /* 0x0000000208047825 */ /* 0x010fc800078e0202 */
[--C-:B------:R-:W-:Y:S01]  /*13c10*/  IMAD.WIDE R8, R9, 0x2, R2.reuse ;  /* 0x0000000209087825 */ /* 0x100fe200078e0202 */
[----:B------:R1:W-:Y:S03]  /*13c20*/  STL.64 [R1+0x15b8], R4 ;  /* 0x0015b80401007387 */ /* 0x0003e60000100a00 */
[--C-:B0-----:R-:W-:Y:S01]  /*13c30*/  IMAD.WIDE R6, R10, 0x2, R2.reuse ;  /* 0x000000020a067825 */ /* 0x101fe200078e0202 */
[----:B------:R0:W-:Y:S04]  /*13c40*/  STL.64 [R1+0x15b0], R8 ;  /* 0x0015b00801007387 */ /* 0x0001e80000100a00 */
[----:B------:R2:W-:Y:S01]  /*13c50*/  STL.64 [R1+0x15a8], R6 ;  /* 0x0015a80601007387 */ /* 0x0005e20000100a00 */
[----:B-1----:R-:W-:-:S04]  /*13c60*/  IMAD.WIDE R4, R11, 0x2, R2 ;  /* 0x000000020b047825 */ /* 0x002fc800078e0202 */
[--C-:B0-----:R-:W-:Y:S01]  /*13c70*/  IMAD.WIDE R8, R12, 0x2, R2.reuse ;  /* 0x000000020c087825 */ /* 0x101fe200078e0202 */
        /* <DEDUP_REMOVED lines=26> */
[----:B------:R1:W-:Y:S03]  /*13e20*/  STL.64 [R1+0x1538], R8 ;  /* 0x0015380801007387 */ /* 0x0003e60000100a00 */
[--C-:B0-----:R-:W-:Y:S01]  /*13e30*/  IMAD.WIDE R4, R26, 0x2, R2.reuse ;  /* 0x000000021a047825 */ /* 0x101fe200078e0202 */
[----:B-1----:R-:W2:Y:S04]  /*13e40*/  LDL.64 R8, [R1+0x6d0] ;  /* 0x0006d00001087983 */ /* 0x002ea80000100a00 */
[----:B------:R0:W-:Y:S04]  /*13e50*/  STL.64 [R1+0x1530], R6 ;  /* 0x0015300601007387 */ /* 0x0001e80000100a00 */
[----:B0-----:R-:W3:Y:S04]  /*13e60*/  LDL.64 R6, [R1+0x6c8] ;  /* 0x0006c80001067983 */ /* 0x001ee80000100a00 */
[----:B------:R0:W-:Y:S04]  /*13e70*/  STL.64 [R1+0x1528], R4 ;  /* 0x0015280401007387 */ /* 0x0001e80000100a00 */
[----:B0-----:R-:W4:Y:S01]  /*13e80*/  LDL.64 R4, [R1+0x6c0] ;  /* 0x0006c00001047983 */ /* 0x001f220000100a00 */
[----:B------:R-:W-:-:S04]  /*13e90*/  IMAD.WIDE R12, R27, 0x2, R2 ;  /* 0x000000021b0c7825 */ /* 0x000fc800078e0202 */
[----:B------:R-:W-:Y:S01]  /*13ea0*/  IMAD.MOV.U32 R10, RZ, RZ, c[0x0][0x1a4] ;  /* 0x00006900ff0a7624 */ /* 0x000fe200078e00ff */
[----:B------:R0:W-:Y:S03]  /*13eb0*/  STL.64 [R1+0x1520], R12 ;  /* 0x0015200c01007387 */ /* 0x0001e60000100a00 */
[----:B------:R-:W-:Y:S02]  /*13ec0*/  IMAD R10, R10, 0x1c, RZ ;  /* 0x0000001c0a0a7824 */ /* 0x000fe400078e02ff */
[----:B------:R-:W-:-:S04]  /*13ed0*/  IMAD.WIDE R14, R29, 0x2, R2 ;  /* 0x000000021d0e7825 */ /* 0x000fc800078e0202 */
[----:B0-----:R-:W-:-:S04]  /*13ee0*/  IMAD.WIDE R12, R28, 0x2, R2 ;  /* 0x000000021c0c7825 */ /* 0x001fc800078e0202 */
[--C-:B------:R-:W-:Y:S01]  /*13ef0*/  IMAD.WIDE R10, R10, 0x2, R2.reuse ;  /* 0x000000020a0a7825 */ /* 0x100fe200078e0202 */
[----:B------:R0:W-:Y:S04]  /*13f00*/  STL.64 [R1+0x1518], R12 ;  /* 0x0015180c01007387 */ /* 0x0001e80000100a00 */
[----:B------:R-:W-:Y:S04]  /*13f10*/  STL.64 [R1+0x1510], R14 ;  /* 0x0015100e01007387 */ /* 0x000fe80000100a00 */
[----:B------:R1:W-:Y:S01]  /*13f20*/  STL.64 [R1+0x1508], R10 ;  /* 0x0015080a01007387 */ /* 0x0003e20000100a00 */
[----:B0-----:R-:W-:-:S05]  /*13f30*/  IMAD.WIDE R12, R0, 0x2, R2 ;  /* 0x00000002000c7825 */ /* 0x001fca00078e0202 */
[----:B------:R0:W-:Y:S01]  /*13f40*/  STL.64 [R1+0x1500], R12 ;  /* 0x0015000c01007387 */ /* 0x0001e20000100a00 */
[----:B------:R-:W-:Y:S01]  /*13f50*/  MOV R0, c[0x0][0x1a4] ;  /* 0x0000690000007a02 */ /* 0x000fe20000000f00 */
[----:B-1----:R-:W-:Y:S01]  /*13f60*/  IMAD.MOV.U32 R10, RZ, RZ, c[0x0][0x1a4] ;  /* 0x00006900ff0a7624 */ /* 0x002fe200078e00ff */
[----:B------:R-:W-:Y:S01]  /*13f70*/  MOV R11, c[0x0][0x1a4] ;  /* 0x00006900000b7a02 */ /* 0x000fe20000000f00 */
[----:B0-----:R-:W-:-:S04]  /*13f80*/  IMAD.MOV.U32 R12, RZ, RZ, c[0x0][0x1a4] ;  /* 0x00006900ff0c7624 */ /* 0x001fc800078e00ff */
[----:B------:R-:W-:Y:S01]  /*13f90*/  IMAD R12, R12, 0x1e, RZ ;  /* 0x0000001e0c0c7824 */ /* 0x000fe200078e02ff */
[----:B------:R-:W-:Y:S01]  /*13fa0*/  SHF.L.U32 R10, R10, 0x5, RZ ;  /* 0x000000050a0a7819 */ /* 0x000fe200000006ff */
[----:B------:R-:W-:Y:S02]  /*13fb0*/  IMAD R11, R11, 0x1f, RZ ;  /* 0x0000001f0b0b7824 */ /* 0x000fe400078e02ff */
[----:B------:R-:W-:-:S04]  /*13fc0*/  IMAD.WIDE R12, R12, 0x2, R2 ;  /* 0x000000020c0c7825 */ /* 0x000fc800078e0202 */
[----:B------:R-:W-:Y:S01]  /*13fd0*/  IMAD R0, R0, 0x21, RZ ;  /* 0x0000002100007824 */ /* 0x000fe200078e02ff */
[----:B------:R0:W-:Y:S01]  /*13fe0*/  STL.64 [R1+0x14f8], R12 ;  /* 0x0014f80c01007387 */ /* 0x0001e20000100a00 */
[----:B------:R-:W-:-:S04]  /*13ff0*/  IMAD.WIDE R14, R11, 0x2, R2 ;  /* 0x000000020b0e7825 */ /* 0x000fc800078e0202 */
[--C-:B------:R-:W-:Y:S01]  /*14000*/  IMAD.WIDE R10, R10, 0x2, R2.reuse ;  /* 0x000000020a0a7825 */ /* 0x100fe200078e0202 */
[----:B------:R-:W-:Y:S03]  /*14010*/  STL.64 [R1+0x14f0], R14 ;  /* 0x0014f00e01007387 */ /* 0x000fe60000100a00 */
[----:B0-----:R-:W-:Y:S01]  /*14020*/  IMAD.WIDE R12, R0, 0x2, R2 ;  /* 0x00000002000c7825 */ /* 0x001fe200078e0202 */
[----:B------:R-:W-:Y:S04]  /*14030*/  STL.64 [R1+0x14e8], R10 ;  /* 0x0014e80a01007387 */ /* 0x000fe80000100a00 */
[----:B------:R0:W-:Y:S01]  /*14040*/  STL.64 [R1+0x14e0], R12 ;  /* 0x0014e00c01007387 */ /* 0x0001e20000100a00 */
[----:B------:R-:W-:Y:S01]  /*14050*/  IMAD.MOV.U32 R0, RZ, RZ, c[0x0][0x1a4] ;  /* 0x00006900ff007624 */ /* 0x000fe200078e00ff */
[----:B0-----:R-:W-:Y:S01]  /*14060*/  MOV R12, c[0x0][0x1a4] ;  /* 0x00006900000c7a02 */ /* 0x001fe20000000f00 */
[----:B------:R-:W-:Y:S01]  /*14070*/  IMAD.MOV.U32 R11, RZ, RZ, c[0x0][0x1a4] ;  /* 0x00006900ff0b7624 */ /* 0x000fe200078e00ff */
[----:B------:R-:W-:-:S03]  /*14080*/  MOV R10, c[0x0][0x1a4] ;  /* 0x00006900000a7a02 */ /* 0x000fc60000000f00 */
[----:B------:R-:W-:Y:S02]  /*14090*/  IMAD R12, R12, 0x22, RZ ;  /* 0x000000220c0c7824 */ /* 0x000fe400078e02ff */
[----:B------:R-:W-:Y:S02]  /*140a0*/  IMAD R11, R11, 0x23, RZ ;  /* 0x000000230b0b7824 */ /* 0x000fe400078e02ff */
[----:B------:R-:W-:-:S04]  /*140b0*/  IMAD.WIDE R12, R12, 0x2, R2 ;  /* 0x000000020c0c7825 */ /* 0x000fc800078e0202 */
[----:B------:R-:W-:Y:S02]  /*140c0*/  IMAD R10, R10, 0x24, RZ ;  /* 0x000000240a0a7824 */ /* 0x000fe400078e02ff */
        /* <DEDUP_REMOVED lines=67> */
[----:B------:R-:W-:Y:S01]  /*14500*/  IMAD.WIDE R14, R10, 0x2, R2 ;  /* 0x000000020a0e7825 */ /* 0x000fe200078e0202 */
[----:B------:R4:W-:Y:S03]  /*14510*/  STL.64 [R1+0x1450], R16 ;  /* 0x0014501001007387 */ /* 0x0009e60000100a00 */
[C---:B--2---:R-:W-:Y:S01]  /*14520*/  IMAD.WIDE R12, R0.reuse, 0x2, R8 ;  /* 0x00000002000c7825 */ /* 0x044fe200078e0208 */
[----:B------:R-:W-:Y:S03]  /*14530*/  STL.64 [R1+0x1448], R14 ;  /* 0x0014480e01007387 */ /* 0x000fe60000100a00 */
[----:B------:R-:W-:Y:S01]  /*14540*/  IMAD.MOV.U32 R10, RZ, RZ, c[0x0][0x1a4] ;  /* 0x00006900ff0a7624 */ /* 0x000fe200078e00ff */
[----:B------:R3:W-:Y:S01]  /*14550*/  STL.64 [R1+0x1440], R12 ;  /* 0x0014400c01007387 */ /* 0x0007e20000100a00 */
[----:B----4-:R-:W-:-:S04]  /*14560*/  IMAD.WIDE R16, R0, 0x2, R4 ;  /* 0x0000000200107825 */ /* 0x010fc800078e0204 */
[----:B------:R-:W-:Y:S02]  /*14570*/  IMAD R10, R10, 0x36, RZ ;  /* 0x000000360a0a7824 */ /* 0x000fe400078e02ff */
[----:B---3--:R-:W-:-:S04]  /*14580*/  IMAD.WIDE R12, R0, 0x2, R6 ;  /* 0x00000002000c7825 */ /* 0x008fc800078e0206 */
[----:B------:R-:W-:Y:S01]  /*14590*/  IMAD.WIDE R14, R0, 0x2, R2 ;  /* 0x00000002000e7825 */ /* 0x000fe200078e0202 */
[----:B------:R0:W-:Y:S01]  /*145a0*/  STL.64 [R1+0x1438], R12 ;  /* 0x0014380c01007387 */ /* 0x0001e20000100a00 */
[----:B------:R-:W-:-:S03]  /*145b0*/  MOV R0, c[0x0][0x1a4] ;  /* 0x0000690000007a02 */ /* 0x000fc60000000f00 */
[----:B------:R1:W-:Y:S04]  /*145c0*/  STL.64 [R1+0x1430], R16 ;  /* 0x0014301001007387 */ /* 0x0003e80000100a00 */
[----:B------:R2:W-:Y:S01]  /*145d0*/  STL.64 [R1+0x1428], R14 ;  /* 0x0014280e01007387 */ /* 0x0005e20000100a00 */
[----:B0-----:R-:W-:-:S05]  /*145e0*/  IMAD.WIDE R12, R10, 0x2, R8 ;  /* 0x000000020a0c7825 */ /* 0x001fca00078e0208 */
[----:B------:R0:W-:Y:S01]  /*145f0*/  STL.64 [R1+0x1420], R12 ;  /* 0x0014200c01007387 */ /* 0x0001e20000100a00 */
[----:B------:R-:W-:Y:S02]  /*14600*/  IMAD R0, R0, 0x37, RZ ;  /* 0x0000003700007824 */ /* 0x000fe400078e02ff */
[----:B-1----:R-:W-:-:S04]  /*14610*/  IMAD.WIDE R16, R10, 0x2, R4 ;  /* 0x000000020a107825 */ /* 0x002fc800078e0204 */
[----:B--2---:R-:W-:-:S04]  /*14620*/  IMAD.WIDE R14, R10, 0x2, R2 ;  /* 0x000000020a0e7825 */ /* 0x004fc800078e0202 */
[----:B0-----:R-:W-:-:S05]  /*14630*/  IMAD.WIDE R12, R10, 0x2, R6 ;  /* 0x000000020a0c7825 */ /* 0x001fca00078e0206 */
[----:B------:R0:W-:Y:S01]  /*14640*/  STL.64 [R1+0x1418], R12 ;  /* 0x0014180c01007387 */ /* 0x0001e20000100a00 */
[----:B------:R-:W-:-:S03]  /*14650*/  IMAD.MOV.U32 R10, RZ, RZ, c[0x0][0x1a4] ;  /* 0x00006900ff0a7624 */ /* 0x000fc600078e00ff */
[----:B------:R1:W-:Y:S04]  /*14660*/  STL.64 [R1+0x1410], R16 ;  /* 0x0014101001007387 */ /* 0x0003e80000100a00 */
[----:B------:R2:W-:Y:S01]  /*14670*/  STL.64 [R1+0x1408], R14 ;  /* 0x0014080e01007387 */ /* 0x0005e20000100a00 */
[----:B0-----:R-:W-:-:S05]  /*14680*/  IMAD.WIDE R12, R0, 0x2, R8 ;  /* 0x00000002000c7825 */ /* 0x001fca00078e0208 */
[----:B------:R0:W-:Y:S01]  /*14690*/  STL.64 [R1+0x1400], R12 ;  /* 0x0014000c01007387 */ /* 0x0001e20000100a00 */
[----:B------:R-:W-:Y:S02]  /*146a0*/  IMAD R10, R10, 0x38, RZ ;  /* 0x000000380a0a7824 */ /* 0x000fe400078e02ff */
[----:B-1----:R-:W-:-:S04]  /*146b0*/  IMAD.WIDE R16, R0, 0x2, R4 ;  /* 0x0000000200107825 */ /* 0x002fc800078e0204 */
[----:B--2---:R-:W-:-:S04]  /*146c0*/  IMAD.WIDE R14, R0, 0x2, R2 ;  /* 0x00000002000e7825 */ /* 0x004fc800078e0202 */
[----:B0-----:R-:W-:Y:S01]  /*146d0*/  IMAD.WIDE R12, R0, 0x2, R6 ;  /* 0x00000002000c7825 */ /* 0x001fe200078e0206 */
[----:B------:R-:W-:-:S04]  /*146e0*/  MOV R0, c[0x0][0x1a4] ;  /* 0x0000690000007a02 */ /* 0x000fc80000000f00 */
[----:B------:R0:W-:Y:S04]  /*146f0*/  STL.64 [R1+0x13f8], R12 ;  /* 0x0013f80c01007387 */ /* 0x0001e80000100a00 */
        /* <DEDUP_REMOVED lines=59> */
[----:B------:R0:W-:Y:S01]  /*14ab0*/  STL.64 [R1+0x1338], R12 ;  /* 0x0013380c01007387 */ /* 0x0001e20000100a00 */
[----:B------:R-:W-:-:S03]  /*14ac0*/  IMAD R0, R0, 0x3f, RZ ;  /* 0x0000003f00007824 */ /* 0x000fc600078e02ff */
[----:B------:R1:W-:Y:S04]  /*14ad0*/  STL.64 [R1+0x1330], R16 ;  /* 0x0013301001007387 */ /* 0x0003e80000100a00 */
[----:B------:R2:W-:Y:S01]  /*14ae0*/  STL.64 [R1+0x1328], R14 ;  /* 0x0013280e01007387 */ /* 0x0005e20000100a00 */
[----:B0-----:R-:W-:-:S04]  /*14af0*/  IMAD.WIDE R12, R10, 0x2, R8 ;  /* 0x000000020a0c7825 */ /* 0x001fc800078e0208 */
[C---:B-1----:R-:W-:Y:S01]  /*14b00*/  IMAD.WIDE R16, R10.reuse, 0x2, R6 ;  /* 0x000000020a107825 */ /* 0x042fe200078e0206 */
[----:B------:R0:W-:Y:S03]  /*14b10*/  STL.64 [R1+0x1320], R12 ;  /* 0x0013200c01007387 */ /* 0x0001e60000100a00 */
[C---:B--2---:R-:W-:Y:S01]  /*14b20*/  IMAD.WIDE R14, R10.reuse, 0x2, R4 ;  /* 0x000000020a0e7825 */ /* 0x044fe200078e0204 */
[----:B------:R1:W-:Y:S04]  /*14b30*/  STL.64 [R1+0x1318], R16 ;  /* 0x0013181001007387 */ /* 0x0003e80000100a00 */
[----:B------:R1:W-:Y:S01]  /*14b40*/  STL.64 [R1+0x1310], R14 ;  /* 0x0013100e01007387 */ /* 0x0003e20000100a00 */
[----:B0-----:R-:W-:-:S04]  /*14b50*/  IMAD.WIDE R12, R10, 0x2, R2 ;  /* 0x000000020a0c7825 */ /* 0x001fc800078e0202 */
[C---:B------:R-:W-:Y:S01]  /*14b60*/  IMAD.WIDE R10, R0.reuse, 0x2, R8 ;  /* 0x00000002000a7825 */ /* 0x040fe200078e0208 */
[----:B------:R1:W-:Y:S03]  /*14b70*/  STL.64 [R1+0x1308], R12 ;  /* 0x0013080c01007387 */ /* 0x0003e60000100a00 */
[C---:B------:R-:W-:Y:S01]  /*14b80*/  IMAD.WIDE R8, R0.reuse, 0x2, R6 ;  /* 0x0000000200087825 */ /* 0x040fe200078e0206 */
[----:B------:R1:W-:Y:S03]  /*14b90*/  STL.64 [R1+0x1300], R10 ;  /* 0x0013000a01007387 */ /* 0x0003e60000100a00 */
[C---:B------:R-:W-:Y:S01]  /*14ba0*/  IMAD.WIDE R6, R0.reuse, 0x2, R4 ;  /* 0x0000000200067825 */ /* 0x040fe200078e0204 */
[----:B------:R1:W-:Y:S03]  /*14bb0*/  STL.64 [R1+0x12f8], R8 ;  /* 0x0012f80801007387 */ /* 0x0003e60000100a00 */
[----:B------:R-:W-:-:S02]  /*14bc0*/  IMAD.WIDE R4, R0, 0x2, R2 ;  /* 0x0000000200047825 */ /* 0x000fc400078e0202 */
[----:B------:R1:W5:Y:S04]  /*14bd0*/  LDL.LU.64 R2, [R1+0x1ad8] ;  /* 0x001ad80001027983 */ /* 0x0003680000300a00 */
[----:B------:R1:W-:Y:S04]  /*14be0*/  STL.64 [R1+0x12f0], R6 ;  /* 0x0012f00601007387 */ /* 0x0003e80000100a00 */
[----:B------:R1:W-:Y:S02]  /*14bf0*/  STL.64 [R1+0x12e8], R4 ;  /* 0x0012e80401007387 */ /* 0x0003e40000100a00 */
.L_x_1:
[----:B01----:R-:W2:Y:S04]  /*14c00*/  LDL.64 R4, [R1+0x6d0] ;  /* 0x0006d00001047983 */ /* 0x003ea80000100a00 */
[----:B------:R-:W3:Y:S04]  /*14c10*/  LDL.64 R6, [R1+0x6c8] ;  /* 0x0006c80001067983 */ /* 0x000ee80000100a00 */
[----:B------:R-:W4:Y:S04]  /*14c20*/  LDL.64 R14, [R1+0x6b8] ;  /* 0x0006b800010e7983 */ /* 0x000f280000100a00 */
[----:B------:R-:W4:Y:S04]  /*14c30*/  LDL.64 R8, [R1+0x6c0] ;  /* 0x0006c00001087983 */ /* 0x000f280000100a00 */
[----:B------:R-:W4:Y:S04]  /*14c40*/  LDL.64 R20, [R1+0x1ac0] ;  /* 0x001ac00001147983 */ /* 0x000f280000100a00 */
[----:B------:R-:W4:Y:S04]  /*14c50*/  LDL.64 R16, [R1+0x1ab8] ;  /* 0x001ab80001107983 */ /* 0x000f280000100a00 */
[----:B------:R-:W4:Y:S04]  /*14c60*/  LDL.64 R10, [R1+0x1ab0] ;  /* 0x001ab000010a7983 */ /* 0x000f280000100a00 */
[----:B------:R-:W4:Y:S04]  /*14c70*/  LDL.64 R12, [R1+0x1aa8] ;  /* 0x001aa800010c7983 */ /* 0x000f280000100a00 */
[----:B-----5:R0:W-:Y:S04]  /*14c80*/  STL [R1+0x2d6c], R2 ;  /* 0x002d6c0201007387 */ /* 0x0201e80000100800 */
[----:B------:R-:W4:Y:S04]  /*14c90*/  LDL.64 R18, [R1+0x1aa0] ;  /* 0x001aa00001127983 */ /* 0x000f280000100a00 */
[----:B------:R-:W4:Y:S04]  /*14ca0*/  LDL.64 R26, [R1+0x1a98] ;  /* 0x001a9800011a7983 */ /* 0x000f280000100a00 */
[----:B------:R-:W4:Y:S01]  /*14cb0*/  LDL.64 R24, [R1+0x15d8] ;  /* 0x0015d80001187983 */ /* 0x000f220000100a00 */
[----:B--2---:R-:W-:-:S04]  /*14cc0*/  IMAD.WIDE R4, R3, 0x2, R4 ;  /* 0x0000000203047825 */ /* 0x004fc800078e0204 */
[C---:B---3--:R-:W-:Y:S01]  /*14cd0*/  IMAD.WIDE R6, R3.reuse, 0x2, R6 ;  /* 0x0000000203067825 */ /* 0x048fe200078e0206 */
[----:B------:R1:W2:Y:S04]  /*14ce0*/  LDG.E.U16 R28, [R4.64] ;  /* 0x00000004041c7981 */ /* 0x0002a8000c1e1500 */
[----:B------:R3:W2:Y:S01]  /*14cf0*/  LDG.E.U16 R29, [R6.64] ;  /* 0x00000004061d7981 */ /* 0x0006a2000c1e1500 */
[----:B----4-:R-:W-:-:S04]  /*14d00*/  IMAD.WIDE R8, R3, 0x2, R8 ;  /* 0x0000000203087825 */ /* 0x010fc800078e0208 */
[C---:B-1----:R-:W-:Y:S01]  /*14d10*/  IMAD.WIDE R4, R3.reuse, 0x2, R14 ;  /* 0x0000000203047825 */ /* 0x042fe200078e020e */
[----:B------:R1:W4:Y:S04]  /*14d20*/  LDG.E.U16 R22, [R8.64] ;  /* 0x0000000408167981 */ /* 0x000328000c1e1500 */
[----:B------:R0:W4:Y:S01]  /*14d30*/  LDG.E.U16 R23, [R4.64] ;  /* 0x0000000404177981 */ /* 0x000122000c1e1500 */
[----:B---3--:R-:W-:-:S03]  /*14d40*/  IMAD.WIDE R6, R3, 0x2, R20 ;  /* 0x0000000203067825 */ /* 0x008fc600078e0214 */
[----:B------:R-:W3:Y:S01]  /*14d50*/  LDL.64 R14, [R1+0x1a90] ;  /* 0x001a9000010e7983 */ /* 0x000ee20000100a00 */
[----:B-1----:R-:W-:-:S03]  /*14d60*/  IMAD.WIDE R8, R3, 0x2, R16 ;  /* 0x0000000203087825 */ /* 0x002fc600078e0210 */
[----:B------:R1:W3:Y:S04]  /*14d70*/  LDG.E.U16 R0, [R6.64] ;  /* 0x0000000406007981 */ /* 0x0002e8000c1e1500 */
[----:B0-----:R3:W3:Y:S01]  /*14d80*/  LDG.E.U16 R2, [R8.64] ;  /* 0x0000000408027981 */ /* 0x0016e2000c1e1500 */
[----:B------:R-:W-:-:S03]  /*14d90*/  IMAD.WIDE R10, R3, 0x2, R10 ;  /* 0x00000002030a7825 */ /* 0x000fc600078e020a */
[----:B------:R-:W3:Y:S01]  /*14da0*/  LDL.64 R20, [R1+0x1a88] ;  /* 0x001a880001147983 */ /* 0x000ee20000100a00 */
[----:B------:R-:W-:-:S04]  /*14db0*/  IMAD.WIDE R12, R3, 0x2, R12 ;  /* 0x00000002030c7825 */ /* 0x000fc800078e020c */
[----:B------:R-:W-:-:S04]  /*14dc0*/  IMAD.WIDE R4, R3, 0x2, R18 ;  /* 0x0000000203047825 */ /* 0x000fc800078e0212 */
[C---:B-1----:R-:W-:Y:S01]  /*14dd0*/  IMAD.WIDE R6, R3.reuse, 0x2, R26 ;  /* 0x0000000203067825 */ /* 0x042fe200078e021a */
[----:B--2---:R0:W-:Y:S04]  /*14de0*/  STL [R1+0x6b0], R28 ;  /* 0x0006b01c01007387 */ /* 0x0041e80000100800 */
[----:B------:R-:W2:Y:S04]  /*14df0*/  LDL.64 R16, [R1+0x1a80] ;  /* 0x001a800001107983 */ /* 0x000ea80000100a00 */
[----:B------:R1:W-:Y:S04]  /*14e00*/  STL [R1+0x44c], R29 ;  /* 0x00044c1d01007387 */ /* 0x0003e80000100800 */
[----:B0-----:R0:W2:Y:S04]  /*14e10*/  LDG.E.U16 R28, [R10.64] ;  /* 0x000000040a1c7981 */ /* 0x0010a8000c1e1500 */
[----:B-1----:R1:W2:Y:S04]  /*14e20*/  LDG.E.U16 R29, [R12.64] ;  /* 0x000000040c1d7981 */ /* 0x0022a8000c1e1500 */
[----:B----4-:R-:W-:Y:S01]  /*14e30*/  STL [R1+0x3b8], R23 ;  /* 0x0003b81701007387 */ /* 0x010fe20000100800 */
[----:B0-----:R-:W-:-:S03]  /*14e40*/  IMAD.WIDE R10, R3, 0x2, R24 ;  /* 0x00000002030a7825 */ /* 0x001fc600078e0218 */
[----:B------:R0:W-:Y:S04]  /*14e50*/  STL [R1+0x3bc], R22 ;  /* 0x0003bc1601007387 */ /* 0x0001e80000100800 */
[----:B------:R-:W4:Y:S04]  /*14e60*/  LDL.64 R26, [R1+0x1a70] ;  /* 0x001a7000011a7983 */ /* 0x000f280000100a00 */
[----:B------:R2:W4:Y:S04]  /*14e70*/  LDG.E.U16 R25, [R4.64] ;  /* 0x0000000404197981 */ /* 0x000528000c1e1500 */
[----:B0-----:R-:W4:Y:S01]  /*14e80*/  LDL.64 R22, [R1+0x1a78] ;  /* 0x001a780001167983 */ /* 0x001f220000100a00 */
[----:B---3--:R-:W-:-:S03]  /*14e90*/  IMAD.WIDE R8, R3, 0x2, R14 ;  /* 0x0000000203087825 */ /* 0x008fc600078e020e */
[----:B------:R-:W3:Y:S04]  /*14ea0*/  LDL.64 R18, [R1+0x15d0] ;  /* 0x0015d00001127983 */ /* 0x000ee80000100a00 */
[----:B------:R-:W3:Y:S04]  /*14eb0*/  LDL.64 R14, [R1+0x1a68] ;  /* 0x001a6800010e7983 */ /* 0x000ee80000100a00 */
[----:B------:R0:W-:Y:S04]  /*14ec0*/  STL [R1+0x3b4], R0 ;  /* 0x0003b40001007387 */ /* 0x0001e80000100800 */
[----:B------:R1:W-:Y:S04]  /*14ed0*/  STL [R1+0x3b0], R2 ;  /* 0x0003b00201007387 */ /* 0x0003e80000100800 */
[----:B0-----:R0:W3:Y:S04]  /*14ee0*/  LDG.E.U16 R0, [R6.64] ;  /* 0x0000000406007981 */ /* 0x0010e8000c1e1500 */
[----:B-1----:R3:W3:Y:S01]  /*14ef0*/  LDG.E.U16 R2, [R8.64] ;  /* 0x0000000408027981 */ /* 0x0026e2000c1e1500 */
[----:B------:R-:W-:-:S04]  /*14f00*/  IMAD.WIDE R12, R3, 0x2, R20 ;  /* 0x00000002030c7825 */ /* 0x000fc800078e0214 */
[C---:B--2---:R-:W-:Y:S01]  /*14f10*/  IMAD.WIDE R4, R3.reuse, 0x2, R16 ;  /* 0x0000000203047825 */ /* 0x044fe200078e0210 */
[----:B------:R1:W-:Y:S04]  /*14f20*/  STL [R1+0x3ac], R28 ;  /* 0x0003ac1c01007387 */ /* 0x0003e80000100800 */
[----:B------:R-:W2:Y:S04]  /*14f30*/  LDL.64 R20, [R1+0x1a60] ;  /* 0x001a600001147983 */ /* 0x000ea80000100a00 */
[----:B------:R0:W-:Y:S04]  /*14f40*/  STL [R1+0x3a8], R29 ;  /* 0x0003a81d01007387 */ /* 0x0001e80000100800 */
[----:B-1----:R1:W2:Y:S04]  /*14f50*/  LDG.E.U16 R28, [R10.64] ;  /* 0x000000040a1c7981 */ /* 0x0022a8000c1e1500 */
[----:B0-----:R0:W2:Y:S04]  /*14f60*/  LDG.E.U16 R29, [R12.64] ;  /* 0x000000040c1d7981 */ /* 0x0010a8000c1e1500 */
[----:B----4-:R4:W-:Y:S01]  /*14f70*/  STL [R1+0x3a4], R25 ;  /* 0x0003a41901007387 */ /* 0x0109e20000100800 */
[----:B-1----:R-:W-:-:S03]  /*14f80*/  IMAD.WIDE R10, R3, 0x2, R26 ;  /* 0x00000002030a7825 */ /* 0x002fc600078e021a */
[----:B------:R2:W2:Y:S01]  /*14f90*/  LDG.E.U16 R27, [R4.64] ;  /* 0x00000004041b7981 */ /* 0x0004a2000c1e1500 */
[----:B------:R-:W-:-:S03]  /*14fa0*/  IMAD.WIDE R6, R3, 0x2, R22 ;  /* 0x0000000203067825 */ /* 0x000fc600078e0216 */
[----:B------:R-:W2:Y:S04]  /*14fb0*/  LDL.64 R22, [R1+0x1a50] ;  /* 0x001a500001167983 */ /* 0x000ea80000100a00 */
[----:B----4-:R-:W4:Y:S01]  /*14fc0*/  LDL.64 R24, [R1+0x15c8] ;  /* 0x0015c80001187983 */ /* 0x010f220000100a00 */
[----:B---3--:R-:W-:-:S03]  /*14fd0*/  IMAD.WIDE R8, R3, 0x2, R18 ;  /* 0x0000000203087825 */ /* 0x008fc600078e0212 */
[----:B------:R-:W3:Y:S04]  /*14fe0*/  LDL.64 R16, [R1+0x1a58] ;  /* 0x001a580001107983 */ /* 0x000ee80000100a00 */
[----:B------:R-:W3:Y:S04]  /*14ff0*/  LDL.64 R18, [R1+0x1a48] ;  /* 0x001a480001127983 */ /* 0x000ee80000100a00 */
[----:B------:R1:W-:Y:S04]  /*15000*/  STL [R1+0x3a0], R0 ;  /* 0x0003a00001007387 */ /* 0x0003e80000100800 */
[----:B------:R0:W-:Y:S04]  /*15010*/  STL [R1+0x39c], R2 ;  /* 0x00039c0201007387 */ /* 0x0001e80000100800 */
[----:B-1----:R4:W3:Y:S04]  /*15020*/  LDG.E.U16 R0, [R6.64] ;  /* 0x0000000406007981 */ /* 0x0028e8000c1e1500 */
[----:B0-----:R3:W3:Y:S01]  /*15030*/  LDG.E.U16 R2, [R8.64] ;  /* 0x0000000408027981 */ /* 0x0016e2000c1e1500 */
[----:B------:R-:W-:-:S04]  /*15040*/  IMAD.WIDE R12, R3, 0x2, R14 ;  /* 0x00000002030c7825 */ /* 0x000fc800078e020e */
[C---:B--2---:R-:W-:Y:S01]  /*15050*/  IMAD.WIDE R4, R3.reuse, 0x2, R20 ;  /* 0x0000000203047825 */ /* 0x044fe200078e0214 */
[----:B------:R0:W-:Y:S04]  /*15060*/  STL [R1+0x398], R28 ;  /* 0x0003981c01007387 */ /* 0x0001e80000100800 */
[----:B------:R-:W2:Y:S04]  /*15070*/  LDL.64 R14, [R1+0x15c0] ;  /* 0x0015c000010e7983 */ /* 0x000ea80000100a00 */
[----:B------:R1:W-:Y:S04]  /*15080*/  STL [R1+0x394], R29 ;  /* 0x0003941d01007387 */ /* 0x0003e80000100800 */
[----:B0-----:R0:W2:Y:S04]  /*15090*/  LDG.E.U16 R28, [R10.64] ;  /* 0x000000040a1c7981 */ /* 0x0010a8000c1e1500 */
[----:B-1----:R1:W2:Y:S04]  /*150a0*/  LDG.E.U16 R29, [R12.64] ;  /* 0x000000040c1d7981 */ /* 0x0022a8000c1e1500 */
[----:B------:R1:W-:Y:S01]  /*150b0*/  STL [R1+0x390], R27 ;  /* 0x0003901b01007387 */ /* 0x0003e20000100800 */
[----:B----4-:R-:W-:-:S03]  /*150c0*/  IMAD.WIDE R6, R3, 0x2, R24 ;  /* 0x0000000203067825 */ /* 0x010fc600078e0218 */
[----:B------:R-:W4:Y:S01]  /*150d0*/  LDL.64 R24, [R1+0x1a30] ;  /* 0x001a300001187983 */ /* 0x000f220000100a00 */
[----:B0-----:R-:W-:-:S03]  /*150e0*/  IMAD.WIDE R10, R3, 0x2, R22 ;  /* 0x00000002030a7825 */ /* 0x001fc600078e0216 */
[----:B------:R2:W4:Y:S04]  /*150f0*/  LDG.E.U16 R23, [R4.64] ;  /* 0x0000000404177981 */ /* 0x000528000c1e1500 */
[----:B-1----:R-:W4:Y:S01]  /*15100*/  LDL.64 R26, [R1+0x1a40] ;  /* 0x001a4000011a7983 */ /* 0x002f220000100a00 */
        /* <DEDUP_REMOVED lines=15> */
[----:B------:R-:W-:-:S03]  /*15200*/  IMAD.WIDE R6, R3, 0x2, R26 ;  /* 0x0000000203067825 */ /* 0x000fc600078e021a */
[----:B------:R-:W2:Y:S01]  /*15210*/  LDL.64 R26, [R1+0x15b0] ;  /* 0x0015b000011a7983 */ /* 0x000ea20000100a00 */
[----:B-1----:R-:W-:-:S03]  /*15220*/  IMAD.WIDE R10, R3, 0x2, R24 ;  /* 0x00000002030a7825 */ /* 0x002fc600078e0218 */
[----:B------:R2:W2:Y:S04]  /*15230*/  LDG.E.U16 R25, [R4.64] ;  /* 0x0000000404197981 */ /* 0x0004a8000c1e1500 */
        /* <DEDUP_REMOVED lines=299> */
[----:B------:R-:W4:Y:S04]  /*164f0*/  LDL.64 R26, [R1+0x1850] ;  /* 0x00185000011a7983 */ /* 0x000f280000100a00 */
[----:B------:R2:W4:Y:S01]  /*16500*/  LDG.E.U16 R25, [R4.64] ;  /* 0x0000000404197981 */ /* 0x000522000c1e1500 */
[----:B---3--:R-:W-:-:S03]  /*16510*/  IMAD.WIDE R8, R3, 0x2, R16 ;  /* 0x0000000203087825 */ /* 0x008fc600078e0210 */
[----:B-1----:R-:W3:Y:S04]  /*16520*/  LDL.64 R22, [R1+0x1860] ;  /* 0x0018600001167983 */ /* 0x002ee80000100a00 */
        /* <DEDUP_REMOVED lines=10> */
[----:B0-----:R0:W2:Y:S04]  /*165d0*/  LDG.E.U16 R28, [R10.64] ;  /* 0x000000040a1c7981 */ /* 0x0010a8000c1e1500 */
[----:B-1----:R1:W2:Y:S01]  /*165e0*/  LDG.E.U16 R29, [R12.64] ;  /* 0x000000040c1d7981 */ /* 0x0022a2000c1e1500 */
[----:B----4-:R-:W-:-:S03]  /*165f0*/  IMAD.WIDE R8, R3, 0x2, R20 ;  /* 0x0000000203087825 */ /* 0x010fc600078e0214 */
[----:B------:R4:W-:Y:S01]  /*16600*/  STL [R1+0x20c], R25 ;  /* 0x00020c1901007387 */ /* 0x0009e20000100800 */
[----:B0-----:R-:W-:-:S03]  /*16610*/  IMAD.WIDE R10, R3, 0x2, R26 ;  /* 0x00000002030a7825 */ /* 0x001fc600078e021a */
[----:B------:R-:W2:Y:S04]  /*16620*/  LDL.64 R20, [R1+0x1830] ;  /* 0x0018300001147983 */ /* 0x000ea80000100a00 */
[----:B------:R2:W2:Y:S04]  /*16630*/  LDG.E.U16 R27, [R4.64] ;  /* 0x00000004041b7981 */ /* 0x0004a8000c1e1500 */
[----:B----4-:R-:W4:Y:S01]  /*16640*/  LDL.64 R24, [R1+0x1840] ;  /* 0x0018400001187983 */ /* 0x010f220000100a00 */
        /* <DEDUP_REMOVED lines=17> */
[----:B-1----:R-:W-:-:S03]  /*16760*/  IMAD.WIDE R12, R3, 0x2, R20 ;  /* 0x00000002030c7825 */ /* 0x002fc600078e0214 */
        /* <DEDUP_REMOVED lines=40> */
[----:B------:R2:W4:Y:S01]  /*169f0*/  LDG.E.U16 R27, [R4.64] ;  /* 0x00000004041b7981 */ /* 0x000522000c1e1500 */
[----:B---3--:R-:W-:-:S03]  /*16a00*/  IMAD.WIDE R8, R3, 0x2, R16 ;  /* 0x0000000203087825 */ /* 0x008fc600078e0210 */
[----:B-1----:R-:W3:Y:S04]  /*16a10*/  LDL.64 R24, [R1+0x17e8] ;  /* 0x0017e80001187983 */ /* 0x002ee80000100a00 */
        /* <DEDUP_REMOVED lines=15> */
[----:B------:R-:W2:Y:S01]  /*16b10*/  LDG.E.U16 R21, [R4.64] ;  /* 0x0000000404157981 */ /* 0x000ea2000c1e1500 */
[----:B---3--:R-:W-:-:S03]  /*16b20*/  IMAD.WIDE R6, R3, 0x2, R24 ;  /* 0x0000000203067825 */ /* 0x008fc600078e0218 */
[----:B------:R-:W3:Y:S04]  /*16b30*/  LDL.64 R14, [R1+0x17c0] ;  /* 0x0017c000010e7983 */ /* 0x000ee80000100a00 */
[----:B----4-:R-:W4:Y:S01]  /*16b40*/  LDL.64 R26, [R1+0x17c8] ;  /* 0x0017c800011a7983 */ /* 0x010f220000100a00 */
[----:B------:R-:W-:-:S03]  /*16b50*/  IMAD.WIDE R8, R3, 0x2, R22 ;  /* 0x0000000203087825 */ /* 0x000fc600078e0216 */
[----:B------:R-:W3:Y:S04]  /*16b60*/  LDL.64 R24, [R1+0x14e8] ;  /* 0x0014e80001187983 */ /* 0x000ee80000100a00 */
[----:B------:R-:W3:Y:S04]  /*16b70*/  LDL.64 R22, [R1+0x17b8] ;  /* 0x0017b80001167983 */ /* 0x000ee80000100a00 */
[----:B------:R1:W-:Y:S04]  /*16b80*/  STL [R1+0x1b8], R0 ;  /* 0x0001b80001007387 */ /* 0x0003e80000100800 */
[----:B------:R0:W-:Y:S04]  /*16b90*/  STL [R1+0x1b4], R2 ;  /* 0x0001b40201007387 */ /* 0x0001e80000100800 */
[----:B-1----:R4:W3:Y:S04]  /*16ba0*/  LDG.E.U16 R0, [R6.64] ;  /* 0x0000000406007981 */ /* 0x0028e8000c1e1500 */
[----:B0-----:R3:W3:Y:S01]  /*16bb0*/  LDG.E.U16 R2, [R8.64] ;  /* 0x0000000408027981 */ /* 0x0016e2000c1e1500 */
[----:B------:R-:W-:-:S03]  /*16bc0*/  IMAD.WIDE R12, R3, 0x2, R16 ;  /* 0x00000002030c7825 */ /* 0x000fc600078e0210 */
[----:B--2---:R0:W-:Y:S04]  /*16bd0*/  STL [R1+0x1b0], R28 ;  /* 0x0001b01c01007387 */ /* 0x0041e80000100800 */
[----:B------:R-:W2:Y:S04]  /*16be0*/  LDL.64 R16, [R1+0x17b0] ;  /* 0x0017b00001107983 */ /* 0x000ea80000100a00 */
[----:B------:R1:W-:Y:S04]  /*16bf0*/  STL [R1+0x1ac], R29 ;  /* 0x0001ac1d01007387 */ /* 0x0003e80000100800 */
[----:B0-----:R0:W2:Y:S04]  /*16c00*/  LDG.E.U16 R28, [R10.64] ;  /* 0x000000040a1c7981 */ /* 0x0010a8000c1e1500 */
[----:B-1----:R1:W2:Y:S04]  /*16c10*/  LDG.E.U16 R29, [R12.64] ;  /* 0x000000040c1d7981 */ /* 0x0022a8000c1e1500 */
[----:B------:R0:W-:Y:S01]  /*16c20*/  STL [R1+0x1a8], R21 ;  /* 0x0001a81501007387 */ /* 0x0001e20000100800 */
[----:B----4-:R-:W-:-:S03]  /*16c30*/  IMAD.WIDE R6, R3, 0x2, R26 ;  /* 0x0000000203067825 */ /* 0x010fc600078e021a */
[----:B------:R-:W4:Y:S01]  /*16c40*/  LDL.64 R26, [R1+0x17a0] ;  /* 0x0017a000011a7983 */ /* 0x000f220000100a00 */
[----:B------:R-:W-:-:S03]  /*16c50*/  IMAD.WIDE R4, R3, 0x2, R18 ;  /* 0x0000000203047825 */ /* 0x000fc600078e0212 */
[----:B------:R-:W4:Y:S01]  /*16c60*/  LDL.64 R18, [R1+0x14e0] ;  /* 0x0014e00001127983 */ /* 0x000f220000100a00 */
[----:B---3--:R-:W-:-:S03]  /*16c70*/  IMAD.WIDE R8, R3, 0x2, R14 ;  /* 0x0000000203087825 */ /* 0x008fc600078e020e */
[----:B0-----:R-:W3:Y:S04]  /*16c80*/  LDL.64 R20, [R1+0x17a8] ;  /* 0x0017a80001147983 */ /* 0x001ee80000100a00 */
[----:B------:R-:W3:Y:S04]  /*16c90*/  LDL.64 R14, [R1+0x1798] ;  /* 0x00179800010e7983 */ /* 0x000ee80000100a00 */
[----:B------:R-:W3:Y:S04]  /*16ca0*/  LDG.E.U16 R5, [R4.64] ;  /* 0x0000000404057981 */ /* 0x000ee8000c1e1500 */
[----:B------:R0:W-:Y:S04]  /*16cb0*/  STL [R1+0x1a4], R0 ;  /* 0x0001a40001007387 */ /* 0x0001e80000100800 */
[----:B------:R1:W-:Y:S04]  /*16cc0*/  STL [R1+0x1a0], R2 ;  /* 0x0001a00201007387 */ /* 0x0003e80000100800 */
[----:B0-----:R4:W3:Y:S04]  /*16cd0*/  LDG.E.U16 R0, [R6.64] ;  /* 0x0000000406007981 */ /* 0x0018e8000c1e1500 */
[----:B-1----:R0:W3:Y:S01]  /*16ce0*/  LDG.E.U16 R2, [R8.64] ;  /* 0x0000000408027981 */ /* 0x0020e2000c1e1500 */
[----:B------:R-:W-:-:S04]  /*16cf0*/  IMAD.WIDE R12, R3, 0x2, R22 ;  /* 0x00000002030c7825 */ /* 0x000fc800078e0216 */
[C---:B------:R-:W-:Y:S01]  /*16d00*/  IMAD.WIDE R10, R3.reuse, 0x2, R24 ;  /* 0x00000002030a7825 */ /* 0x040fe200078e0218 */
[----:B--2---:R1:W-:Y:S04]  /*16d10*/  STL [R1+0x19c], R28 ;  /* 0x00019c1c01007387 */ /* 0x0043e80000100800 */
[----:B------:R-:W2:Y:S04]  /*16d20*/  LDL.64 R22, [R1+0x1790] ;  /* 0x0017900001167983 */ /* 0x000ea80000100a00 */
[----:B------:R0:W-:Y:S04]  /*16d30*/  STL [R1+0x198], R29 ;  /* 0x0001981d01007387 */ /* 0x0001e80000100800 */
[----:B-1----:R3:W2:Y:S01]  /*16d40*/  LDG.E.U16 R28, [R10.64] ;  /* 0x000000040a1c7981 */ /* 0x0026a2000c1e1500 */
[----:B----4-:R-:W-:-:S03]  /*16d50*/  IMAD.WIDE R6, R3, 0x2, R26 ;  /* 0x0000000203067825 */ /* 0x010fc600078e021a */
[----:B------:R-:W4:Y:S04]  /*16d60*/  LDL.64 R24, [R1+0x14d8] ;  /* 0x0014d80001187983 */ /* 0x000f280000100a00 */
[----:B0-----:R0:W4:Y:S01]  /*16d70*/  LDG.E.U16 R29, [R12.64] ;  /* 0x000000040c1d7981 */ /* 0x001122000c1e1500 */
[----:B------:R-:W-:-:S03]  /*16d80*/  IMAD.WIDE R8, R3, 0x2, R18 ;  /* 0x0000000203087825 */ /* 0x000fc600078e0212 */
[----:B------:R-:W4:Y:S01]  /*16d90*/  LDL.64 R18, [R1+0x1778] ;  /* 0x0017780001127983 */ /* 0x000f220000100a00 */
[----:B0-----:R-:W-:-:S03]  /*16da0*/  IMAD.WIDE R12, R3, 0x2, R16 ;  /* 0x00000002030c7825 */ /* 0x001fc600078e0210 */
[----:B------:R-:W4:Y:S04]  /*16db0*/  LDL.64 R16, [R1+0x1788] ;  /* 0x0017880001107983 */ /* 0x000f280000100a00 */
[----:B------:R2:W4:Y:S01]  /*16dc0*/  LDG.E.U16 R27, [R12.64] ;  /* 0x000000040c1b7981 */ /* 0x000522000c1e1500 */
[----:B---3--:R-:W-:-:S03]  /*16dd0*/  IMAD.WIDE R10, R3, 0x2, R20 ;  /* 0x00000002030a7825 */ /* 0x008fc600078e0214 */
[----:B------:R-:W3:Y:S04]  /*16de0*/  LDL.64 R20, [R1+0x1780] ;  /* 0x0017800001147983 */ /* 0x000ee80000100a00 */
[----:B------:R-:W-:Y:S04]  /*16df0*/  STL [R1+0x194], R5 ;  /* 0x0001940501007387 */ /* 0x000fe80000100800 */
[----:B------:R0:W-:Y:S04]  /*16e00*/  STL [R1+0x190], R0 ;  /* 0x0001900001007387 */ /* 0x0001e80000100800 */
[----:B------:R1:W-:Y:S04]  /*16e10*/  STL [R1+0x18c], R2 ;  /* 0x00018c0201007387 */ /* 0x0003e80000100800 */
[----:B0-----:R4:W3:Y:S04]  /*16e20*/  LDG.E.U16 R0, [R10.64] ;  /* 0x000000040a007981 */ /* 0x0018e8000c1e1500 */
[----:B-1----:R0:W3:Y:S01]  /*16e30*/  LDG.E.U16 R2, [R8.64] ;  /* 0x0000000408027981 */ /* 0x0020e2000c1e1500 */
[----:B------:R-:W-:-:S04]  /*16e40*/  IMAD.WIDE R4, R3, 0x2, R14 ;  /* 0x0000000203047825 */ /* 0x000fc800078e020e */
[C---:B--2---:R-:W-:Y:S01]  /*16e50*/  IMAD.WIDE R12, R3.reuse, 0x2, R22 ;  /* 0x00000002030c7825 */ /* 0x044fe200078e0216 */
[----:B------:R1:W-:Y:S04]  /*16e60*/  STL [R1+0x188], R28 ;  /* 0x0001881c01007387 */ /* 0x0003e80000100800 */
[----:B------:R-:W2:Y:S01]  /*16e70*/  LDL.64 R14, [R1+0x14d0] ;  /* 0x0014d000010e7983 */ /* 0x000ea20000100a00 */
[----:B----4-:R-:W-:-:S03]  /*16e80*/  IMAD.WIDE R10, R3, 0x2, R24 ;  /* 0x00000002030a7825 */ /* 0x010fc600078e0218 */
[----:B------:R4:W-:Y:S04]  /*16e90*/  STL [R1+0x184], R29 ;  /* 0x0001841d01007387 */ /* 0x0009e80000100800 */
[----:B-1----:R1:W2:Y:S04]  /*16ea0*/  LDG.E.U16 R28, [R6.64] ;  /* 0x00000004061c7981 */ /* 0x0022a8000c1e1500 */
[----:B----4-:R4:W2:Y:S04]  /*16eb0*/  LDG.E.U16 R29, [R4.64] ;  /* 0x00000004041d7981 */ /* 0x0108a8000c1e1500 */
[----:B------:R1:W-:Y:S04]  /*16ec0*/  STL [R1+0x180], R27 ;  /* 0x0001801b01007387 */ /* 0x0003e80000100800 */
[----:B------:R-:W2:Y:S01]  /*16ed0*/  LDL.64 R24, [R1+0x1760] ;  /* 0x0017600001187983 */ /* 0x000ea20000100a00 */
[----:B----4-:R-:W-:-:S03]  /*16ee0*/  IMAD.WIDE R4, R3, 0x2, R18 ;  /* 0x0000000203047825 */ /* 0x010fc600078e0212 */
[----:B------:R2:W4:Y:S01]  /*16ef0*/  LDG.E.U16 R19, [R12.64] ;  /* 0x000000040c137981 */ /* 0x000522000c1e1500 */
[----:B0-----:R-:W-:-:S03]  /*16f00*/  IMAD.WIDE R8, R3, 0x2, R16 ;  /* 0x0000000203087825 */ /* 0x001fc600078e0210 */
[----:B------:R-:W4:Y:S04]  /*16f10*/  LDL.64 R22, [R1+0x1768] ;  /* 0x0017680001167983 */ /* 0x000f280000100a00 */
[----:B-1----:R-:W4:Y:S04]  /*16f20*/  LDL.64 R26, [R1+0x1770] ;  /* 0x00177000011a7983 */ /* 0x002f280000100a00 */
[----:B------:R-:W4:Y:S04]  /*16f30*/  LDL.64 R16, [R1+0x14c8] ;  /* 0x0014c80001107983 */ /* 0x000f280000100a00 */
[----:B---3--:R0:W-:Y:S04]  /*16f40*/  STL [R1+0x17c], R0 ;  /* 0x00017c0001007387 */ /* 0x0081e80000100800 */
        /* <DEDUP_REMOVED lines=9> */
[----:B0-----:R0:W2:Y:S01]  /*16fe0*/  LDG.E.U16 R29, [R4.64] ;  /* 0x00000004041d7981 */ /* 0x0010a2000c1e1500 */
[----:B-1----:R-:W-:-:S03]  /*16ff0*/  IMAD.WIDE R6, R3, 0x2, R24 ;  /* 0x0000000203067825 */ /* 0x002fc600078e0218 */
[----:B------:R2:W2:Y:S01]  /*17000*/  LDG.E.U16 R25, [R12.64] ;  /* 0x000000040c197981 */ /* 0x0004a2000c1e1500 */
[----:B----4-:R-:W-:-:S03]  /*17010*/  IMAD.WIDE R8, R3, 0x2, R22 ;  /* 0x0000000203087825 */ /* 0x010fc600078e0216 */
[----:B------:R1:W-:Y:S04]  /*17020*/  STL [R1+0x16c], R19 ;  /* 0x00016c1301007387 */ /* 0x0003e80000100800 */
[----:B------:R-:W4:Y:S01]  /*17030*/  LDL.64 R14, [R1+0x1748] ;  /* 0x00174800010e7983 */ /* 0x000f220000100a00 */
[----:B------:R-:W-:-:S03]  /*17040*/  IMAD.WIDE R10, R3, 0x2, R26 ;  /* 0x00000002030a7825 */ /* 0x000fc600078e021a */
[----:B------:R-:W4:Y:S04]  /*17050*/  LDL.64 R22, [R1+0x1740] ;  /* 0x0017400001167983 */ /* 0x000f280000100a00 */
[----:B-1----:R-:W4:Y:S04]  /*17060*/  LDL.64 R18, [R1+0x1750] ;  /* 0x0017500001127983 */ /* 0x002f280000100a00 */
[----:B------:R-:W4:Y:S04]  /*17070*/  LDL.64 R26, [R1+0x14c0] ;  /* 0x0014c000011a7983 */ /* 0x000f280000100a00 */
[----:B---3--:R1:W-:Y:S04]  /*17080*/  STL [R1+0x168], R0 ;  /* 0x0001680001007387 */ /* 0x0083e80000100800 */
[----:B------:R3:W-:Y:S04]  /*17090*/  STL [R1+0x164], R2 ;  /* 0x0001640201007387 */ /* 0x0007e80000100800 */
[----:B-1----:R1:W4:Y:S04]  /*170a0*/  LDG.E.U16 R0, [R10.64] ;  /* 0x000000040a007981 */ /* 0x002328000c1e1500 */
[----:B---3--:R4:W4:Y:S01]  /*170b0*/  LDG.E.U16 R2, [R8.64] ;  /* 0x0000000408027981 */ /* 0x008922000c1e1500 */
[----:B0-----:R-:W-:-:S03]  /*170c0*/  IMAD.WIDE R4, R3, 0x2, R16 ;  /* 0x0000000203047825 */ /* 0x001fc600078e0210 */
[----:B------:R-:W4:Y:S01]  /*170d0*/  LDL.64 R16, [R1+0x1738] ;  /* 0x0017380001107983 */ /* 0x000f220000100a00 */
[----:B--2---:R-:W-:-:S03]  /*170e0*/  IMAD.WIDE R12, R3, 0x2, R20 ;  /* 0x00000002030c7825 */ /* 0x004fc600078e0214 */
[----:B------:R0:W-:Y:S04]  /*170f0*/  STL [R1+0x160], R28 ;  /* 0x0001601c01007387 */ /* 0x0001e80000100800 */
[----:B------:R2:W-:Y:S04]  /*17100*/  STL [R1+0x15c], R29 ;  /* 0x00015c1d01007387 */ /* 0x0005e80000100800 */
[----:B0-----:R0:W3:Y:S04]  /*17110*/  LDG.E.U16 R28, [R6.64] ;  /* 0x00000004061c7981 */ /* 0x0010e8000c1e1500 */
[----:B------:R0:W-:Y:S04]  /*17120*/  STL [R1+0x158], R25 ;  /* 0x0001581901007387 */ /* 0x0001e80000100800 */
[----:B------:R-:W3:Y:S01]  /*17130*/  LDL.64 R20, [R1+0x14b8] ;  /* 0x0014b80001147983 */ /* 0x000ee20000100a00 */
[----:B----4-:R-:W-:-:S03]  /*17140*/  IMAD.WIDE R8, R3, 0x2, R14 ;  /* 0x0000000203087825 */ /* 0x010fc600078e020e */
[----:B--2---:R2:W4:Y:S04]  /*17150*/  LDG.E.U16 R29, [R4.64] ;  /* 0x00000004041d7981 */ /* 0x004528000c1e1500 */
[----:B0-----:R-:W4:Y:S01]  /*17160*/  LDL.64 R24, [R1+0x1730] ;  /* 0x0017300001187983 */ /* 0x001f220000100a00 */
[----:B-1----:R-:W-:-:S03]  /*17170*/  IMAD.WIDE R10, R3, 0x2, R18 ;  /* 0x00000002030a7825 */ /* 0x002fc600078e0212 */
[----:B------:R-:W4:Y:S01]  /*17180*/  LDL.64 R18, [R1+0x1728] ;  /* 0x0017280001127983 */ /* 0x000f220000100a00 */
[----:B--2---:R-:W-:-:S03]  /*17190*/  IMAD.WIDE R4, R3, 0x2, R22 ;  /* 0x0000000203047825 */ /* 0x004fc600078e0216 */
[----:B------:R0:W2:Y:S01]  /*171a0*/  LDG.E.U16 R23, [R12.64] ;  /* 0x000000040c177981 */ /* 0x0000a2000c1e1500 */
[----:B------:R-:W-:-:S03]  /*171b0*/  IMAD.WIDE R6, R3, 0x2, R26 ;  /* 0x0000000203067825 */ /* 0x000fc600078e021a */
[----:B------:R3:W2:Y:S04]  /*171c0*/  LDG.E.U16 R27, [R8.64] ;  /* 0x00000004081b7981 */ /* 0x0006a8000c1e1500 */
[----:B------:R1:W2:Y:S04]  /*171d0*/  LDG.E.U16 R26, [R10.64] ;  /* 0x000000040a1a7981 */ /* 0x0002a8000c1e1500 */
[----:B------:R-:W2:Y:S04]  /*171e0*/  LDL.64 R14, [R1+0x1720] ;  /* 0x00172000010e7983 */ /* 0x000ea80000100a00 */
[----:B------:R0:W-:Y:S04]  /*171f0*/  STL [R1+0x154], R0 ;  /* 0x0001540001007387 */ /* 0x0001e80000100800 */
[----:B------:R1:W-:Y:S04]  /*17200*/  STL [R1+0x150], R2 ;  /* 0x0001500201007387 */ /* 0x0003e80000100800 */
[----:B0-----:R0:W2:Y:S04]  /*17210*/  LDG.E.U16 R0, [R6.64] ;  /* 0x0000000406007981 */ /* 0x0010a8000c1e1500 */
[----:B-1----:R1:W2:Y:S01]  /*17220*/  LDG.E.U16 R2, [R4.64] ;  /* 0x0000000404027981 */ /* 0x0022a2000c1e1500 */
[----:B------:R-:W-:-:S06]  /*17230*/  IMAD.WIDE R12, R3, 0x2, R16 ;  /* 0x00000002030c7825 */ /* 0x000fcc00078e0210 */
[----:B------:R-:W2:Y:S01]  /*17240*/  LDG.E.U16 R13, [R12.64] ;  /* 0x000000040c0d7981 */ /* 0x000ea2000c1e1500 */
[----:B---3--:R-:W-:-:S03]  /*17250*/  IMAD.WIDE R8, R3, 0x2, R20 ;  /* 0x0000000203087825 */ /* 0x008fc600078e0214 */
[----:B----4-:R-:W-:Y:S01]  /*17260*/  STL [R1+0x148], R29 ;  /* 0x0001481d01007387 */ /* 0x010fe20000100800 */
[----:B------:R-:W-:-:S03]  /*17270*/  IMAD.WIDE R10, R3, 0x2, R24 ;  /* 0x00000002030a7825 */ /* 0x000fc600078e0218 */
[----:B------:R3:W-:Y:S04]  /*17280*/  STL [R1+0x14c], R28 ;  /* 0x00014c1c01007387 */ /* 0x0007e80000100800 */
[----:B------:R-:W4:Y:S04]  /*17290*/  LDG.E.U16 R9, [R8.64] ;  /* 0x0000000408097981 */ /* 0x000f28000c1e1500 */
[----:B------:R-:W4:Y:S04]  /*172a0*/  LDG.E.U16 R11, [R10.64] ;  /* 0x000000040a0b7981 */ /* 0x000f28000c1e1500 */
[----:B---3--:R-:W3:Y:S01]  /*172b0*/  LDL.64 R28, [R1+0x1718] ;  /* 0x00171800011c7983 */ /* 0x008ee20000100a00 */
[----:B0-----:R-:W-:-:S03]  /*172c0*/  IMAD.WIDE R6, R3, 0x2, R18 ;  /* 0x0000000203067825 */ /* 0x001fc600078e0212 */
[----:B--2---:R0:W-:Y:S04]  /*172d0*/  STL [R1+0x144], R23 ;  /* 0x0001441701007387 */ /* 0x0041e80000100800 */
[----:B------:R-:W2:Y:S04]  /*172e0*/  LDL.64 R16, [R1+0x1710] ;  /* 0x0017100001107983 */ /* 0x000ea80000100a00 */
[----:B0-----:R-:W2:Y:S04]  /*172f0*/  LDL.64 R22, [R1+0x14b0] ;  /* 0x0014b00001167983 */ /* 0x001ea80000100a00 */
[----:B------:R-:W-:Y:S04]  /*17300*/  STL [R1+0x13c], R27 ;  /* 0x00013c1b01007387 */ /* 0x000fe80000100800 */
[----:B------:R0:W-:Y:S01]  /*17310*/  STL [R1+0x140], R26 ;  /* 0x0001401a01007387 */ /* 0x0001e20000100800 */
[----:B-1----:R-:W-:-:S03]  /*17320*/  IMAD.WIDE R4, R3, 0x2, R14 ;  /* 0x0000000203047825 */ /* 0x002fc600078e020e */
[----:B------:R-:W2:Y:S04]  /*17330*/  LDL.64 R20, [R1+0x1700] ;  /* 0x0017000001147983 */ /* 0x000ea80000100a00 */
[----:B------:R-:W2:Y:S04]  /*17340*/  LDL.64 R18, [R1+0x14a8] ;  /* 0x0014a80001127983 */ /* 0x000ea80000100a00 */
[----:B0-----:R-:W2:Y:S04]  /*17350*/  LDL.64 R26, [R1+0x1708] ;  /* 0x00170800011a7983 */ /* 0x001ea80000100a00 */
[----:B------:R0:W-:Y:S04]  /*17360*/  STL [R1+0x138], R0 ;  /* 0x0001380001007387 */ /* 0x0001e80000100800 */
[----:B------:R1:W-:Y:S04]  /*17370*/  STL [R1+0x134], R2 ;  /* 0x0001340201007387 */ /* 0x0003e80000100800 */
[----:B------:R-:W2:Y:S04]  /*17380*/  LDL.64 R24, [R1+0x16f8] ;  /* 0x0016f80001187983 */ /* 0x000ea80000100a00 */
[----:B0-----:R0:W2:Y:S04]  /*17390*/  LDG.E.U16 R0, [R6.64] ;  /* 0x0000000406007981 */ /* 0x0010a8000c1e1500 */
[----:B-1----:R1:W2:Y:S04]  /*173a0*/  LDG.E.U16 R2, [R4.64] ;  /* 0x0000000404027981 */ /* 0x0022a8000c1e1500 */
[----:B------:R-:W2:Y:S04]  /*173b0*/  LDL.64 R14, [R1+0x16f0] ;  /* 0x0016f000010e7983 */ /* 0x000ea80000100a00 */
[----:B------:R3:W-:Y:S04]  /*173c0*/  STL [R1+0x130], R13 ;  /* 0x0001300d01007387 */ /* 0x0007e80000100800 */
[----:B----4-:R-:W-:Y:S01]  /*173d0*/  STL [R1+0x12c], R11 ;  /* 0x00012c0b01007387 */ /* 0x010fe20000100800 */
[----:B---3--:R-:W-:-:S03]  /*173e0*/  IMAD.WIDE R12, R3, 0x2, R28 ;  /* 0x00000002030c7825 */ /* 0x008fc600078e021c */
[----:B------:R2:W-:Y:S04]  /*173f0*/  STL [R1+0x128], R9 ;  /* 0x0001280901007387 */ /* 0x0005e80000100800 */
[----:B------:R3:W4:Y:S01]  /*17400*/  LDG.E.U16 R29, [R12.64] ;  /* 0x000000040c1d7981 */ /* 0x000722000c1e1500 */
[----:B--2---:R-:W-:-:S03]  /*17410*/  IMAD.WIDE R8, R3, 0x2, R16 ;  /* 0x0000000203087825 */ /* 0x004fc600078e0210 */
[----:B------:R-:W2:Y:S01]  /*17420*/  LDL.64 R16, [R1+0x14a0] ;  /* 0x0014a00001107983 */ /* 0x000ea20000100a00 */
[----:B------:R-:W-:-:S03]  /*17430*/  IMAD.WIDE R10, R3, 0x2, R22 ;  /* 0x00000002030a7825 */ /* 0x000fc600078e0216 */
[----:B------:R-:W2:Y:S01]  /*17440*/  LDL.64 R22, [R1+0x16e8] ;  /* 0x0016e80001167983 */ /* 0x000ea20000100a00 */
[----:B-1----:R-:W-:-:S04]  /*17450*/  IMAD.WIDE R4, R3, 0x2, R20 ;  /* 0x0000000203047825 */ /* 0x002fc800078e0214 */
[----:B---3--:R-:W-:-:S04]  /*17460*/  IMAD.WIDE R12, R3, 0x2, R18 ;  /* 0x00000002030c7825 */ /* 0x008fc800078e0212 */
[C---:B0-----:R-:W-:Y:S02]  /*17470*/  IMAD.WIDE R6, R3.reuse, 0x2, R26 ;  /* 0x0000000203067825 */ /* 0x041fe400078e021a */
[----:B------:R0:W3:Y:S04]  /*17480*/  LDG.E.U16 R27, [R8.64] ;  /* 0x00000004081b7981 */ /* 0x0000e8000c1e1500 */
[----:B------:R1:W3:Y:S04]  /*17490*/  LDG.E.U16 R26, [R10.64] ;  /* 0x000000040a1a7981 */ /* 0x0002e8000c1e1500 */
[----:B------:R-:W3:Y:S04]  /*174a0*/  LDG.E.U16 R13, [R12.64] ;  /* 0x000000040c0d7981 */ /* 0x000ee8000c1e1500 */
[----:B------:R0:W-:Y:S01]  /*174b0*/  STL [R1+0x124], R0 ;  /* 0x0001240001007387 */ /* 0x0001e20000100800 */
[----:B-1----:R-:W-:-:S03]  /*174c0*/  IMAD.WIDE R10, R3, 0x2, R24 ;  /* 0x00000002030a7825 */ /* 0x002fc600078e0218 */
[----:B------:R1:W-:Y:S04]  /*174d0*/  STL [R1+0x120], R2 ;  /* 0x0001200201007387 */ /* 0x0003e80000100800 */
[----:B------:R-:W3:Y:S04]  /*174e0*/  LDG.E.U16 R11, [R10.64] ;  /* 0x000000040a0b7981 */ /* 0x000ee8000c1e1500 */
[----:B0-----:R2:W3:Y:S04]  /*174f0*/  LDG.E.U16 R0, [R6.64] ;  /* 0x0000000406007981 */ /* 0x0014e8000c1e1500 */
[----:B-1----:R0:W3:Y:S04]  /*17500*/  LDG.E.U16 R2, [R4.64] ;  /* 0x0000000404027981 */ /* 0x0020e8000c1e1500 */
[----:B------:R-:W3:Y:S04]  /*17510*/  LDL.64 R18, [R1+0x16d8] ;  /* 0x0016d80001127983 */ /* 0x000ee80000100a00 */
[----:B------:R-:W3:Y:S01]  /*17520*/  LDL.64 R20, [R1+0x16e0] ;  /* 0x0016e00001147983 */ /* 0x000ee20000100a00 */
[----:B------:R-:W-:-:S06]  /*17530*/  IMAD.WIDE R8, R3, 0x2, R14 ;  /* 0x0000000203087825 */ /* 0x000fcc00078e020e */
[----:B------:R-:W3:Y:S04]  /*17540*/  LDG.E.U16 R9, [R8.64] ;  /* 0x0000000408097981 */ /* 0x000ee8000c1e1500 */
[----:B----4-:R1:W-:Y:S04]  /*17550*/  STL [R1+0x11c], R29 ;  /* 0x00011c1d01007387 */ /* 0x0103e80000100800 */
[----:B-1----:R-:W4:Y:S01]  /*17560*/  LDL.64 R28, [R1+0x16d0] ;  /* 0x0016d000011c7983 */ /* 0x002f220000100a00 */
[----:B--2---:R-:W-:-:S04]  /*17570*/  IMAD.WIDE R6, R3, 0x2, R22 ;  /* 0x0000000203067825 */ /* 0x004fc800078e0216 */
[C---:B0-----:R-:W-:Y:S01]  /*17580*/  IMAD.WIDE R4, R3.reuse, 0x2, R16 ;  /* 0x0000000203047825 */ /* 0x041fe200078e0210 */
[----:B---3--:R-:W-:Y:S04]  /*17590*/  STL [R1+0x114], R27 ;  /* 0x0001141b01007387 */ /* 0x008fe80000100800 */
[----:B------:R0:W-:Y:S04]  /*175a0*/  STL [R1+0x118], R26 ;  /* 0x0001181a01007387 */ /* 0x0001e80000100800 */
[----:B------:R-:W2:Y:S04]  /*175b0*/  LDL.64 R14, [R1+0x16c8] ;  /* 0x0016c800010e7983 */ /* 0x000ea80000100a00 */
[----:B0-----:R-:W3:Y:S04]  /*175c0*/  LDL.64 R26, [R1+0x1498] ;  /* 0x00149800011a7983 */ /* 0x001ee80000100a00 */
[----:B------:R0:W-:Y:S04]  /*175d0*/  STL [R1+0x110], R0 ;  /* 0x0001100001007387 */ /* 0x0001e80000100800 */
[----:B------:R-:W3:Y:S04]  /*175e0*/  LDL.64 R24, [R1+0x16c0] ;  /* 0x0016c00001187983 */ /* 0x000ee80000100a00 */
[----:B------:R-:W3:Y:S04]  /*175f0*/  LDL.64 R22, [R1+0x16b8] ;  /* 0x0016b80001167983 */ /* 0x000ee80000100a00 */
[----:B0-----:R3:W3:Y:S04]  /*17600*/  LDG.E.U16 R0, [R6.64] ;  /* 0x0000000406007981 */ /* 0x0016e8000c1e1500 */
[----:B------:R-:W3:Y:S04]  /*17610*/  LDL.64 R16, [R1+0x1490] ;  /* 0x0014900001107983 */ /* 0x000ee80000100a00 */
[----:B------:R0:W-:Y:S04]  /*17620*/  STL [R1+0x10c], R2 ;  /* 0x00010c0201007387 */ /* 0x0001e80000100800 */
[----:B------:R-:W-:Y:S04]  /*17630*/  STL [R1+0x108], R13 ;  /* 0x0001080d01007387 */ /* 0x000fe80000100800 */
[----:B------:R1:W-:Y:S04]  /*17640*/  STL [R1+0x104], R11 ;  /* 0x0001040b01007387 */ /* 0x0003e80000100800 */
[----:B0-----:R2:W3:Y:S01]  /*17650*/  LDG.E.U16 R2, [R4.64] ;  /* 0x0000000404027981 */ /* 0x0014e2000c1e1500 */
[----:B-1----:R-:W-:-:S03]  /*17660*/  IMAD.WIDE R10, R3, 0x2, R18 ;  /* 0x00000002030a7825 */ /* 0x002fc600078e0212 */
[----:B------:R-:W3:Y:S01]  /*17670*/  LDL.64 R18, [R1+0x16a8] ;  /* 0x0016a80001127983 */ /* 0x000ee20000100a00 */
[----:B------:R-:W-:-:S03]  /*17680*/  IMAD.WIDE R12, R3, 0x2, R20 ;  /* 0x00000002030c7825 */ /* 0x000fc600078e0214 */
[----:B------:R-:W3:Y:S04]  /*17690*/  LDL.64 R20, [R1+0x16b0] ;  /* 0x0016b00001147983 */ /* 0x000ee80000100a00 */
[----:B------:R4:W-:Y:S02]  /*176a0*/  STL [R1+0x100], R9 ;  /* 0x0001000901007387 */ /* 0x0009e40000100800 */
[C---:B----4-:R-:W-:Y:S02]  /*176b0*/  IMAD.WIDE R8, R3.reuse, 0x2, R28 ;  /* 0x0000000203087825 */ /* 0x050fe400078e021c */
[----:B------:R0:W4:Y:S04]  /*176c0*/  LDG.E.U16 R28, [R10.64] ;  /* 0x000000040a1c7981 */ /* 0x000128000c1e1500 */
[----:B------:R1:W4:Y:S01]  /*176d0*/  LDG.E.U16 R29, [R8.64] ;  /* 0x00000004081d7981 */ /* 0x000322000c1e1500 */
[----:B--2---:R-:W-:-:S04]  /*176e0*/  IMAD.WIDE R4, R3, 0x2, R14 ;  /* 0x0000000203047825 */ /* 0x004fc800078e020e */
[C---:B---3--:R-:W-:Y:S02]  /*176f0*/  IMAD.WIDE R6, R3.reuse, 0x2, R26 ;  /* 0x0000000203067825 */ /* 0x048fe400078e021a */
[----:B------:R2:W3:Y:S04]  /*17700*/  LDG.E.U16 R27, [R4.64] ;  /* 0x00000004041b7981 */ /* 0x0004e8000c1e1500 */
[----:B------:R0:W3:Y:S02]  /*17710*/  LDG.E.U16 R26, [R6.64] ;  /* 0x00000004061a7981 */ /* 0x0000e4000c1e1500 */
[C---:B0-----:R-:W-:Y:S02]  /*17720*/  IMAD.WIDE R10, R3.reuse, 0x2, R22 ;  /* 0x00000002030a7825 */ /* 0x041fe400078e0216 */
[----:B------:R0:W-:Y:S02]  /*17730*/  STL [R1+0xfc], R0 ;  /* 0x0000fc0001007387 */ /* 0x0001e40000100800 */
[----:B-1----:R-:W-:-:S02]  /*17740*/  IMAD.WIDE R8, R3, 0x2, R16 ;  /* 0x0000000203087825 */ /* 0x002fc400078e0210 */
[----:B------:R-:W3:Y:S04]  /*17750*/  LDL.64 R14, [R1+0x16a0] ;  /* 0x0016a000010e7983 */ /* 0x000ee80000100a00 */
[----:B------:R-:W4:Y:S04]  /*17760*/  LDL.64 R22, [R1+0x1690] ;  /* 0x0016900001167983 */ /* 0x000f280000100a00 */
[----:B0-----:R0:W4:Y:S04]  /*17770*/  LDG.E.U16 R0, [R12.64] ;  /* 0x000000040c007981 */ /* 0x001128000c1e1500 */
[----:B------:R-:W4:Y:S04]  /*17780*/  LDG.E.U16 R9, [R8.64] ;  /* 0x0000000408097981 */ /* 0x000f28000c1e1500 */
[----:B------:R-:W4:Y:S01]  /*17790*/  LDL.64 R16, [R1+0x1688] ;  /* 0x0016880001107983 */ /* 0x000f220000100a00 */
[----:B0-----:R-:W-:-:S03]  /*177a0*/  IMAD.WIDE R12, R3, 0x2, R24 ;  /* 0x00000002030c7825 */ /* 0x001fc600078e0218 */
[----:B------:R-:W4:Y:S01]  /*177b0*/  LDL.64 R24, [R1+0x1698] ;  /* 0x0016980001187983 */ /* 0x000f220000100a00 */
[----:B--2---:R-:W-:-:S03]  /*177c0*/  IMAD.WIDE R4, R3, 0x2, R18 ;  /* 0x0000000203047825 */ /* 0x004fc600078e0212 */
[----:B------:R0:W2:Y:S04]  /*177d0*/  LDG.E.U16 R19, [R10.64] ;  /* 0x000000040a137981 */ /* 0x0000a8000c1e1500 */
[----:B------:R3:W2:Y:S01]  /*177e0*/  LDG.E.U16 R18, [R12.64] ;  /* 0x000000040c127981 */ /* 0x0006a2000c1e1500 */
[----:B------:R-:W-:-:S03]  /*177f0*/  IMAD.WIDE R6, R3, 0x2, R20 ;  /* 0x0000000203067825 */ /* 0x000fc600078e0214 */
[----:B0-----:R-:W2:Y:S04]  /*17800*/  LDL.64 R10, [R1+0x1488] ;  /* 0x00148800010a7983 */ /* 0x001ea80000100a00 */
[----:B------:R0:W-:Y:S04]  /*17810*/  STL [R1+0xf8], R2 ;  /* 0x0000f80201007387 */ /* 0x0001e80000100800 */
[----:B0-----:R0:W2:Y:S01]  /*17820*/  LDG.E.U16 R2, [R6.64] ;  /* 0x0000000406027981 */ /* 0x0010a2000c1e1500 */
[----:B---3--:R-:W-:-:S03]  /*17830*/  IMAD.WIDE R12, R3, 0x2, R14 ;  /* 0x00000002030c7825 */ /* 0x008fc600078e020e */
[----:B----4-:R1:W-:Y:S04]  /*17840*/  STL [R1+0xf4], R0 ;  /* 0x0000f40001007387 */ /* 0x0103e80000100800 */
[----:B------:R-:W-:Y:S04]  /*17850*/  STL [R1+0xec], R29 ;  /* 0x0000ec1d01007387 */ /* 0x000fe80000100800 */
[----:B------:R3:W-:Y:S01]  /*17860*/  STL [R1+0xf0], R28 ;  /* 0x0000f01c01007387 */ /* 0x0007e20000100800 */
[----:B0-----:R-:W-:-:S03]  /*17870*/  IMAD.WIDE R6, R3, 0x2, R22 ;  /* 0x0000000203067825 */ /* 0x001fc600078e0216 */
[----:B-1----:R0:W4:Y:S04]  /*17880*/  LDG.E.U16 R0, [R4.64] ;  /* 0x0000000404007981 */ /* 0x002128000c1e1500 */
[----:B------:R-:W4:Y:S04]  /*17890*/  LDG.E.U16 R13, [R12.64] ;  /* 0x000000040c0d7981 */ /* 0x000f28000c1e1500 */
[----:B---3--:R-:W3:Y:S04]  /*178a0*/  LDL.64 R28, [R1+0x1480] ;  /* 0x00148000011c7983 */ /* 0x008ee80000100a00 */
[----:B------:R-:W-:Y:S04]  /*178b0*/  STL [R1+0xe4], R27 ;  /* 0x0000e41b01007387 */ /* 0x000fe80000100800 */
[----:B------:R1:W-:Y:S04]  /*178c0*/  STL [R1+0xe8], R26 ;  /* 0x0000e81a01007387 */ /* 0x0003e80000100800 */
[----:B------:R-:W3:Y:S01]  /*178d0*/  LDL.64 R20, [R1+0x1678] ;  /* 0x0016780001147983 */ /* 0x000ee20000100a00 */
[----:B--2---:R-:W-:-:S03]  /*178e0*/  IMAD.WIDE R10, R3, 0x2, R10 ;  /* 0x00000002030a7825 */ /* 0x004fc600078e020a */
[----:B-1----:R-:W2:Y:S04]  /*178f0*/  LDL.64 R26, [R1+0x1680] ;  /* 0x00168000011a7983 */ /* 0x002ea80000100a00 */
[----:B------:R-:W-:Y:S04]  /*17900*/  STL [R1+0xdc], R19 ;  /* 0x0000dc1301007387 */ /* 0x000fe80000100800 */
[----:B------:R1:W-:Y:S04]  /*17910*/  STL [R1+0xe0], R18 ;  /* 0x0000e01201007387 */ /* 0x0003e80000100800 */
[----:B------:R-:W2:Y:S04]  /*17920*/  LDL.64 R14, [R1+0x1478] ;  /* 0x00147800010e7983 */ /* 0x000ea80000100a00 */
[----:B------:R-:W2:Y:S04]  /*17930*/  LDG.E.U16 R11, [R10.64] ;  /* 0x000000040a0b7981 */ /* 0x000ea8000c1e1500 */
[----:B-1----:R-:W2:Y:S04]  /*17940*/  LDL.64 R18, [R1+0x1670] ;  /* 0x0016700001127983 */ /* 0x002ea80000100a00 */
[----:B------:R1:W-:Y:S04]  /*17950*/  STL [R1+0xd8], R9 ;  /* 0x0000d80901007387 */ /* 0x0003e80000100800 */
[----:B------:R0:W-:Y:S01]  /*17960*/  STL [R1+0xd4], R2 ;  /* 0x0000d40201007387 */ /* 0x0001e20000100800 */
[----:B-1----:R-:W-:-:S03]  /*17970*/  IMAD.WIDE R8, R3, 0x2, R24 ;  /* 0x0000000203087825 */ /* 0x002fc600078e0218 */
[----:B------:R-:W2:Y:S04]  /*17980*/  LDL.64 R24, [R1+0x1668] ;  /* 0x0016680001187983 */ /* 0x000ea80000100a00 */
[----:B------:R-:W2:Y:S04]  /*17990*/  LDG.E.U16 R9, [R8.64] ;  /* 0x0000000408097981 */ /* 0x000ea8000c1e1500 */
[----:B0-----:R-:W2:Y:S01]  /*179a0*/  LDG.E.U16 R2, [R6.64] ;  /* 0x0000000406027981 */ /* 0x001ea2000c1e1500 */
[----:B------:R-:W-:-:S03]  /*179b0*/  IMAD.WIDE R4, R3, 0x2, R16 ;  /* 0x0000000203047825 */ /* 0x000fc600078e0210 */
[----:B------:R-:W2:Y:S04]  /*179c0*/  LDL.64 R16, [R1+0x1660] ;  /* 0x0016600001107983 */ /* 0x000ea80000100a00 */
[----:B----4-:R0:W-:Y:S04]  /*179d0*/  STL [R1+0xd0], R0 ;  /* 0x0000d00001007387 */ /* 0x0101e80000100800 */
[----:B------:R-:W4:Y:S04]  /*179e0*/  LDL.64 R22, [R1+0x1658] ;  /* 0x0016580001167983 */ /* 0x000f280000100a00 */
[----:B------:R3:W-:Y:S04]  /*179f0*/  STL [R1+0xcc], R13 ;  /* 0x0000cc0d01007387 */ /* 0x0007e80000100800 */
[----:B0-----:R0:W4:Y:S01]  /*17a00*/  LDG.E.U16 R0, [R4.64] ;  /* 0x0000000404007981 */ /* 0x001122000c1e1500 */
[----:B---3--:R-:W-:-:S03]  /*17a10*/  IMAD.WIDE R12, R3, 0x2, R28 ;  /* 0x00000002030c7825 */ /* 0x008fc600078e021c */
[----:B--2---:R-:W-:Y:S04]  /*17a20*/  STL [R1+0xc8], R11 ;  /* 0x0000c80b01007387 */ /* 0x004fe80000100800 */
[----:B------:R-:W-:Y:S04]  /*17a30*/  STL [R1+0xc4], R9 ;  /* 0x0000c40901007387 */ /* 0x000fe80000100800 */
[----:B------:R1:W-:Y:S04]  /*17a40*/  STL [R1+0xc0], R2 ;  /* 0x0000c00201007387 */ /* 0x0003e80000100800 */
[----:B-1----:R1:W2:Y:S01]  /*17a50*/  LDG.E.U16 R2, [R12.64] ;  /* 0x000000040c027981 */ /* 0x0022a2000c1e1500 */
[----:B------:R-:W-:-:S03]  /*17a60*/  IMAD.WIDE R8, R3, 0x2, R20 ;  /* 0x0000000203087825 */ /* 0x000fc600078e0214 */
[----:B------:R-:W3:Y:S01]  /*17a70*/  LDL.64 R20, [R1+0x1470] ;  /* 0x0014700001147983 */ /* 0x000ee20000100a00 */
[----:B0-----:R-:W-:-:S03]  /*17a80*/  IMAD.WIDE R4, R3, 0x2, R14 ;  /* 0x0000000203047825 */ /* 0x001fc600078e020e */
[----:B------:R0:W3:Y:S01]  /*17a90*/  LDG.E.U16 R29, [R8.64] ;  /* 0x00000004081d7981 */ /* 0x0000e2000c1e1500 */
[----:B------:R-:W-:-:S04]  /*17aa0*/  IMAD.WIDE R6, R3, 0x2, R18 ;  /* 0x0000000203067825 */ /* 0x000fc800078e0212 */
[C---:B------:R-:W-:Y:S01]  /*17ab0*/  IMAD.WIDE R10, R3.reuse, 0x2, R26 ;  /* 0x00000002030a7825 */ /* 0x040fe200078e021a */
[----:B------:R1:W3:Y:S03]  /*17ac0*/  LDG.E.U16 R28, [R6.64] ;  /* 0x00000004061c7981 */ /* 0x0002e6000c1e1500 */
[C---:B0-----:R-:W-:Y:S01]  /*17ad0*/  IMAD.WIDE R8, R3.reuse, 0x2, R24 ;  /* 0x0000000203087825 */ /* 0x041fe200078e0218 */
[----:B------:R4:W3:Y:S03]  /*17ae0*/  LDG.E.U16 R27, [R4.64] ;  /* 0x00000004041b7981 */ /* 0x0008e6000c1e1500 */
[----:B-1----:R-:W-:-:S05]  /*17af0*/  IMAD.WIDE R6, R3, 0x2, R16 ;  /* 0x0000000203067825 */ /* 0x002fca00078e0210 */
[----:B------:R3:W3:Y:S01]  /*17b00*/  LDG.E.U16 R26, [R6.64] ;  /* 0x00000004061a7981 */ /* 0x0006e2000c1e1500 */
[----:B----4-:R-:W-:-:S03]  /*17b10*/  IMAD.WIDE R4, R3, 0x2, R22 ;  /* 0x0000000203047825 */ /* 0x010fc600078e0216 */
[----:B------:R0:W4:Y:S04]  /*17b20*/  LDG.E.U16 R23, [R8.64] ;  /* 0x0000000408177981 */ /* 0x000128000c1e1500 */
[----:B------:R1:W-:Y:S04]  /*17b30*/  STL [R1+0xbc], R0 ;  /* 0x0000bc0001007387 */ /* 0x0003e80000100800 */
[----:B------:R-:W4:Y:S04]  /*17b40*/  LDL.64 R18, [R1+0x1650] ;  /* 0x0016500001127983 */ /* 0x000f280000100a00 */
[----:B------:R-:W4:Y:S04]  /*17b50*/  LDL.64 R14, [R1+0x1648] ;  /* 0x00164800010e7983 */ /* 0x000f280000100a00 */
[----:B------:R-:W4:Y:S04]  /*17b60*/  LDL.64 R16, [R1+0x1640] ;  /* 0x0016400001107983 */ /* 0x000f280000100a00 */
[----:B------:R-:W4:Y:S04]  /*17b70*/  LDL.64 R12, [R1+0x1468] ;  /* 0x00146800010c7983 */ /* 0x000f280000100a00 */
[----:B0-----:R-:W4:Y:S04]  /*17b80*/  LDL.64 R8, [R1+0x1638] ;  /* 0x0016380001087983 */ /* 0x001f280000100a00 */
[----:B-1----:R0:W4:Y:S04]  /*17b90*/  LDG.E.U16 R0, [R10.64] ;  /* 0x000000040a007981 */ /* 0x002128000c1e1500 */
[----:B--2---:R1:W-:Y:S04]  /*17ba0*/  STL [R1+0xb8], R2 ;  /* 0x0000b80201007387 */ /* 0x0043e80000100800 */
[----:B-1----:R-:W2:Y:S01]  /*17bb0*/  LDG.E.U16 R2, [R4.64] ;  /* 0x0000000404027981 */ /* 0x002ea2000c1e1500 */
[----:B---3--:R-:W-:-:S03]  /*17bc0*/  IMAD.WIDE R6, R3, 0x2, R20 ;  /* 0x0000000203067825 */ /* 0x008fc600078e0214 */
[----:B--2---:R1:W-:Y:S04]  /*17bd0*/  STL [R1+0x4108], R2 ;  /* 0x0041080201007387 */ /* 0x0043e80000100800 */
[----:B0-----:R-:W2:Y:S01]  /*17be0*/  LDL.64 R10, [R1+0x1630] ;  /* 0x00163000010a7983 */ /* 0x001ea20000100a00 */
[----:B----4-:R-:W-:-:S03]  /*17bf0*/  IMAD.WIDE R4, R3, 0x2, R18 ;  /* 0x0000000203047825 */ /* 0x010fc600078e0212 */
[----:B------:R0:W-:Y:S04]  /*17c00*/  STL [R1+0xb4], R0 ;  /* 0x0000b40001007387 */ /* 0x0001e80000100800 */
[----:B------:R-:W3:Y:S04]  /*17c10*/  LDL.64 R18, [R1+0x1628] ;  /* 0x0016280001127983 */ /* 0x000ee80000100a00 */
[----:B-1----:R1:W4:Y:S04]  /*17c20*/  LDG.E.U16 R2, [R4.64] ;  /* 0x0000000404027981 */ /* 0x002328000c1e1500 */
[----:B0-----:R0:W3:Y:S01]  /*17c30*/  LDG.E.U16 R0, [R6.64] ;  /* 0x0000000406007981 */ /* 0x0010e2000c1e1500 */
[----:B-1----:R-:W-:-:S03]  /*17c40*/  IMAD.WIDE R4, R3, 0x2, R14 ;  /* 0x0000000203047825 */ /* 0x002fc600078e020e */
[----:B------:R-:W4:Y:S04]  /*17c50*/  LDL.64 R14, [R1+0x1460] ;  /* 0x00146000010e7983 */ /* 0x000f280000100a00 */
[----:B------:R1:W4:Y:S02]  /*17c60*/  LDG.E.U16 R22, [R4.64] ;  /* 0x0000000404167981 */ /* 0x000324000c1e1500 */
[C---:B-1----:R-:W-:Y:S02]  /*17c70*/  IMAD.WIDE R4, R3.reuse, 0x2, R16 ;  /* 0x0000000203047825 */ /* 0x042fe400078e0210 */
[----:B------:R-:W4:Y:S04]  /*17c80*/  LDL.64 R16, [R1+0x1620] ;  /* 0x0016200001107983 */ /* 0x000f280000100a00 */
[----:B------:R1:W4:Y:S02]  /*17c90*/  LDG.E.U16 R25, [R4.64] ;  /* 0x0000000404197981 */ /* 0x000324000c1e1500 */
[----:B-1----:R-:W-:-:S02]  /*17ca0*/  IMAD.WIDE R4, R3, 0x2, R12 ;  /* 0x0000000203047825 */ /* 0x002fc400078e020c */
[----:B------:R-:W4:Y:S04]  /*17cb0*/  LDL.64 R12, [R1+0x1618] ;  /* 0x00161800010c7983 */ /* 0x000f280000100a00 */
[----:B------:R1:W4:Y:S02]  /*17cc0*/  LDG.E.U16 R21, [R4.64] ;  /* 0x0000000404157981 */ /* 0x000324000c1e1500 */
[C---:B-1----:R-:W-:Y:S02]  /*17cd0*/  IMAD.WIDE R4, R3.reuse, 0x2, R8 ;  /* 0x0000000203047825 */ /* 0x042fe400078e0208 */
[----:B------:R-:W4:Y:S04]  /*17ce0*/  LDL.64 R8, [R1+0x1610] ;  /* 0x0016100001087983 */ /* 0x000f280000100a00 */
[----:B------:R-:W-:Y:S04]  /*17cf0*/  STL [R1+0xb0], R29 ;  /* 0x0000b01d01007387 */ /* 0x000fe80000100800 */
[----:B------:R2:W4:Y:S04]  /*17d00*/  LDG.E.U16 R20, [R4.64] ;  /* 0x0000000404147981 */ /* 0x000528000c1e1500 */
[----:B------:R1:W-:Y:S04]  /*17d10*/  STL [R1+0xac], R28 ;  /* 0x0000ac1c01007387 */ /* 0x0003e80000100800 */
[----:B------:R-:W-:Y:S04]  /*17d20*/  STL [R1+0xa8], R27 ;  /* 0x0000a81b01007387 */ /* 0x000fe80000100800 */
[----:B0-----:R-:W4:Y:S01]  /*17d30*/  LDL.64 R6, [R1+0x1608] ;  /* 0x0016080001067983 */ /* 0x001f220000100a00 */
[----:B--2---:R-:W-:-:S03]  /*17d40*/  IMAD.WIDE R4, R3, 0x2, R10 ;  /* 0x0000000203047825 */ /* 0x004fc600078e020a */
[----:B------:R-:W2:Y:S04]  /*17d50*/  LDL.64 R10, [R1+0x1458] ;  /* 0x00145800010a7983 */ /* 0x000ea80000100a00 */
[----:B------:R3:W2:Y:S04]  /*17d60*/  LDG.E.U16 R24, [R4.64] ;  /* 0x0000000404187981 */ /* 0x0006a8000c1e1500 */
[----:B------:R0:W-:Y:S01]  /*17d70*/  STL [R1+0xa4], R23 ;  /* 0x0000a41701007387 */ /* 0x0001e20000100800 */
[----:B---3--:R-:W-:-:S05]  /*17d80*/  IMAD.WIDE R4, R3, 0x2, R18 ;  /* 0x0000000203047825 */ /* 0x008fca00078e0212 */
[----:B-1----:R4:W3:Y:S02]  /*17d90*/  LDG.E.U16 R28, [R4.64] ;  /* 0x00000004041c7981 */ /* 0x0028e4000c1e1500 */
[C---:B----4-:R-:W-:Y:S02]  /*17da0*/  IMAD.WIDE R4, R3.reuse, 0x2, R14 ;  /* 0x0000000203047825 */ /* 0x050fe400078e020e */
[----:B------:R-:W4:Y:S04]  /*17db0*/  LDL.64 R14, [R1+0x1600] ;  /* 0x00160000010e7983 */ /* 0x000f280000100a00 */
[----:B0-----:R0:W3:Y:S04]  /*17dc0*/  LDG.E.U16 R23, [R4.64] ;  /* 0x0000000404177981 */ /* 0x0010e8000c1e1500 */
[----:B------:R1:W-:Y:S01]  /*17dd0*/  STL [R1+0xa0], R26 ;  /* 0x0000a01a01007387 */ /* 0x0003e20000100800 */
[----:B0-----:R-:W-:-:S03]  /*17de0*/  IMAD.WIDE R4, R3, 0x2, R16 ;  /* 0x0000000203047825 */ /* 0x001fc600078e0210 */
[----:B------:R-:W3:Y:S04]  /*17df0*/  LDL.64 R16, [R1+0x15f8] ;  /* 0x0015f80001107983 */ /* 0x000ee80000100a00 */
[----:B------:R0:W3:Y:S02]  /*17e00*/  LDG.E.U16 R27, [R4.64] ;  /* 0x00000004041b7981 */ /* 0x0000e4000c1e1500 */
[C---:B0-----:R-:W-:Y:S02]  /*17e10*/  IMAD.WIDE R4, R3.reuse, 0x2, R12 ;  /* 0x0000000203047825 */ /* 0x041fe400078e020c */
[----:B------:R-:W3:Y:S04]  /*17e20*/  LDL.64 R12, [R1+0x1450] ;  /* 0x00145000010c7983 */ /* 0x000ee80000100a00 */
[----:B-1----:R0:W3:Y:S04]  /*17e30*/  LDG.E.U16 R26, [R4.64] ;  /* 0x00000004041a7981 */ /* 0x0020e8000c1e1500 */
[----:B------:R1:W-:Y:S01]  /*17e40*/  STL [R1+0x98], R0 ;  /* 0x0000980001007387 */ /* 0x0003e20000100800 */
[----:B0-----:R-:W-:-:S03]  /*17e50*/  IMAD.WIDE R4, R3, 0x2, R8 ;  /* 0x0000000203047825 */ /* 0x001fc600078e0208 */
[----:B------:R-:W3:Y:S04]  /*17e60*/  LDL.64 R8, [R1+0x15f0] ;  /* 0x0015f00001087983 */ /* 0x000ee80000100a00 */
[----:B-1----:R2:W3:Y:S04]  /*17e70*/  LDG.E.U16 R0, [R4.64] ;  /* 0x0000000404007981 */ /* 0x0024e8000c1e1500 */
[----:B------:R0:W-:Y:S01]  /*17e80*/  STL [R1+0x94], R2 ;  /* 0x0000940201007387 */ /* 0x0001e20000100800 */
[----:B--2---:R-:W-:-:S03]  /*17e90*/  IMAD.WIDE R4, R3, 0x2, R10 ;  /* 0x0000000203047825 */ /* 0x004fc600078e020a */
[----:B------:R-:W2:Y:S04]  /*17ea0*/  LDL.64 R10, [R1+0x15e8] ;  /* 0x0015e800010a7983 */ /* 0x000ea80000100a00 */
[----:B0-----:R0:W2:Y:S04]  /*17eb0*/  LDG.E.U16 R2, [R4.64] ;  /* 0x0000000404027981 */ /* 0x0010a8000c1e1500 */
[----:B------:R1:W-:Y:S01]  /*17ec0*/  STL [R1+0x90], R22 ;  /* 0x0000901601007387 */ /* 0x0003e20000100800 */
[----:B0-----:R-:W-:-:S03]  /*17ed0*/  IMAD.WIDE R4, R3, 0x2, R6 ;  /* 0x0000000203047825 */ /* 0x001fc600078e0206 */
[----:B------:R-:W2:Y:S04]  /*17ee0*/  LDL.64 R6, [R1+0x15e0] ;  /* 0x0015e00001067983 */ /* 0x000ea80000100a00 */
[----:B-1----:R4:W2:Y:S04]  /*17ef0*/  LDG.E.U16 R22, [R4.64] ;  /* 0x0000000404167981 */ /* 0x0028a8000c1e1500 */
[----:B------:R0:W-:Y:S01]  /*17f00*/  STL [R1+0x8c], R25 ;  /* 0x00008c1901007387 */ /* 0x0001e20000100800 */
[----:B----4-:R-:W-:-:S03]  /*17f10*/  IMAD.WIDE R4, R3, 0x2, R14 ;  /* 0x0000000203047825 */ /* 0x010fc600078e020e */
[----:B------:R-:W4:Y:S04]  /*17f20*/  LDL.64 R14, [R1+0x1448] ;  /* 0x00144800010e7983 */ /* 0x000f280000100a00 */
[----:B0-----:R3:W4:Y:S04]  /*17f30*/  LDG.E.U16 R25, [R4.64] ;  /* 0x0000000404197981 */ /* 0x001728000c1e1500 */
[----:B------:R0:W-:Y:S04]  /*17f40*/  STL [R1+0x88], R21 ;  /* 0x0000881501007387 */ /* 0x0001e80000100800 */
[----:B------:R-:W4:Y:S01]  /*17f50*/  LDL.64 R18, [R1+0x1440] ;  /* 0x0014400001127983 */ /* 0x000f220000100a00 */
[----:B---3--:R-:W-:-:S03]  /*17f60*/  IMAD.WIDE R4, R3, 0x2, R16 ;  /* 0x0000000203047825 */ /* 0x008fc600078e0210 */
[----:B------:R1:W-:Y:S04]  /*17f70*/  STL [R1+0x84], R20 ;  /* 0x0000841401007387 */ /* 0x0003e80000100800 */
[----:B0-----:R0:W3:Y:S02]  /*17f80*/  LDG.E.U16 R21, [R4.64] ;  /* 0x0000000404157981 */ /* 0x0010e4000c1e1500 */
[C---:B0-----:R-:W-:Y:S02]  /*17f90*/  IMAD.WIDE R4, R3.reuse, 0x2, R12 ;  /* 0x0000000203047825 */ /* 0x041fe400078e020c */
[----:B------:R-:W3:Y:S04]  /*17fa0*/  LDL.64 R12, [R1+0x1438] ;  /* 0x00143800010c7983 */ /* 0x000ee80000100a00 */
[----:B-1----:R0:W3:Y:S04]  /*17fb0*/  LDG.E.U16 R20, [R4.64] ;  /* 0x0000000404147981 */ /* 0x0020e8000c1e1500 */
[----:B------:R1:W-:Y:S01]  /*17fc0*/  STL [R1+0x80], R24 ;  /* 0x0000801801007387 */ /* 0x0003e20000100800 */
[----:B0-----:R-:W-:-:S03]  /*17fd0*/  IMAD.WIDE R4, R3, 0x2, R8 ;  /* 0x0000000203047825 */ /* 0x001fc600078e0208 */
[----:B------:R-:W3:Y:S04]  /*17fe0*/  LDL.64 R8, [R1+0x13e0] ;  /* 0x0013e00001087983 */ /* 0x000ee80000100a00 */
[----:B-1----:R2:W3:Y:S04]  /*17ff0*/  LDG.E.U16 R24, [R4.64] ;  /* 0x0000000404187981 */ /* 0x0024e8000c1e1500 */
[----:B------:R-:W-:Y:S01]  /*18000*/  STL [R1+0x7c], R28 ;  /* 0x00007c1c01007387 */ /* 0x000fe20000100800 */
[----:B--2---:R-:W-:-:S03]  /*18010*/  IMAD.WIDE R4, R3, 0x2, R10 ;  /* 0x0000000203047825 */ /* 0x004fc600078e020a */
[----:B------:R-:W2:Y:S04]  /*18020*/  LDL.64 R10, [R1+0x13d8] ;  /* 0x0013d800010a7983 */ /* 0x000ea80000100a00 */
[----:B------:R0:W2:Y:S04]  /*18030*/  LDG.E.U16 R29, [R4.64] ;  /* 0x00000004041d7981 */ /* 0x0000a8000c1e1500 */
[----:B------:R1:W-:Y:S01]  /*18040*/  STL [R1+0x78], R23 ;  /* 0x0000781701007387 */ /* 0x0003e20000100800 */
[----:B0-----:R-:W-:-:S03]  /*18050*/  IMAD.WIDE R4, R3, 0x2, R6 ;  /* 0x0000000203047825 */ /* 0x001fc600078e0206 */
[----:B------:R-:W2:Y:S04]  /*18060*/  LDL.64 R6, [R1+0x13d0] ;  /* 0x0013d00001067983 */ /* 0x000ea80000100a00 */
[----:B-1----:R4:W2:Y:S04]  /*18070*/  LDG.E.U16 R23, [R4.64] ;  /* 0x0000000404177981 */ /* 0x0028a8000c1e1500 */
[----:B------:R-:W-:Y:S04]  /*18080*/  STL [R1+0x74], R27 ;  /* 0x0000741b01007387 */ /* 0x000fe80000100800 */
[----:B------:R-:W2:Y:S01]  /*18090*/  LDL.64 R16, [R1+0x13c8] ;  /* 0x0013c80001107983 */ /* 0x000ea20000100a00 */
[----:B----4-:R-:W-:-:S03]  /*180a0*/  IMAD.WIDE R4, R3, 0x2, R14 ;  /* 0x0000000203047825 */ /* 0x010fc600078e020e */
[----:B------:R0:W-:Y:S04]  /*180b0*/  STL [R1+0x70], R26 ;  /* 0x0000701a01007387 */ /* 0x0001e80000100800 */
[----:B------:R1:W4:Y:S04]  /*180c0*/  LDG.E.U16 R28, [R4.64] ;  /* 0x00000004041c7981 */ /* 0x000328000c1e1500 */
[----:B------:R-:W4:Y:S01]  /*180d0*/  LDL.64 R14, [R1+0x1430] ;  /* 0x00143000010e7983 */ /* 0x000f220000100a00 */
[----:B-1----:R-:W-:-:S03]  /*180e0*/  IMAD.WIDE R4, R3, 0x2, R18 ;  /* 0x0000000203047825 */ /* 0x002fc600078e0212 */
[----:B------:R1:W-:Y:S04]  /*180f0*/  STL [R1+0x6c], R0 ;  /* 0x00006c0001007387 */ /* 0x0003e80000100800 */
[----:B0-----:R3:W4:Y:S02]  /*18100*/  LDG.E.U16 R26, [R4.64] ;  /* 0x00000004041a7981 */ /* 0x001724000c1e1500 */
[C---:B---3--:R-:W-:Y:S02]  /*18110*/  IMAD.WIDE R4, R3.reuse, 0x2, R12 ;  /* 0x0000000203047825 */ /* 0x048fe400078e020c */
        /* <DEDUP_REMOVED lines=10> */
[----:B------:R-:W-:Y:S04]  /*181c0*/  STL [R1+0x60], R25 ;  /* 0x0000601901007387 */ /* 0x000fe80000100800 */
[----:B------:R-:W-:Y:S01]  /*181d0*/  STL [R1+0x5c], R21 ;  /* 0x00005c1501007387 */ /* 0x000fe20000100800 */
[----:B0-----:R-:W-:-:S03]  /*181e0*/  IMAD.WIDE R4, R3, 0x2, R6 ;  /* 0x0000000203047825 */ /* 0x001fc600078e0206 */
[----:B------:R-:W2:Y:S04]  /*181f0*/  LDL.64 R6, [R1+0x13b0] ;  /* 0x0013b00001067983 */ /* 0x000ea80000100a00 */
[----:B------:R0:W-:Y:S04]  /*18200*/  STL [R1+0x58], R20 ;  /* 0x0000581401007387 */ /* 0x0001e80000100800 */
[----:B------:R1:W2:Y:S04]  /*18210*/  LDG.E.U16 R27, [R4.64] ;  /* 0x00000004041b7981 */ /* 0x0002a8000c1e1500 */
[----:B0-----:R-:W2:Y:S04]  /*18220*/  LDL.64 R20, [R1+0x13a8] ;  /* 0x0013a80001147983 */ /* 0x001ea80000100a00 */
[----:B------:R0:W-:Y:S04]  /*18230*/  STL [R1+0x54], R24 ;  /* 0x0000541801007387 */ /* 0x0001e80000100800 */
[----:B------:R-:W2:Y:S01]  /*18240*/  LDL.64 R18, [R1+0x1420] ;  /* 0x0014200001127983 */ /* 0x000ea20000100a00 */
[----:B-1----:R-:W-:-:S03]  /*18250*/  IMAD.WIDE R4, R3, 0x2, R16 ;  /* 0x0000000203047825 */ /* 0x002fc600078e0210 */
[----:B------:R-:W2:Y:S04]  /*18260*/  LDL.64 R16, [R1+0x13a0] ;  /* 0x0013a00001107983 */ /* 0x000ea80000100a00 */
[----:B------:R4:W2:Y:S02]  /*18270*/  LDG.E.U16 R25, [R4.64] ;  /* 0x0000000404197981 */ /* 0x0008a4000c1e1500 */
[----:B----4-:R-:W-:-:S05]  /*18280*/  IMAD.WIDE R4, R3, 0x2, R14 ;  /* 0x0000000203047825 */ /* 0x010fca00078e020e */
[----:B0-----:R3:W4:Y:S04]  /*18290*/  LDG.E.U16 R24, [R4.64] ;  /* 0x0000000404187981 */ /* 0x001728000c1e1500 */
[----:B------:R0:W-:Y:S04]  /*182a0*/  STL [R1+0x50], R29 ;  /* 0x0000501d01007387 */ /* 0x0001e80000100800 */
[----:B------:R-:W4:Y:S01]  /*182b0*/  LDL.64 R14, [R1+0x1398] ;  /* 0x00139800010e7983 */ /* 0x000f220000100a00 */
[----:B---3--:R-:W-:-:S05]  /*182c0*/  IMAD.WIDE R4, R3, 0x2, R12 ;  /* 0x0000000203047825 */ /* 0x008fca00078e020c */
[----:B0-----:R0:W3:Y:S02]  /*182d0*/  LDG.E.U16 R29, [R4.64] ;  /* 0x00000004041d7981 */ /* 0x0010e4000c1e1500 */
[C---:B0-----:R-:W-:Y:S02]  /*182e0*/  IMAD.WIDE R4, R3.reuse, 0x2, R8 ;  /* 0x0000000203047825 */ /* 0x041fe400078e0208 */
[----:B------:R-:W3:Y:S04]  /*182f0*/  LDL.64 R8, [R1+0x1390] ;  /* 0x0013900001087983 */ /* 0x000ee80000100a00 */
[----:B------:R0:W-:Y:S04]  /*18300*/  STL [R1+0x4c], R23 ;  /* 0x00004c1701007387 */ /* 0x0001e80000100800 */
[----:B------:R-:W3:Y:S04]  /*18310*/  LDL.64 R12, [R1+0x1388] ;  /* 0x00138800010c7983 */ /* 0x000ee80000100a00 */
[----:B0-----:R2:W3:Y:S04]  /*18320*/  LDG.E.U16 R23, [R4.64] ;  /* 0x0000000404177981 */ /* 0x0014e8000c1e1500 */
        /* <DEDUP_REMOVED lines=9> */
[----:B0-----:R-:W-:-:S05]  /*183c0*/  IMAD.WIDE R4, R3, 0x2, R20 ;  /* 0x0000000203047825 */ /* 0x001fca00078e0214 */
[----:B-1----:R0:W2:Y:S04]  /*183d0*/  LDG.E.U16 R0, [R4.64] ;  /* 0x0000000404007981 */ /* 0x0020a8000c1e1500 */
[----:B------:R1:W-:Y:S01]  /*183e0*/  STL [R1+0x30], R2 ;  /* 0x0000300201007387 */ /* 0x0003e20000100800 */
[----:B0-----:R-:W-:-:S05]  /*183f0*/  IMAD.WIDE R4, R3, 0x2, R18 ;  /* 0x0000000203047825 */ /* 0x001fca00078e0212 */
[----:B-1----:R0:W2:Y:S02]  /*18400*/  LDG.E.U16 R2, [R4.64] ;  /* 0x0000000404027981 */ /* 0x0020a4000c1e1500 */
[C---:B0-----:R-:W-:Y:S02]  /*18410*/  IMAD.WIDE R4, R3.reuse, 0x2, R16 ;  /* 0x0000000203047825 */ /* 0x041fe400078e0210 */
[----:B--2---:R-:W-:Y:S04]  /*18420*/  STL [R1+0x4124], R2 ;  /* 0x0041240201007387 */ /* 0x004fe80000100800 */
[----:B------:R0:W-:Y:S04]  /*18430*/  STL [R1+0x2c], R22 ;  /* 0x00002c1601007387 */ /* 0x0001e80000100800 */
[----:B0-----:R4:W2:Y:S02]  /*18440*/  LDG.E.U16 R22, [R4.64] ;  /* 0x0000000404167981 */ /* 0x0018a4000c1e1500 */
[----:B----4-:R-:W-:-:S05]  /*18450*/  IMAD.WIDE R4, R3, 0x2, R14 ;  /* 0x0000000203047825 */ /* 0x010fca00078e020e */
[----:B------:R3:W4:Y:S04]  /*18460*/  LDG.E.U16 R2, [R4.64] ;  /* 0x0000000404027981 */ /* 0x000728000c1e1500 */
[----:B------:R0:W-:Y:S01]  /*18470*/  STL [R1+0x28], R27 ;  /* 0x0000281b01007387 */ /* 0x0001e20000100800 */
[----:B---3--:R-:W-:-:S03]  /*18480*/  IMAD.WIDE R4, R3, 0x2, R8 ;  /* 0x0000000203047825 */ /* 0x008fc600078e0208 */
[----:B------:R-:W3:Y:S04]  /*18490*/  LDL.64 R8, [R1+0x1378] ;  /* 0x0013780001087983 */ /* 0x000ee80000100a00 */
[----:B0-----:R0:W2:Y:S04]  /*184a0*/  LDG.E.U16 R27, [R4.64] ;  /* 0x00000004041b7981 */ /* 0x0010a8000c1e1500 */
[----:B------:R1:W-:Y:S01]  /*184b0*/  STL [R1+0x20], R25 ;  /* 0x0000201901007387 */ /* 0x0003e20000100800 */
[----:B0-----:R-:W-:-:S05]  /*184c0*/  IMAD.WIDE R4, R3, 0x2, R12 ;  /* 0x0000000203047825 */ /* 0x001fca00078e020c */
[----:B-1----:R0:W3:Y:S02]  /*184d0*/  LDG.E.U16 R25, [R4.64] ;  /* 0x0000000404197981 */ /* 0x0020e4000c1e1500 */
[----:B0-----:R-:W-:-:S05]  /*184e0*/  IMAD.WIDE R4, R3, 0x2, R10 ;  /* 0x0000000203047825 */ /* 0x001fca00078e020a */
[----:B------:R0:W4:Y:S02]  /*184f0*/  LDG.E.U16 R20, [R4.64] ;  /* 0x0000000404147981 */ /* 0x000124000c1e1500 */
[C---:B0-----:R-:W-:Y:S02]  /*18500*/  IMAD.WIDE R4, R3.reuse, 0x2, R6 ;  /* 0x0000000203047825 */ /* 0x041fe400078e0206 */
[----:B--2---:R-:W-:Y:S04]  /*18510*/  STL [R1+0x4184], R27 ;  /* 0x0041841b01007387 */ /* 0x004fe80000100800 */
[----:B------:R-:W2:Y:S04]  /*18520*/  LDL.64 R16, [R1+0x1370] ;  /* 0x0013700001107983 */ /* 0x000ea80000100a00 */
[----:B------:R-:W-:Y:S04]  /*18530*/  STL [R1+0x3c], R24 ;  /* 0x00003c1801007387 */ /* 0x000fe80000100800 */
[----:B---3--:R0:W-:Y:S04]  /*18540*/  STL [R1+0x4188], R25 ;  /* 0x0041881901007387 */ /* 0x0081e80000100800 */
[----:B0-----:R-:W3:Y:S04]  /*18550*/  LDL.64 R24, [R1+0x1368] ;  /* 0x0013680001187983 */ /* 0x001ee80000100a00 */
[----:B------:R-:W-:Y:S04]  /*18560*/  STL [R1+0x38], R29 ;  /* 0x0000381d01007387 */ /* 0x000fe80000100800 */
[----:B------:R-:W4:Y:S04]  /*18570*/  LDL.64 R18, [R1+0x1410] ;  /* 0x0014100001127983 */ /* 0x000f280000100a00 */
[----:B------:R-:W4:Y:S04]  /*18580*/  LDL.64 R14, [R1+0x1408] ;  /* 0x00140800010e7983 */ /* 0x000f280000100a00 */
[----:B------:R0:W-:Y:S04]  /*18590*/  STL [R1+0x1c], R23 ;  /* 0x00001c1701007387 */ /* 0x0001e80000100800 */
[----:B------:R-:W4:Y:S04]  /*185a0*/  LDL.64 R10, [R1+0x1360] ;  /* 0x00136000010a7983 */ /* 0x000f280000100a00 */
[----:B------:R-:W4:Y:S04]  /*185b0*/  LDL.64 R6, [R1+0x1358] ;  /* 0x0013580001067983 */ /* 0x000f280000100a00 */
[----:B0-----:R0:W4:Y:S02]  /*185c0*/  LDG.E.U16 R23, [R4.64] ;  /* 0x0000000404177981 */ /* 0x001124000c1e1500 */
[----:B0-----:R-:W-:-:S05]  /*185d0*/  IMAD.WIDE R4, R3, 0x2, R8 ;  /* 0x0000000203047825 */ /* 0x001fca00078e0208 */
[----:B------:R2:W4:Y:S04]  /*185e0*/  LDG.E.U16 R21, [R4.64] ;  /* 0x0000000404157981 */ /* 0x000528000c1e1500 */
[----:B------:R-:W-:Y:S01]  /*185f0*/  STL [R1+0x18], R28 ;  /* 0x0000181c01007387 */ /* 0x000fe20000100800 */
[----:B--2---:R-:W-:-:S05]  /*18600*/  IMAD.WIDE R4, R3, 0x2, R16 ;  /* 0x0000000203047825 */ /* 0x004fca00078e0210 */
[----:B------:R3:W2:Y:S02]  /*18610*/  LDG.E.U16 R16, [R4.64] ;  /* 0x0000000404107981 */ /* 0x0006a4000c1e1500 */
[C---:B---3--:R-:W-:Y:S02]  /*18620*/  IMAD.WIDE R4, R3.reuse, 0x2, R24 ;  /* 0x0000000203047825 */ /* 0x048fe400078e0218 */
[----:B----4-:R-:W-:Y:S04]  /*18630*/  STL [R1+0x4168], R23 ;  /* 0x0041681701007387 */ /* 0x010fe80000100800 */
[----:B------:R-:W3:Y:S04]  /*18640*/  LDL.64 R12, [R1+0x1350] ;  /* 0x00135000010c7983 */ /* 0x000ee80000100a00 */
[----:B------:R-:W-:Y:S04]  /*18650*/  STL [R1+0xc], R26 ;  /* 0x00000c1a01007387 */ /* 0x000fe80000100800 */
[----:B------:R-:W4:Y:S04]  /*18660*/  LDL.64 R8, [R1+0x1348] ;  /* 0x0013480001087983 */ /* 0x000f280000100a00 */
[----:B------:R-:W-:Y:S04]  /*18670*/  STL [R1+0x416c], R21 ;  /* 0x00416c1501007387 */ /* 0x000fe80000100800 */
[----:B------:R0:W-:Y:S04]  /*18680*/  STL [R1+0x8], R0 ;  /* 0x0000080001007387 */ /* 0x0001e80000100800 */
[----:B0-----:R0:W3:Y:S02]  /*18690*/  LDG.E.U16 R0, [R4.64] ;  /* 0x0000000404007981 */ /* 0x0010e4000c1e1500 */
[----:B0-----:R-:W-:-:S02]  /*186a0*/  IMAD.WIDE R4, R3, 0x2, R18 ;  /* 0x0000000203047825 */ /* 0x001fc400078e0212 */
[----:B--2---:R0:W-:Y:S04]  /*186b0*/  STL [R1+0x4170], R16 ;  /* 0x0041701001007387 */ /* 0x0041e80000100800 */
[----:B------:R-:W-:Y:S04]  /*186c0*/  STL [R1+0x4], R22 ;  /* 0x0000041601007387 */ /* 0x000fe80000100800 */
[----:B---3--:R-:W-:Y:S04]  /*186d0*/  STL [R1+0x4174], R0 ;  /* 0x0041740001007387 */ /* 0x008fe80000100800 */
[----:B------:R1:W-:Y:S01]  /*186e0*/  STL [R1], R2 ;  /* 0x0000000201007387 */ /* 0x0003e20000100800 */
[----:B------:R-:W-:-:S03]  /*186f0*/  IMAD.WIDE R6, R3, 0x2, R6 ;  /* 0x0000000203067825 */ /* 0x000fc600078e0206 */
[----:B0-----:R-:W2:Y:S04]  /*18700*/  LDL.64 R16, [R1+0x1400] ;  /* 0x0014000001107983 */ /* 0x001ea80000100a00 */
[----:B-1----:R0:W3:Y:S02]  /*18710*/  LDG.E.U16 R2, [R4.64] ;  /* 0x0000000404027981 */ /* 0x0020e4000c1e1500 */
[----:B0-----:R-:W-:-:S05]  /*18720*/  IMAD.WIDE R4, R3, 0x2, R14 ;  /* 0x0000000203047825 */ /* 0x001fca00078e020e */
[----:B------:R0:W2:Y:S02]  /*18730*/  LDG.E.U16 R0, [R4.64] ;  /* 0x0000000404007981 */ /* 0x0000a4000c1e1500 */
[----:B0-----:R-:W-:-:S06]  /*18740*/  IMAD.WIDE R4, R3, 0x2, R10 ;  /* 0x0000000203047825 */ /* 0x001fcc00078e020a */
[----:B------:R0:W2:Y:S04]  /*18750*/  LDG.E.U16 R4, [R4.64] ;  /* 0x0000000404047981 */ /* 0x0000a8000c1e1500 */
[----:B0-----:R0:W3:Y:S02]  /*18760*/  LDG.E.U16 R5, [R6.64] ;  /* 0x0000000406057981 */ /* 0x0010e4000c1e1500 */
[----:B0-----:R-:W-:-:S06]  /*18770*/  IMAD.WIDE R6, R3, 0x2, R12 ;  /* 0x0000000203067825 */ /* 0x001fcc00078e020c */
[----:B------:R0:W3:Y:S04]  /*18780*/  LDG.E.U16 R6, [R6.64] ;  /* 0x0000000406067981 */ /* 0x0000e8000c1e1500 */
[----:B--2---:R-:W-:Y:S04]  /*18790*/  STL [R1+0x414c], R4 ;  /* 0x00414c0401007387 */ /* 0x004fe80000100800 */
[----:B------:R-:W2:Y:S01]  /*187a0*/  LDL.64 R14, [R1+0x1340] ;  /* 0x00134000010e7983 */ /* 0x000ea20000100a00 */
[----:B----4-:R-:W-:-:S03]  /*187b0*/  IMAD.WIDE R8, R3, 0x2, R8 ;  /* 0x0000000203087825 */ /* 0x010fc600078e0208 */
[----:B------:R-:W4:Y:S04]  /*187c0*/  LDL.64 R10, [R1+0x1338] ;  /* 0x00133800010a7983 */ /* 0x000f280000100a00 */
[----:B0-----:R0:W4:Y:S02]  /*187d0*/  LDG.E.U16 R7, [R8.64] ;  /* 0x0000000408077981 */ /* 0x001124000c1e1500 */
[----:B0-----:R-:W-:-:S05]  /*187e0*/  IMAD.WIDE R8, R3, 0x2, R16 ;  /* 0x0000000203087825 */ /* 0x001fca00078e0210 */
[----:B------:R2:W4:Y:S04]  /*187f0*/  LDG.E.U16 R29, [R8.64] ;  /* 0x00000004081d7981 */ /* 0x000528000c1e1500 */
[----:B------:R0:W-:Y:S04]  /*18800*/  STL [R1+0x24], R20 ;  /* 0x0000241401007387 */ /* 0x0001e80000100800 */
[----:B---3--:R1:W-:Y:S04]  /*18810*/  STL [R1+0x4150], R5 ;  /* 0x0041500501007387 */ /* 0x0083e80000100800 */
[----:B------:R-:W-:Y:S04]  /*18820*/  STL [R1+0x4154], R6 ;  /* 0x0041540601007387 */ /* 0x000fe80000100800 */
[----:B0-----:R-:W3:Y:S04]  /*18830*/  LDL.64 R20, [R1+0x1330] ;  /* 0x0013300001147983 */ /* 0x001ee80000100a00 */
[----:B------:R-:W3:Y:S04]  /*18840*/  LDL.64 R12, [R1+0x1328] ;  /* 0x00132800010c7983 */ /* 0x000ee80000100a00 */
[----:B------:R-:W3:Y:S01]  /*18850*/  LDL.64 R18, [R1+0x13f8] ;  /* 0x0013f80001127983 */ /* 0x000ee20000100a00 */
[----:B--2---:R-:W-:-:S06]  /*18860*/  IMAD.WIDE R8, R3, 0x2, R14 ;  /* 0x0000000203087825 */ /* 0x004fcc00078e020e */
[----:B------:R0:W2:Y:S04]  /*18870*/  LDG.E.U16 R8, [R8.64] ;  /* 0x0000000408087981 */ /* 0x0000a8000c1e1500 */
[----:B----4-:R4:W-:Y:S04]  /*18880*/  STL [R1+0x4158], R7 ;  /* 0x0041580701007387 */ /* 0x0109e80000100800 */
[----:B------:R-:W4:Y:S01]  /*18890*/  LDL.64 R16, [R1+0x1320] ;  /* 0x0013200001107983 */ /* 0x000f220000100a00 */
[----:B------:R-:W-:-:S05]  /*188a0*/  IMAD.WIDE R10, R3, 0x2, R10 ;  /* 0x00000002030a7825 */ /* 0x000fca00078e020a */
[----:B0-----:R3:W4:Y:S04]  /*188b0*/  LDG.E.U16 R9, [R10.64] ;  /* 0x000000040a097981 */ /* 0x001728000c1e1500 */
[----:B------:R-:W-:Y:S04]  /*188c0*/  STL [R1+0x410c], R29 ;  /* 0x00410c1d01007387 */ /* 0x000fe80000100800 */
[----:B------:R-:W4:Y:S01]  /*188d0*/  LDL.64 R14, [R1+0x1318] ;  /* 0x00131800010e7983 */ /* 0x000f220000100a00 */
[----:B---3--:R-:W-:-:S04]  /*188e0*/  IMAD.WIDE R10, R3, 0x2, R20 ;  /* 0x00000002030a7825 */ /* 0x008fc800078e0214 */
[C---:B------:R-:W-:Y:S02]  /*188f0*/  IMAD.WIDE R12, R3.reuse, 0x2, R12 ;  /* 0x00000002030c7825 */ /* 0x040fe400078e020c */
[----:B------:R0:W3:Y:S04]  /*18900*/  LDG.E.U16 R10, [R10.64] ;  /* 0x000000040a0a7981 */ /* 0x0000e8000c1e1500 */
[----:B0-----:R0:W3:Y:S04]  /*18910*/  LDG.E.U16 R11, [R12.64] ;  /* 0x000000040c0b7981 */ /* 0x0010e8000c1e1500 */
[----:B--2---:R-:W-:Y:S04]  /*18920*/  STL [R1+0x4138], R8 ;  /* 0x0041380801007387 */ /* 0x004fe80000100800 */
[----:B-1----:R-:W2:Y:S01]  /*18930*/  LDL.64 R4, [R1+0x1310] ;  /* 0x0013100001047983 */ /* 0x002ea20000100a00 */
[----:B0-----:R-:W-:-:S05]  /*18940*/  IMAD.WIDE R12, R3, 0x2, R18 ;  /* 0x00000002030c7825 */ /* 0x001fca00078e0212 */
[----:B------:R4:W2:Y:S02]  /*18950*/  LDG.E.U16 R18, [R12.64] ;  /* 0x000000040c127981 */ /* 0x0008a4000c1e1500 */
[----:B----4-:R-:W-:-:S06]  /*18960*/  IMAD.WIDE R12, R3, 0x2, R16 ;  /* 0x00000002030c7825 */ /* 0x010fcc00078e0210 */
[----:B------:R0:W4:Y:S01]  /*18970*/  LDG.E.U16 R12, [R12.64] ;  /* 0x000000040c0c7981 */ /* 0x000122000c1e1500 */
[----:B------:R-:W-:-:S05]  /*18980*/  IMAD.WIDE R14, R3, 0x2, R14 ;  /* 0x00000002030e7825 */ /* 0x000fca00078e020e */
[----:B0-----:R2:W4:Y:S04]  /*18990*/  LDG.E.U16 R13, [R14.64] ;  /* 0x000000040e0d7981 */ /* 0x001528000c1e1500 */
[----:B------:R-:W-:Y:S04]  /*189a0*/  STL [R1+0x14], R2 ;  /* 0x0000140201007387 */ /* 0x000fe80000100800 */
[----:B------:R-:W-:Y:S04]  /*189b0*/  STL [R1+0x413c], R9 ;  /* 0x00413c0901007387 */ /* 0x000fe80000100800 */
[----:B------:R-:W-:Y:S04]  /*189c0*/  STL [R1+0x10], R0 ;  /* 0x0000100001007387 */ /* 0x000fe80000100800 */
[----:B---3--:R-:W-:Y:S04]  /*189d0*/  STL [R1+0x4140], R10 ;  /* 0x0041400a01007387 */ /* 0x008fe80000100800 */
[----:B------:R0:W-:Y:S04]  /*189e0*/  STL [R1+0x4144], R11 ;  /* 0x0041440b01007387 */ /* 0x0001e80000100800 */
[----:B------:R-:W3:Y:S01]  /*189f0*/  LDL.64 R6, [R1+0x1308] ;  /* 0x0013080001067983 */ /* 0x000ee20000100a00 */
[----:B--2---:R-:W-:-:S05]  /*18a00*/  IMAD.WIDE R14, R3, 0x2, R4 ;  /* 0x00000002030e7825 */ /* 0x004fca00078e0204 */
[----:B------:R3:W2:Y:S04]  /*18a10*/  LDG.E.U16 R17, [R14.64] ;  /* 0x000000040e117981 */ /* 0x0006a8000c1e1500 */
[----:B------:R-:W-:Y:S04]  /*18a20*/  STL [R1+0x4110], R18 ;  /* 0x0041101201007387 */ /* 0x000fe80000100800 */
[----:B------:R-:W2:Y:S04]  /*18a30*/  LDL.64 R20, [R1+0x13f0] ;  /* 0x0013f00001147983 */ /* 0x000ea80000100a00 */
[----:B----4-:R-:W-:Y:S04]  /*18a40*/  STL [R1+0x411c], R12 ;  /* 0x00411c0c01007387 */ /* 0x010fe80000100800 */
[----:B------:R-:W4:Y:S04]  /*18a50*/  LDL.64 R22, [R1+0x13e8] ;  /* 0x0013e80001167983 */ /* 0x000f280000100a00 */
[----:B0-----:R-:W4:Y:S04]  /*18a60*/  LDL.64 R10, [R1+0x1300] ;  /* 0x00130000010a7983 */ /* 0x001f280000100a00 */
[----:B------:R-:W-:Y:S04]  /*18a70*/  STL [R1+0x4120], R13 ;  /* 0x0041200d01007387 */ /* 0x000fe80000100800 */
[----:B------:R-:W4:Y:S04]  /*18a80*/  LDL.64 R4, [R1+0x12f8] ;  /* 0x0012f80001047983 */ /* 0x000f280000100a00 */
[----:B------:R-:W4:Y:S01]  /*18a90*/  LDL.LU R25, [R1+0x6b0] ;  /* 0x0006b00001197983 */ /* 0x000f220000300800 */
[----:B---3--:R-:W-:-:S05]  /*18aa0*/  IMAD.WIDE R14, R3, 0x2, R6 ;  /* 0x00000002030e7825 */ /* 0x008fca00078e0206 */
[----:B------:R0:W3:Y:S04]  /*18ab0*/  LDG.E.U16 R19, [R14.64] ;  /* 0x000000040e137981 */ /* 0x0000e8000c1e1500 */
[----:B--2---:R-:W-:Y:S04]  /*18ac0*/  STL [R1+0x4128], R17 ;  /* 0x0041281101007387 */ /* 0x004fe80000100800 */
[----:B------:R-:W2:Y:S04]  /*18ad0*/  LDL.64 R8, [R1+0x12f0] ;  /* 0x0012f00001087983 */ /* 0x000ea80000100a00 */
[----:B------:R-:W3:Y:S01]  /*18ae0*/  LDL.64 R6, [R1+0x12e8] ;  /* 0x0012e80001067983 */ /* 0x000ee20000100a00 */
[----:B0-----:R-:W-:-:S05]  /*18af0*/  IMAD.WIDE R14, R3, 0x2, R20 ;  /* 0x00000002030e7825 */ /* 0x001fca00078e0214 */
[----:B------:R4:W3:Y:S02]  /*18b00*/  LDG.E.U16 R20, [R14.64] ;  /* 0x000000040e147981 */ /* 0x0008e4000c1e1500 */
[----:B----4-:R-:W-:-:S05]  /*18b10*/  IMAD.WIDE R14, R3, 0x2, R22 ;  /* 0x00000002030e7825 */ /* 0x010fca00078e0216 */
[----:B------:R0:W4:Y:S02]  /*18b20*/  LDG.E.U16 R22, [R14.64] ;  /* 0x000000040e167981 */ /* 0x000124000c1e1500 */
[----:B0-----:R-:W-:-:S05]  /*18b30*/  IMAD.WIDE R14, R3, 0x2, R10 ;  /* 0x00000002030e7825 */ /* 0x001fca00078e020a */
[----:B------:R0:W4:Y:S02]  /*18b40*/  LDG.E.U16 R24, [R14.64] ;  /* 0x000000040e187981 */ /* 0x000124000c1e1500 */
[----:B0-----:R-:W-:-:S05]  /*18b50*/  IMAD.WIDE R14, R3, 0x2, R4 ;  /* 0x00000002030e7825 */ /* 0x001fca00078e0204 */
[----:B------:R2:W4:Y:S02]  /*18b60*/  LDG.E.U16 R26, [R14.64] ;  /* 0x000000040e1a7981 */ /* 0x000524000c1e1500 */
[----:B--2---:R-:W-:-:S05]  /*18b70*/  IMAD.WIDE R14, R3, 0x2, R8 ;  /* 0x00000002030e7825 */ /* 0x004fca00078e0208 */
[----:B------:R3:W2:Y:S02]  /*18b80*/  LDG.E.U16 R28, [R14.64] ;  /* 0x000000040e1c7981 */ /* 0x0006a4000c1e1500 */
[----:B---3--:R-:W-:-:S06]  /*18b90*/  IMAD.WIDE R14, R3, 0x2, R6 ;  /* 0x00000002030e7825 */ /* 0x008fcc00078e0206 */
[----:B------:R-:W3:Y:S04]  /*18ba0*/  LDG.E.U16 R14, [R14.64] ;  /* 0x000000040e0e7981 */ /* 0x000ee8000c1e1500 */
[----:B------:R-:W0:Y:S04]  /*18bb0*/  S2R R4, SR_TID.X ;  /* 0x0000000000047919 */ /* 0x000e280000002100 */
[----:B------:R-:W-:Y:S04]  /*18bc0*/  STL [R1+0x412c], R19 ;  /* 0x00412c1301007387 */ /* 0x000fe80000100800 */
[----:B------:R-:W-:Y:S04]  /*18bd0*/  STL [R1+0x4114], R20 ;  /* 0x0041141401007387 */ /* 0x000fe80000100800 */
[----:B----4-:R-:W-:Y:S04]  /*18be0*/  STL [R1+0x4118], R22 ;  /* 0x0041181601007387 */ /* 0x010fe80000100800 */
[----:B------:R-:W-:Y:S01]  /*18bf0*/  STL [R1+0x4130], R24 ;  /* 0x0041301801007387 */ /* 0x000fe20000100800 */
[----:B0-----:R-:W-:-:S03]  /*18c00*/  LOP3.LUT R29, R4, 0x7f, RZ, 0xc0, !PT ;  /* 0x0000007f041d7812 */ /* 0x001fc600078ec0ff */
[----:B------:R-:W-:Y:S04]  /*18c10*/  STL [R1+0x4134], R26 ;  /* 0x0041341a01007387 */ /* 0x000fe80000100800 */
[----:B------:R-:W4:Y:S04]  /*18c20*/  LDL.LU R27, [R1+0x44c] ;  /* 0x00044c00011b7983 */ /* 0x000f280000300800 */
[----:B------:R-:W-:Y:S04]  /*18c30*/  STL [R1+0x418c], R4 ;  /* 0x00418c0401007387 */ /* 0x000fe80000100800 */
[----:B------:R-:W-:Y:S06]  /*18c40*/  BAR.SYNC.DEFER_BLOCKING 0x0 ;  /* 0x0000000000007b1d */ /* 0x000fec0000010000 */
[----:B--2---:R-:W-:Y:S04]  /*18c50*/  STL [R1+0x4148], R28 ;  /* 0x0041481c01007387 */ /* 0x004fe80000100800 */
[----:B------:R-:W-:Y:S04]  /*18c60*/  STL [R1+0x4178], R29 ;  /* 0x0041781d01007387 */ /* 0x000fe80000100800 */
[----:B------:R-:W-:Y:S04]  /*18c70*/  STL [R1+0x1c20], R3 ;  /* 0x001c200301007387 */ /* 0x000fe80000100800 */
[----:B---3--:R0:W-:Y:S04]  /*18c80*/  STL [R1+0x415c], R14 ;  /* 0x00415c0e01007387 */ /* 0x0081e80000100800 */
[----:B0-----:R-:W2:Y:S04]  /*18c90*/  LDL.LU R14, [R1+0x344] ;  /* 0x00034400010e7983 */ /* 0x001ea80000300800 */
[----:B--2---:R0:W-:Y:S04]  /*18ca0*/  STL [R1+0x41a4], R14 ;  /* 0x0041a40e01007387 */ /* 0x0041e80000100800 */
[----:B0-----:R-:W2:Y:S01]  /*18cb0*/  LDL.LU R14, [R1+0x3b8] ;  /* 0x0003b800010e7983 */ /* 0x001ea20000300800 */
[----:B------:R-:W-:-:S05]  /*18cc0*/  IMAD.SHL.U32 R2, R29, 0x2, RZ ;  /* 0x000000021d027824 */ /* 0x000fca00078e00ff */
[----:B------:R-:W-:Y:S04]  /*18cd0*/  STS.U16 [R2+0x10000], R25 ;  /* 0x0100001902007388 */ /* 0x000fe80000000400 */
[----:B--2---:R0:W-:Y:S04]  /*18ce0*/  STL [R1+0x41a8], R14 ;  /* 0x0041a80e01007387 */ /* 0x0041e80000100800 */
[----:B0-----:R-:W2:Y:S04]  /*18cf0*/  LDL.LU R14, [R1+0x3bc] ;  /* 0x0003bc00010e7983 */ /* 0x001ea80000300800 */
        /* <DEDUP_REMOVED lines=25> */
[----:B----4-:R0:W-:Y:S04]  /*18e90*/  STS.U16 [R2+0x10100], R27 ;  /* 0x0101001b02007388 */ /* 0x0101e80000000400 */
[----:B------:R-:W4:Y:S04]  /*18ea0*/  LDL.LU R23, [R1+0x28] ;  /* 0x0000280001177983 */ /* 0x000f280000300800 */
[----:B0-----:R-:W3:Y:S04]  /*18eb0*/  LDL.LU R27, [R1+0x20] ;  /* 0x00002000011b7983 */ /* 0x001ee80000300800 */
        /* <DEDUP_REMOVED lines=8> */
[----:B---3--:R-:W-:Y:S04]  /*18f40*/  STS.U16 [R2+0x12100], R15 ;  /* 0x0121000f02007388 */ /* 0x008fe80000000400 */
        /* <DEDUP_REMOVED lines=9> */
[----:B--2---:R0:W-:Y:S04]  /*18fe0*/  STL [R1+0x41a0], R14 ;  /* 0x0041a00e01007387 */ /* 0x0041e80000100800 */
[----:B0-----:R-:W2:Y:S04]  /*18ff0*/  LDL.LU R14, [R1+0x3b4] ;  /* 0x0003b400010e7983 */ /* 0x001ea80000300800 */
[----:B------:R-:W-:Y:S04]  /*19000*/  STS.U16 [R2+0x16300], R17 ;  /* 0x0163001102007388 */ /* 0x000fe80000000400 */
[----:B------:R-:W-:Y:S04]  /*19010*/  STS.U16 [R2+0x18000], R13 ;  /* 0x0180000d02007388 */ /* 0x000fe80000000400 */
[----:B------:R-:W-:Y:S04]  /*19020*/  STS.U16 [R2+0x18100], R12 ;  /* 0x0181000c02007388 */ /* 0x000fe80000000400 */
[----:B------:R-:W-:Y:S04]  /*19030*/  STS.U16 [R2+0x18200], R18 ;  /* 0x0182001202007388 */ /* 0x000fe80000000400 */
[----:B------:R-:W-:Y:S04]  /*19040*/  STS.U16 [R2+0x18300], R11 ;  /* 0x0183000b02007388 */ /* 0x000fe80000000400 */
[----:B------:R-:W-:Y:S04]  /*19050*/  STS.U16 [R2+0x1a000], R10 ;  /* 0x01a0000a02007388 */ /* 0x000fe80000000400 */
[----:B------:R0:W-:Y:S04]  /*19060*/  STS.U16 [R2+0x1a100], R25 ;  /* 0x01a1001902007388 */ /* 0x0001e80000000400 */
[----:B------:R-:W3:Y:S04]  /*19070*/  LDL.LU R15, [R1+0x334] ;  /* 0x00033400010f7983 */ /* 0x000ee80000300800 */
[----:B------:R-:W3:Y:S04]  /*19080*/  LDL.LU R3, [R1+0x330] ;  /* 0x0003300001037983 */ /* 0x000ee80000300800 */
[----:B0-----:R-:W0:Y:S04]  /*19090*/  S2R R25, SR_TID.X ;  /* 0x0000000000197919 */ /* 0x001e280000002100 */
[----:B------:R-:W3:Y:S04]  /*190a0*/  LDL.LU R29, [R1+0x32c] ;  /* 0x00032c00011d7983 */ /* 0x000ee80000300800 */
[----:B------:R-:W3:Y:S04]  /*190b0*/  LDL.LU R28, [R1+0x328] ;  /* 0x00032800011c7983 */ /* 0x000ee80000300800 */
[----:B------:R-:W3:Y:S04]  /*190c0*/  LDL.LU R4, [R1+0x284] ;  /* 0x0002840001047983 */ /* 0x000ee80000300800 */
[----:B------:R-:W3:Y:S04]  /*190d0*/  LDL.LU R26, [R1+0x280] ;  /* 0x00028000011a7983 */ /* 0x000ee80000300800 */
[----:B------:R-:W3:Y:S04]  /*190e0*/  LDL.LU R24, [R1+0x27c] ;  /* 0x00027c0001187983 */ /* 0x000ee80000300800 */
[----:B------:R1:W-:Y:S04]  /*190f0*/  STS.U16 [R2+0x1a200], R9 ;  /* 0x01a2000902007388 */ /* 0x0003e80000000400 */
[----:B------:R-:W3:Y:S04]  /*19100*/  LDL.LU R22, [R1+0x278] ;  /* 0x0002780001167983 */ /* 0x000ee80000300800 */
[----:B------:R-:W-:Y:S04]  /*19110*/  STS.U16 [R2+0x1a300], R8 ;  /* 0x01a3000802007388 */ /* 0x000fe80000000400 */
[----:B------:R-:W3:Y:S04]  /*19120*/  LDL.LU R20, [R1+0x204] ;  /* 0x0002040001147983 */ /* 0x000ee80000300800 */
[----:B------:R-:W-:Y:S04]  /*19130*/  STS.U16 [R2+0x1c000], R7 ;  /* 0x01c0000702007388 */ /* 0x000fe80000000400 */
[----:B------:R-:W3:Y:S04]  /*19140*/  LDL.LU R19, [R1+0x200] ;  /* 0x0002000001137983 */ /* 0x000ee80000300800 */
[----:B------:R-:W-:Y:S04]  /*19150*/  STS.U16 [R2+0x1c100], R6 ;  /* 0x01c1000602007388 */ /* 0x000fe80000000400 */
[----:B------:R-:W3:Y:S01]  /*19160*/  LDL.LU R17, [R1+0x1fc] ;  /* 0x0001fc0001117983 */ /* 0x000ee20000300800 */
[----:B0-----:R-:W-:-:S03]  /*19170*/  LOP3.LUT R25, R25, 0x7f, RZ, 0xc0, !PT ;  /* 0x0000007f19197812 */ /* 0x001fc600078ec0ff */
[----:B------:R-:W-:Y:S04]  /*19180*/  STS.U16 [R2+0x1c200], R5 ;  /* 0x01c2000502007388 */ /* 0x000fe80000000400 */
[----:B------:R-:W3:Y:S04]  /*19190*/  LDL.LU R13, [R1+0x1f8] ;  /* 0x0001f800010d7983 */ /* 0x000ee80000300800 */
[----:B------:R0:W-:Y:S04]  /*191a0*/  STS.U16 [R2+0x1c300], R0 ;  /* 0x01c3000002007388 */ /* 0x0001e80000000400 */
[----:B------:R-:W3:Y:S04]  /*191b0*/  LDL.LU R12, [R1+0x184] ;  /* 0x00018400010c7983 */ /* 0x000ee80000300800 */
[----:B------:R-:W-:Y:S04]  /*191c0*/  STS.U16 [R2+0x1e000], R16 ;  /* 0x01e0001002007388 */ /* 0x000fe80000000400 */
[----:B------:R-:W3:Y:S04]  /*191d0*/  LDL.LU R18, [R1+0x180] ;  /* 0x0001800001127983 */ /* 0x000ee80000300800 */
[----:B------:R-:W-:Y:S04]  /*191e0*/  STS.U16 [R2+0x1e100], R21 ;  /* 0x01e1001502007388 */ /* 0x000fe80000000400 */
[----:B------:R-:W3:Y:S01]  /*191f0*/  LDL.LU R11, [R1+0x17c] ;  /* 0x00017c00010b7983 */ /* 0x000ee20000300800 */
[----:B------:R-:W-:-:S03]  /*19200*/  SHF.L.U32 R25, R25, 0x1, RZ ;  /* 0x0000000119197819 */ /* 0x000fc600000006ff */
[----:B----4-:R-:W-:Y:S04]  /*19210*/  STS.U16 [R2+0x1e200], R23 ;  /* 0x01e2001702007388 */ /* 0x010fe80000000400 */
[----:B------:R-:W4:Y:S04]  /*19220*/  LDL.LU R10, [R1+0x178] ;  /* 0x00017800010a7983 */ /* 0x000f280000300800 */
[----:B------:R0:W-:Y:S04]  /*19230*/  STS.U16 [R2+0x1e300], R27 ;  /* 0x01e3001b02007388 */ /* 0x0001e80000000400 */
[----:B-1----:R-:W3:Y:S01]  /*19240*/  LDL.LU R9, [R1+0x104] ;  /* 0x0001040001097983 */ /* 0x002ee20000300800 */
[----:B0-----:R-:W-:-:S03]  /*19250*/  LOP3.LUT R0, R25, 0x10, RZ, 0x3c, !PT ;  /* 0x0000001019007812 */ /* 0x001fc600078e3cff */
        /* <DEDUP_REMOVED lines=9> */
[----:B------:R0:W-:Y:S04]  /*192f0*/  STL [R1+0x417c], R2 ;  /* 0x00417c0201007387 */ /* 0x0001e80000100800 */
[----:B0-----:R-:W3:Y:S04]  /*19300*/  LDL.LU R2, [R1+0x3ac] ;  /* 0x0003ac0001027983 */ /* 0x001ee80000300800 */
[----:B--2---:R0:W-:Y:S04]  /*19310*/  STS.U16 [R0+0x10400], R14 ;  /* 0x0104000e00007388 */ /* 0x0041e80000000400 */
[----:B0-----:R-:W2:Y:S04]  /*19320*/  LDL.LU R14, [R1+0x41a0] ;  /* 0x0041a000010e7983 */ /* 0x001ea80000300800 */
[----:B--2---:R0:W-:Y:S04]  /*19330*/  STS.U16 [R0+0x10500], R14 ;  /* 0x0105000e00007388 */ /* 0x0041e80000000400 */
[----:B0-----:R-:W2:Y:S04]  /*19340*/  LDL.LU R14, [R1+0x419c] ;  /* 0x00419c00010e7983 */ /* 0x001ea80000300800 */
[----:B---3--:R-:W-:Y:S04]  /*19350*/  STS.U16 [R0+0x10600], R2 ;  /* 0x0106000200007388 */ /* 0x008fe80000000400 */
        /* <DEDUP_REMOVED lines=18> */
[----:B------:R0:W-:Y:S04]  /*19480*/  STS.U16 [R0+0x1a500], R27 ;  /* 0x01a5001b00007388 */ /* 0x0001e80000000400 */
[----:B0-----:R-:W0:Y:S04]  /*19490*/  S2R R27, SR_TID.X ;  /* 0x00000000001b7919 */ /* 0x001e280000002100 */
[----:B------:R-:W-:Y:S04]  /*194a0*/  STS.U16 [R0+0x1a600], R8 ;  /* 0x01a6000800007388 */ /* 0x000fe80000000400 */
[----:B------:R-:W-:Y:S04]  /*194b0*/  STS.U16 [R0+0x1a700], R7 ;  /* 0x01a7000700007388 */ /* 0x000fe80000000400 */
[----:B------:R-:W-:Y:S04]  /*194c0*/  STS.U16 [R0+0x1c400], R6 ;  /* 0x01c4000600007388 */ /* 0x000fe80000000400 */
[----:B------:R-:W-:Y:S01]  /*194d0*/  STS.U16 [R0+0x1c500], R5 ;  /* 0x01c5000500007388 */ /* 0x000fe20000000400 */
[----:B0-----:R-:W-:-:S03]  /*194e0*/  LOP3.LUT R27, R27, 0x7f, RZ, 0xc0, !PT ;  /* 0x0000007f1b1b7812 */ /* 0x001fc600078ec0ff */
[----:B------:R-:W-:Y:S02]  /*194f0*/  STS.U16 [R0+0x1c600], R16 ;  /* 0x01c6001000007388 */ /* 0x000fe40000000400 */
[----:B------:R-:W-:Y:S02]  /*19500*/  IMAD.SHL.U32 R27, R27, 0x2, RZ ;  /* 0x000000021b1b7824 */ /* 0x000fe400078e00ff */
[----:B------:R-:W-:Y:S04]  /*19510*/  STS.U16 [R0+0x1c700], R21 ;  /* 0x01c7001500007388 */ /* 0x000fe80000000400 */
[----:B------:R0:W-:Y:S04]  /*19520*/  STS.U16 [R0+0x1e400], R23 ;  /* 0x01e4001700007388 */ /* 0x0001e80000000400 */
[----:B------:R1:W-:Y:S04]  /*19530*/  STS.U16 [R0+0x1e500], R25 ;  /* 0x01e5001900007388 */ /* 0x0003e80000000400 */
[----:B0-----:R-:W2:Y:S01]  /*19540*/  LDL.LU R23, [R1+0xc] ;  /* 0x00000c0001177983 */ /* 0x001ea20000300800 */
[----:B-1----:R-:W-:-:S05]  /*19550*/  LOP3.LUT R0, R27, 0x20, RZ, 0x3c, !PT ;  /* 0x000000201b007812 */ /* 0x002fca00078e3cff */
[----:B------:R0:W-:Y:S04]  /*19560*/  STL [R1+0x4194], R0 ;  /* 0x0041940001007387 */ /* 0x0001e80000100800 */
[----:B0-----:R-:W3:Y:S04]  /*19570*/  LDL.LU R0, [R1+0x8] ;  /* 0x0000080001007983 */ /* 0x001ee80000300800 */
[----:B------:R-:W4:Y:S04]  /*19580*/  LDL.LU R4, [R1+0x3a0] ;  /* 0x0003a00001047983 */ /* 0x000f280000300800 */
[----:B----4-:R0:W-:Y:S04]  /*19590*/  STL [R1+0x4190], R4 ;  /* 0x0041900401007387 */ /* 0x0101e80000100800 */
[----:B0-----:R-:W4:Y:S04]  /*195a0*/  LDL.LU R4, [R1+0x3a4] ;  /* 0x0003a40001047983 */ /* 0x001f280000300800 */
[----:B----4-:R0:W-:Y:S04]  /*195b0*/  STL [R1+0x4198], R4 ;  /* 0x0041980401007387 */ /* 0x0101e80000100800 */
        /* <DEDUP_REMOVED lines=17> */
[----:B0-----:R-:W-:-:S03]  /*196d0*/  LOP3.LUT R4, R27, 0x10, RZ, 0x3c, !PT ;  /* 0x000000101b047812 */ /* 0x001fc600078e3cff */
        /* <DEDUP_REMOVED lines=9> */
[----:B--2---:R0:W-:Y:S04]  /*19770*/  STS.U16 [R4+0x1e600], R23 ;  /* 0x01e6001704007388 */ /* 0x0041e80000000400 */
[----:B---3--:R1:W-:Y:S04]  /*19780*/  STS.U16 [R4+0x1e700], R0 ;  /* 0x01e7000004007388 */ /* 0x0083e80000000400 */
[----:B0-----:R-:W2:Y:S04]  /*19790*/  LDL.LU R23, [R1+0x4] ;  /* 0x0000040001177983 */ /* 0x001ea80000300800 */
[----:B-1----:R-:W3:Y:S04]  /*197a0*/  LDL.LU R4, [R1+0x4198] ;  /* 0x0041980001047983 */ /* 0x002ee80000300800 */
[----:B------:R-:W3:Y:S04]  /*197b0*/  LDL.LU R0, [R1+0x4194] ;  /* 0x0041940001007983 */ /* 0x000ee80000300800 */
[----:B---3--:R0:W-:Y:S04]  /*197c0*/  STS.U16 [R0+0x10800], R4 ;  /* 0x0108000400007388 */ /* 0x0081e80000000400 */
[----:B0-----:R-:W3:Y:S04]  /*197d0*/  LDL.LU R4, [R1+0x4190] ;  /* 0x0041900001047983 */ /* 0x001ee80000300800 */
[----:B---3--:R0:W-:Y:S04]  /*197e0*/  STS.U16 [R0+0x10900], R4 ;  /* 0x0109000400007388 */ /* 0x0081e80000000400 */
        /* <DEDUP_REMOVED lines=24> */
[----:B0-----:R-:W3:Y:S04]  /*19970*/  LDL.LU R4, [R1+0x418c] ;  /* 0x00418c0001047983 */ /* 0x001ee80000300800 */
[----:B------:R-:W-:Y:S04]  /*19980*/  STS.U16 [R0+0x1ca00], R21 ;  /* 0x01ca001500007388 */ /* 0x000fe80000000400 */
[----:B-1----:R-:W4:Y:S04]  /*19990*/  LDL.LU R25, [R1+0x4188] ;  /* 0x0041880001197983 */ /* 0x002f280000300800 */
[----:B------:R0:W-:Y:S04]  /*199a0*/  STS.U16 [R0+0x1cb00], R27 ;  /* 0x01cb001b00007388 */ /* 0x0001e80000000400 */
[----:B0-----:R-:W4:Y:S04]  /*199b0*/  LDL.LU R27, [R1] ;  /* 0x00000000011b7983 */ /* 0x001f280000300800 */
[----:B------:R-:W4:Y:S04]  /*199c0*/  LDL.LU R2, [R1+0x394] ;  /* 0x0003940001027983 */ /* 0x000f280000300800 */
[----:B--2---:R0:W-:Y:S01]  /*199d0*/  STS.U16 [R0+0x1e800], R23 ;  /* 0x01e8001700007388 */ /* 0x0041e20000000400 */
[----:B---3--:R-:W-:-:S04]  /*199e0*/  LOP3.LUT R4, R4, 0x7f, RZ, 0xc0, !PT ;  /* 0x0000007f04047812 */ /* 0x008fc800078ec0ff */
[----:B------:R-:W-:Y:S01]  /*199f0*/  SHF.L.U32 R3, R4, 0x1, RZ ;  /* 0x0000000104037819 */ /* 0x000fe200000006ff */
[----:B----4-:R1:W-:Y:S04]  /*19a00*/  STL [R1+0x4180], R2 ;  /* 0x0041800201007387 */ /* 0x0103e80000100800 */
[----:B------:R-:W2:Y:S04]  /*19a10*/  LDL.LU R29, [R1+0x390] ;  /* 0x00039000011d7983 */ /* 0x000ea80000300800 */
[----:B0-----:R-:W3:Y:S04]  /*19a20*/  LDL.LU R0, [R1+0x38c] ;  /* 0x00038c0001007983 */ /* 0x001ee80000300800 */
[----:B------:R-:W4:Y:S04]  /*19a30*/  LDL.LU R16, [R1+0x388] ;  /* 0x0003880001107983 */ /* 0x000f280000300800 */
        /* <DEDUP_REMOVED lines=13> */
[----:B-1----:R-:W-:-:S03]  /*19b10*/  LOP3.LUT R2, R3, 0x20, RZ, 0x3c, !PT ;  /* 0x0000002003027812 */ /* 0x002fc600078e3cff */
        /* <DEDUP_REMOVED lines=10> */
[----:B0-----:R-:W2:Y:S01]  /*19bc0*/  LDL.LU R27, [R1+0x4184] ;  /* 0x00418400011b7983 */ /* 0x001ea20000300800 */
[----:B------:R-:W-:-:S03]  /*19bd0*/  LOP3.LUT R3, R3, 0x30, RZ, 0x3c, !PT ;  /* 0x0000003003037812 */ /* 0x000fc600078e3cff */
[----:B--2---:R0:W-:Y:S04]  /*19be0*/  STS.U16 [R2+0x1ea00], R27 ;  /* 0x01ea001b02007388 */ /* 0x0041e80000000400 */
[----:B------:R1:W-:Y:S04]  /*19bf0*/  STS.U16 [R2+0x1eb00], R25 ;  /* 0x01eb001902007388 */ /* 0x0003e80000000400 */
[----:B0-----:R-:W2:Y:S04]  /*19c00*/  LDL.LU R27, [R1+0x2d8] ;  /* 0x0002d800011b7983 */ /* 0x001ea80000300800 */
[----:B-1----:R-:W2:Y:S04]  /*19c10*/  LDL.LU R2, [R1+0x4180] ;  /* 0x0041800001027983 */ /* 0x002ea80000300800 */
[----:B------:R-:W3:Y:S04]  /*19c20*/  LDL.LU R25, [R1+0x2dc] ;  /* 0x0002dc0001197983 */ /* 0x000ee80000300800 */
[----:B--2---:R0:W-:Y:S04]  /*19c30*/  STS.U16 [R3+0x10c00], R2 ;  /* 0x010c000203007388 */ /* 0x0041e80000000400 */
[----:B------:R1:W-:Y:S04]  /*19c40*/  STS.U16 [R3+0x10d00], R29 ;  /* 0x010d001d03007388 */ /* 0x0003e80000000400 */
[----:B---3--:R2:W-:Y:S04]  /*19c50*/  STS.U16 [R3+0x10e00], R0 ;  /* 0x010e000003007388 */ /* 0x0085e80000000400 */
[----:B0-----:R-:W3:Y:S04]  /*19c60*/  LDL.LU R2, [R1+0x417c] ;  /* 0x00417c0001027983 */ /* 0x001ee80000300800 */
[----:B----4-:R0:W-:Y:S04]  /*19c70*/  STS.U16 [R3+0x10f00], R16 ;  /* 0x010f001003007388 */ /* 0x0101e80000000400 */
[----:B-1----:R-:W4:Y:S04]  /*19c80*/  LDL.LU R29, [R1+0x4178] ;  /* 0x00417800011d7983 */ /* 0x002f280000300800 */
[----:B------:R1:W-:Y:S04]  /*19c90*/  STS.U16 [R3+0x12c00], R21 ;  /* 0x012c001503007388 */ /* 0x0003e80000000400 */
[----:B--2---:R-:W2:Y:S04]  /*19ca0*/  LDL.LU R0, [R1+0x4174] ;  /* 0x0041740001007983 */ /* 0x004ea80000300800 */
[----:B------:R1:W-:Y:S04]  /*19cb0*/  STS.U16 [R3+0x12d00], R23 ;  /* 0x012d001703007388 */ /* 0x0003e80000000400 */
[----:B0-----:R-:W2:Y:S04]  /*19cc0*/  LDL.LU R16, [R1+0x4170] ;  /* 0x0041700001107983 */ /* 0x001ea80000300800 */
[----:B------:R-:W-:Y:S04]  /*19cd0*/  STS.U16 [R3+0x12e00], R25 ;  /* 0x012e001903007388 */ /* 0x000fe80000000400 */
[----:B-1----:R-:W2:Y:S04]  /*19ce0*/  LDL.LU R21, [R1+0x416c] ;  /* 0x00416c0001157983 */ /* 0x002ea80000300800 */
[----:B------:R-:W-:Y:S04]  /*19cf0*/  STS.U16 [R3+0x12f00], R27 ;  /* 0x012f001b03007388 */ /* 0x000fe80000000400 */
[----:B------:R-:W2:Y:S04]  /*19d00*/  LDL.LU R23, [R1+0x4168] ;  /* 0x0041680001177983 */ /* 0x000ea80000300800 */
[----:B------:R0:W-:Y:S04]  /*19d10*/  STS.U16 [R3+0x14c00], R14 ;  /* 0x014c000e03007388 */ /* 0x0001e80000000400 */
[----:B0-----:R-:W2:Y:S04]  /*19d20*/  LDL.LU R14, [R1+0x380] ;  /* 0x00038000010e7983 */ /* 0x001ea80000300800 */
        /* <DEDUP_REMOVED lines=17> */
[----:B------:R0:W-:Y:S04]  /*19e40*/  STS.U16 [R3+0x1cc00], R7 ;  /* 0x01cc000703007388 */ /* 0x0001e80000000400 */
[----:B------:R1:W-:Y:S04]  /*19e50*/  STS.U16 [R3+0x1cd00], R6 ;  /* 0x01cd000603007388 */ /* 0x0003e80000000400 */
[----:B------:R0:W-:Y:S04]  /*19e60*/  STS.U16 [R3+0x1ce00], R5 ;  /* 0x01ce000503007388 */ /* 0x0001e80000000400 */
[----:B------:R0:W-:Y:S01]  /*19e70*/  STS.U16 [R3+0x1cf00], R4 ;  /* 0x01cf000403007388 */ /* 0x0001e20000000400 */
[----:B----4-:R-:W-:-:S03]  /*19e80*/  IMAD.SHL.U32 R29, R29, 0x2, RZ ;  /* 0x000000021d1d7824 */ /* 0x010fc600078e00ff */
[----:B--2---:R2:W-:Y:S04]  /*19e90*/  STL [R1+0x4164], R14 ;  /* 0x0041640e01007387 */ /* 0x0045e80000100800 */
[----:B0-----:R-:W4:Y:S04]  /*19ea0*/  LDL.LU R7, [R1+0x37c] ;  /* 0x00037c0001077983 */ /* 0x001f280000300800 */
[----:B-1----:R-:W4:Y:S04]  /*19eb0*/  LDL.LU R6, [R1+0x378] ;  /* 0x0003780001067983 */ /* 0x002f280000300800 */
        /* <DEDUP_REMOVED lines=11> */
[----:B--2---:R-:W-:-:S03]  /*19f70*/  LOP3.LUT R14, R29, 0x30, RZ, 0x3c, !PT ;  /* 0x000000301d0e7812 */ /* 0x004fc600078e3cff */
        /* <DEDUP_REMOVED lines=10> */
[----:B------:R1:W-:Y:S04]  /*1a020*/  STS.U16 [R14+0x1ed00], R21 ;  /* 0x01ed00150e007388 */ /* 0x0003e80000000400 */
[----:B------:R3:W-:Y:S04]  /*1a030*/  STS.U16 [R14+0x1ee00], R16 ;  /* 0x01ee00100e007388 */ /* 0x0007e80000000400 */
[----:B0-----:R-:W2:Y:S04]  /*1a040*/  LDL.LU R23, [R1+0x250] ;  /* 0x0002500001177983 */ /* 0x001ea80000300800 */
[----:B-1----:R-:W2:Y:S04]  /*1a050*/  LDL.LU R21, [R1+0x254] ;  /* 0x0002540001157983 */ /* 0x002ea80000300800 */
[----:B---3--:R-:W3:Y:S04]  /*1a060*/  LDL.LU R16, [R1+0x2c8] ;  /* 0x0002c80001107983 */ /* 0x008ee80000300800 */
[----:B------:R0:W-:Y:S04]  /*1a070*/  STS.U16 [R14+0x1ef00], R0 ;  /* 0x01ef00000e007388 */ /* 0x0001e80000000400 */
[----:B0-----:R-:W2:Y:S01]  /*1a080*/  LDL.LU R14, [R1+0x4164] ;  /* 0x00416400010e7983 */ /* 0x001ea20000300800 */
[----:B------:R-:W-:-:S03]  /*1a090*/  LOP3.LUT R28, R2, 0x40, RZ, 0x3c, !PT ;  /* 0x00000040021c7812 */ /* 0x000fc600078e3cff */
[----:B------:R-:W3:Y:S04]  /*1a0a0*/  LDL.LU R0, [R1+0x2cc] ;  /* 0x0002cc0001007983 */ /* 0x000ee80000300800 */
[----:B--2---:R0:W-:Y:S04]  /*1a0b0*/  STS.U16 [R28+0x11000], R14 ;  /* 0x0110000e1c007388 */ /* 0x0041e80000000400 */
[----:B0-----:R-:W2:Y:S04]  /*1a0c0*/  LDL.LU R14, [R1+0x4160] ;  /* 0x00416000010e7983 */ /* 0x001ea80000300800 */
[----:B--2---:R0:W-:Y:S04]  /*1a0d0*/  STS.U16 [R28+0x11100], R14 ;  /* 0x0111000e1c007388 */ /* 0x0041e80000000400 */
[----:B----4-:R1:W-:Y:S04]  /*1a0e0*/  STS.U16 [R28+0x11200], R7 ;  /* 0x011200071c007388 */ /* 0x0103e80000000400 */
[----:B------:R2:W-:Y:S04]  /*1a0f0*/  STS.U16 [R28+0x11300], R6 ;  /* 0x011300061c007388 */ /* 0x0005e80000000400 */
[----:B0-----:R-:W4:Y:S04]  /*1a100*/  LDL.LU R14, [R1+0x415c] ;  /* 0x00415c00010e7983 */ /* 0x001f280000300800 */
[----:B-1----:R-:W4:Y:S04]  /*1a110*/  LDL.LU R7, [R1+0x4158] ;  /* 0x0041580001077983 */ /* 0x002f280000300800 */
[----:B--2---:R-:W2:Y:S04]  /*1a120*/  LDL.LU R6, [R1+0x4154] ;  /* 0x0041540001067983 */ /* 0x004ea80000300800 */
[----:B------:R0:W-:Y:S04]  /*1a130*/  STS.U16 [R28+0x13000], R5 ;  /* 0x013000051c007388 */ /* 0x0001e80000000400 */
[----:B------:R1:W-:Y:S04]  /*1a140*/  STS.U16 [R28+0x13100], R4 ;  /* 0x013100041c007388 */ /* 0x0003e80000000400 */
[----:B0-----:R-:W2:Y:S04]  /*1a150*/  LDL.LU R5, [R1+0x4150] ;  /* 0x0041500001057983 */ /* 0x001ea80000300800 */
[----:B-1----:R-:W2:Y:S04]  /*1a160*/  LDL.LU R4, [R1+0x414c] ;  /* 0x00414c0001047983 */ /* 0x002ea80000300800 */
        /* <DEDUP_REMOVED lines=20> */
[----:B0-----:R-:W4:Y:S04]  /*1a2b0*/  LDL.LU R11, [R1+0x374] ;  /* 0x00037400010b7983 */ /* 0x001f280000300800 */
[----:B-1----:R-:W4:Y:S04]  /*1a2c0*/  LDL.LU R10, [R1+0x370] ;  /* 0x00037000010a7983 */ /* 0x002f280000300800 */
[----:B------:R0:W-:Y:S04]  /*1a2d0*/  STS.U16 [R28+0x1d200], R8 ;  /* 0x01d200081c007388 */ /* 0x0001e80000000400 */
[----:B---3--:R-:W3:Y:S04]  /*1a2e0*/  LDL.LU R9, [R1+0x36c] ;  /* 0x00036c0001097983 */ /* 0x008ee80000300800 */
[----:B------:R1:W-:Y:S04]  /*1a2f0*/  STS.U16 [R28+0x1d300], R29 ;  /* 0x01d3001d1c007388 */ /* 0x0003e80000000400 */
[----:B0-----:R-:W3:Y:S04]  /*1a300*/  LDL.LU R8, [R1+0x368] ;  /* 0x0003680001087983 */ /* 0x001ee80000300800 */
[----:B------:R-:W3:Y:S04]  /*1a310*/  LDL.LU R18, [R1+0x2b8] ;  /* 0x0002b80001127983 */ /* 0x000ee80000300800 */
[----:B-1----:R-:W3:Y:S01]  /*1a320*/  LDL.LU R29, [R1+0x244] ;  /* 0x00024400011d7983 */ /* 0x002ee20000300800 */
[----:B------:R-:W-:-:S03]  /*1a330*/  LOP3.LUT R26, R2, 0x50, RZ, 0x3c, !PT ;  /* 0x00000050021a7812 */ /* 0x000fc600078e3cff */
        /* <DEDUP_REMOVED lines=20> */
[----:B----4-:R4:W-:Y:S04]  /*1a480*/  STS.U16 [R28+0x1f300], R7 ;  /* 0x01f300071c007388 */ /* 0x0109e80000000400 */
[----:B0-----:R-:W2:Y:S04]  /*1a490*/  LDL.LU R5, [R1+0x2bc] ;  /* 0x0002bc0001057983 */ /* 0x001ea80000300800 */
[----:B-1----:R-:W2:Y:S04]  /*1a4a0*/  LDL.LU R6, [R1+0x2c0] ;  /* 0x0002c00001067983 */ /* 0x002ea80000300800 */
[----:B----4-:R-:W4:Y:S04]  /*1a4b0*/  LDL.LU R28, [R1+0x4148] ;  /* 0x00414800011c7983 */ /* 0x010f280000300800 */
[----:B------:R-:W2:Y:S04]  /*1a4c0*/  LDL.LU R7, [R1+0x2c4] ;  /* 0x0002c40001077983 */ /* 0x000ea80000300800 */
[----:B------:R0:W-:Y:S04]  /*1a4d0*/  STS.U16 [R26+0x11400], R11 ;  /* 0x0114000b1a007388 */ /* 0x0001e80000000400 */
[----:B------:R1:W-:Y:S04]  /*1a4e0*/  STS.U16 [R26+0x11500], R10 ;  /* 0x0115000a1a007388 */ /* 0x0003e80000000400 */
[----:B---3--:R3:W-:Y:S04]  /*1a4f0*/  STS.U16 [R26+0x11600], R9 ;  /* 0x011600091a007388 */ /* 0x0087e80000000400 */
[----:B------:R3:W-:Y:S04]  /*1a500*/  STS.U16 [R26+0x11700], R8 ;  /* 0x011700081a007388 */ /* 0x0007e80000000400 */
[----:B0-----:R-:W4:Y:S04]  /*1a510*/  LDL.LU R11, [R1+0x4144] ;  /* 0x00414400010b7983 */ /* 0x001f280000300800 */
[----:B-1----:R-:W4:Y:S04]  /*1a520*/  LDL.LU R10, [R1+0x4140] ;  /* 0x00414000010a7983 */ /* 0x002f280000300800 */
[----:B---3--:R-:W3:Y:S04]  /*1a530*/  LDL.LU R9, [R1+0x413c] ;  /* 0x00413c0001097983 */ /* 0x008ee80000300800 */
[----:B------:R-:W3:Y:S04]  /*1a540*/  LDL.LU R8, [R1+0x4138] ;  /* 0x0041380001087983 */ /* 0x000ee80000300800 */
[----:B--2---:R-:W-:Y:S04]  /*1a550*/  STS.U16 [R26+0x13400], R7 ;  /* 0x013400071a007388 */ /* 0x004fe80000000400 */
[----:B------:R-:W-:Y:S04]  /*1a560*/  STS.U16 [R26+0x13500], R6 ;  /* 0x013500061a007388 */ /* 0x000fe80000000400 */
[----:B------:R-:W-:Y:S04]  /*1a570*/  STS.U16 [R26+0x13600], R5 ;  /* 0x013600051a007388 */ /* 0x000fe80000000400 */
[----:B------:R0:W-:Y:S04]  /*1a580*/  STS.U16 [R26+0x13700], R18 ;  /* 0x013700121a007388 */ /* 0x0001e80000000400 */
[----:B------:R1:W-:Y:S04]  /*1a590*/  STS.U16 [R26+0x15400], R29 ;  /* 0x0154001d1a007388 */ /* 0x0003e80000000400 */
[----:B0-----:R-:W2:Y:S04]  /*1a5a0*/  LDL.LU R18, [R1+0x3c] ;  /* 0x00003c0001127983 */ /* 0x001ea80000300800 */
[----:B-1----:R-:W3:Y:S04]  /*1a5b0*/  LDL.LU R29, [R1+0x38] ;  /* 0x00003800011d7983 */ /* 0x002ee80000300800 */
        /* <DEDUP_REMOVED lines=11> */
[----:B0-----:R-:W4:Y:S04]  /*1a670*/  LDL.LU R24, [R1+0x364] ;  /* 0x0003640001187983 */ /* 0x001f280000300800 */
[----:B-1----:R-:W0:Y:S04]  /*1a680*/  S2R R2, SR_TID.X ;  /* 0x0000000000027919 */ /* 0x002e280000002100 */
[----:B------:R-:W-:Y:S04]  /*1a690*/  STS.U16 [R26+0x1b400], R22 ;  /* 0x01b400161a007388 */ /* 0x000fe80000000400 */
[----:B------:R-:W-:Y:S04]  /*1a6a0*/  STS.U16 [R26+0x1b500], R20 ;  /* 0x01b500141a007388 */ /* 0x000fe80000000400 */
[----:B------:R1:W-:Y:S04]  /*1a6b0*/  STS.U16 [R26+0x1b600], R19 ;  /* 0x01b600131a007388 */ /* 0x0003e80000000400 */
[----:B------:R0:W-:Y:S04]  /*1a6c0*/  STS.U16 [R26+0x1b700], R17 ;  /* 0x01b700111a007388 */ /* 0x0001e80000000400 */
[----:B-1----:R-:W4:Y:S01]  /*1a6d0*/  LDL.LU R19, [R1+0x360] ;  /* 0x0003600001137983 */ /* 0x002f220000300800 */
[----:B0-----:R-:W-:-:S03]  /*1a6e0*/  LOP3.LUT R2, R2, 0x7f, RZ, 0xc0, !PT ;  /* 0x0000007f02027812 */ /* 0x001fc600078ec0ff */
[----:B------:R-:W4:Y:S01]  /*1a6f0*/  LDL.LU R17, [R1+0x35c] ;  /* 0x00035c0001117983 */ /* 0x000f220000300800 */
[----:B------:R-:W-:-:S03]  /*1a700*/  SHF.L.U32 R4, R2, 0x1, RZ ;  /* 0x0000000102047819 */ /* 0x000fc600000006ff */
[----:B------:R-:W4:Y:S04]  /*1a710*/  LDL.LU R2, [R1+0x358] ;  /* 0x0003580001027983 */ /* 0x000f280000300800 */
[----:B------:R-:W4:Y:S04]  /*1a720*/  LDL.LU R7, [R1+0x234] ;  /* 0x0002340001077983 */ /* 0x000f280000300800 */
[----:B------:R-:W4:Y:S04]  /*1a730*/  LDL.LU R6, [R1+0x230] ;  /* 0x0002300001067983 */ /* 0x000f280000300800 */
[----:B------:R-:W4:Y:S04]  /*1a740*/  LDL.LU R5, [R1+0x22c] ;  /* 0x00022c0001057983 */ /* 0x000f280000300800 */
[----:B------:R-:W4:Y:S04]  /*1a750*/  LDL.LU R0, [R1+0x228] ;  /* 0x0002280001007983 */ /* 0x000f280000300800 */
[----:B------:R0:W-:Y:S04]  /*1a760*/  STS.U16 [R26+0x1d400], R13 ;  /* 0x01d4000d1a007388 */ /* 0x0001e80000000400 */
[----:B------:R-:W4:Y:S04]  /*1a770*/  LDL.LU R3, [R1+0x1b4] ;  /* 0x0001b40001037983 */ /* 0x000f280000300800 */
[----:B------:R1:W-:Y:S04]  /*1a780*/  STS.U16 [R26+0x1d500], R12 ;  /* 0x01d5000c1a007388 */ /* 0x0003e80000000400 */
        /* <DEDUP_REMOVED lines=11> */
[----:B------:R2:W-:Y:S04]  /*1a840*/  STS.U16 [R26+0x1f400], R8 ;  /* 0x01f400081a007388 */ /* 0x0005e80000000400 */
[----:B0-----:R-:W3:Y:S04]  /*1a850*/  LDL.LU R18, [R1+0xac] ;  /* 0x0000ac0001127983 */ /* 0x001ee80000300800 */
[----:B-1----:R-:W3:Y:S04]  /*1a860*/  LDL.LU R29, [R1+0xa8] ;  /* 0x0000a800011d7983 */ /* 0x002ee80000300800 */
[----:B--2---:R-:W2:Y:S04]  /*1a870*/  LDL.LU R8, [R1+0x2a8] ;  /* 0x0002a80001087983 */ /* 0x004ea80000300800 */
[----:B------:R0:W-:Y:S04]  /*1a880*/  STS.U16 [R26+0x1f500], R9 ;  /* 0x01f500091a007388 */ /* 0x0001e80000000400 */
[----:B----4-:R1:W-:Y:S04]  /*1a890*/  STS.U16 [R26+0x1f600], R10 ;  /* 0x01f6000a1a007388 */ /* 0x0103e80000000400 */
[----:B------:R4:W-:Y:S04]  /*1a8a0*/  STS.U16 [R26+0x1f700], R11 ;  /* 0x01f7000b1a007388 */ /* 0x0009e80000000400 */
[----:B0-----:R-:W2:Y:S04]  /*1a8b0*/  LDL.LU R9, [R1+0x2ac] ;  /* 0x0002ac0001097983 */ /* 0x001ea80000300800 */
[----:B-1----:R-:W2:Y:S04]  /*1a8c0*/  LDL.LU R10, [R1+0x2b0] ;  /* 0x0002b000010a7983 */ /* 0x002ea80000300800 */
[----:B----4-:R-:W4:Y:S04]  /*1a8d0*/  LDL.LU R26, [R1+0x4134] ;  /* 0x00413400011a7983 */ /* 0x010f280000300800 */
[----:B------:R-:W2:Y:S01]  /*1a8e0*/  LDL.LU R11, [R1+0x2b4] ;  /* 0x0002b400010b7983 */ /* 0x000ea20000300800 */
[----:B------:R-:W-:-:S05]  /*1a8f0*/  LOP3.LUT R22, R4, 0x60, RZ, 0x3c, !PT ;  /* 0x0000006004167812 */ /* 0x000fca00078e3cff */
[----:B------:R0:W-:Y:S04]  /*1a900*/  STS.U16 [R22+0x11800], R24 ;  /* 0x0118001816007388 */ /* 0x0001e80000000400 */
[----:B0-----:R-:W3:Y:S04]  /*1a910*/  LDL.LU R24, [R1+0x4130] ;  /* 0x0041300001187983 */ /* 0x001ee80000300800 */
[----:B------:R0:W-:Y:S04]  /*1a920*/  STS.U16 [R22+0x11900], R19 ;  /* 0x0119001316007388 */ /* 0x0001e80000000400 */
[----:B------:R1:W-:Y:S04]  /*1a930*/  STS.U16 [R22+0x11a00], R17 ;  /* 0x011a001116007388 */ /* 0x0003e80000000400 */
[----:B------:R1:W-:Y:S04]  /*1a940*/  STS.U16 [R22+0x11b00], R2 ;  /* 0x011b000216007388 */ /* 0x0003e80000000400 */
[----:B0-----:R-:W3:Y:S04]  /*1a950*/  LDL.LU R19, [R1+0x412c] ;  /* 0x00412c0001137983 */ /* 0x001ee80000300800 */
[----:B-1----:R-:W3:Y:S04]  /*1a960*/  LDL.LU R17, [R1+0x4128] ;  /* 0x0041280001117983 */ /* 0x002ee80000300800 */
[----:B------:R-:W3:Y:S04]  /*1a970*/  LDL.LU R2, [R1+0x4124] ;  /* 0x0041240001027983 */ /* 0x000ee80000300800 */
        /* <DEDUP_REMOVED lines=11> */
[----:B0-----:R-:W2:Y:S04]  /*1aa30*/  LDL.LU R13, [R1+0x24] ;  /* 0x00002400010d7983 */ /* 0x001ea80000300800 */
[----:B-1----:R-:W4:Y:S04]  /*1aa40*/  LDL.LU R12, [R1+0x14] ;  /* 0x00001400010c7983 */ /* 0x002f280000300800 */
[----:B------:R-:W-:Y:S04]  /*1aa50*/  STS.U16 [R22+0x17b00], R16 ;  /* 0x017b001016007388 */ /* 0x000fe80000000400 */
[----:B------:R-:W-:Y:S04]  /*1aa60*/  STS.U16 [R22+0x19800], R21 ;  /* 0x0198001516007388 */ /* 0x000fe80000000400 */
[----:B------:R-:W-:Y:S04]  /*1aa70*/  STS.U16 [R22+0x19900], R23 ;  /* 0x0199001716007388 */ /* 0x000fe80000000400 */
[----:B------:R-:W-:Y:S04]  /*1aa80*/  STS.U16 [R22+0x19a00], R25 ;  /* 0x019a001916007388 */ /* 0x000fe80000000400 */
[----:B------:R-:W-:Y:S04]  /*1aa90*/  STS.U16 [R22+0x19b00], R27 ;  /* 0x019b001b16007388 */ /* 0x000fe80000000400 */
[----:B------:R-:W-:Y:S04]  /*1aaa0*/  STS.U16 [R22+0x1b800], R15 ;  /* 0x01b8000f16007388 */ /* 0x000fe80000000400 */
[----:B------:R-:W4:Y:S04]  /*1aab0*/  LDL.LU R3, [R1+0x10] ;  /* 0x0000100001037983 */ /* 0x000f280000300800 */
[----:B------:R0:W-:Y:S04]  /*1aac0*/  STS.U16 [R22+0x1b900], R20 ;  /* 0x01b9001416007388 */ /* 0x0001e80000000400 */
[----:B---3--:R1:W-:Y:S04]  /*1aad0*/  STS.U16 [R22+0x1ba00], R18 ;  /* 0x01ba001216007388 */ /* 0x0083e80000000400 */
[----:B------:R3:W-:Y:S04]  /*1aae0*/  STS.U16 [R22+0x1bb00], R29 ;  /* 0x01bb001d16007388 */ /* 0x0007e80000000400 */
[----:B0-----:R-:W4:Y:S04]  /*1aaf0*/  LDL.LU R20, [R1+0x354] ;  /* 0x0003540001147983 */ /* 0x001f280000300800 */
[----:B-1----:R-:W4:Y:S04]  /*1ab00*/  LDL.LU R18, [R1+0x350] ;  /* 0x0003500001127983 */ /* 0x002f280000300800 */
[----:B------:R0:W-:Y:S04]  /*1ab10*/  STS.U16 [R22+0x1d800], R2 ;  /* 0x01d8000216007388 */ /* 0x0001e80000000400 */
[----:B---3--:R-:W3:Y:S04]  /*1ab20*/  LDL.LU R29, [R1+0x34c] ;  /* 0x00034c00011d7983 */ /* 0x008ee80000300800 */
[----:B0-----:R-:W3:Y:S04]  /*1ab30*/  LDL.LU R2, [R1+0x348] ;  /* 0x0003480001027983 */ /* 0x001ee80000300800 */
        /* <DEDUP_REMOVED lines=14> */
[----:B--2---:R0:W-:Y:S04]  /*1ac20*/  STS.U16 [R22+0x1d900], R13 ;  /* 0x01d9000d16007388 */ /* 0x0041e80000000400 */
[----:B----4-:R1:W-:Y:S04]  /*1ac30*/  STS.U16 [R22+0x1da00], R12 ;  /* 0x01da000c16007388 */ /* 0x0103e80000000400 */
[----:B0-----:R-:W2:Y:S04]  /*1ac40*/  LDL.LU R13, [R1+0x4120] ;  /* 0x00412000010d7983 */ /* 0x001ea80000300800 */
[----:B-1----:R-:W4:Y:S04]  /*1ac50*/  LDL.LU R12, [R1+0x411c] ;  /* 0x00411c00010c7983 */ /* 0x002f280000300800 */
[----:B------:R0:W-:Y:S04]  /*1ac60*/  STS.U16 [R22+0x1db00], R3 ;  /* 0x01db000316007388 */ /* 0x0001e80000000400 */
[----:B0-----:R-:W3:Y:S01]  /*1ac70*/  LDL.LU R3, [R1+0x98] ;  /* 0x0000980001037983 */ /* 0x001ee20000300800 */
[----:B------:R-:W-:-:S03]  /*1ac80*/  LOP3.LUT R4, R4, 0x70, RZ, 0x3c, !PT ;  /* 0x0000007004047812 */ /* 0x000fc600078e3cff */
[----:B----4-:R0:W-:Y:S04]  /*1ac90*/  STS.U16 [R22+0x1f800], R12 ;  /* 0x01f8000c16007388 */ /* 0x0101e80000000400 */
[----:B--2---:R1:W-:Y:S04]  /*1aca0*/  STS.U16 [R22+0x1f900], R13 ;  /* 0x01f9000d16007388 */ /* 0x0043e80000000400 */
[----:B------:R2:W-:Y:S04]  /*1acb0*/  STS.U16 [R22+0x1fa00], R17 ;  /* 0x01fa001116007388 */ /* 0x0005e80000000400 */
[----:B0-----:R-:W4:Y:S04]  /*1acc0*/  LDL.LU R12, [R1+0x298] ;  /* 0x00029800010c7983 */ /* 0x001f280000300800 */
[----:B-1----:R-:W4:Y:S04]  /*1acd0*/  LDL.LU R13, [R1+0x29c] ;  /* 0x00029c00010d7983 */ /* 0x002f280000300800 */
[----:B--2---:R-:W2:Y:S04]  /*1ace0*/  LDL.LU R17, [R1+0x2a0] ;  /* 0x0002a00001117983 */ /* 0x004ea80000300800 */
[----:B------:R0:W-:Y:S04]  /*1acf0*/  STS.U16 [R22+0x1fb00], R19 ;  /* 0x01fb001316007388 */ /* 0x0001e80000000400 */
[----:B0-----:R-:W2:Y:S04]  /*1ad00*/  LDL.LU R22, [R1+0x4118] ;  /* 0x0041180001167983 */ /* 0x001ea80000300800 */
[----:B------:R-:W2:Y:S04]  /*1ad10*/  LDL.LU R19, [R1+0x2a4] ;  /* 0x0002a40001137983 */ /* 0x000ea80000300800 */
[----:B------:R0:W-:Y:S04]  /*1ad20*/  STS.U16 [R4+0x11c00], R20 ;  /* 0x011c001404007388 */ /* 0x0001e80000000400 */
[----:B------:R1:W-:Y:S04]  /*1ad30*/  STS.U16 [R4+0x11d00], R18 ;  /* 0x011d001204007388 */ /* 0x0003e80000000400 */
[----:B---3--:R3:W-:Y:S04]  /*1ad40*/  STS.U16 [R4+0x11e00], R29 ;  /* 0x011e001d04007388 */ /* 0x0087e80000000400 */
[----:B0-----:R-:W4:Y:S04]  /*1ad50*/  LDL.LU R20, [R1+0x4114] ;  /* 0x0041140001147983 */ /* 0x001f280000300800 */
[----:B-1----:R-:W4:Y:S04]  /*1ad60*/  LDL.LU R18, [R1+0x4110] ;  /* 0x0041100001127983 */ /* 0x002f280000300800 */
[----:B---3--:R-:W3:Y:S04]  /*1ad70*/  LDL.LU R29, [R1+0x410c] ;  /* 0x00410c00011d7983 */ /* 0x008ee80000300800 */
[----:B------:R0:W-:Y:S04]  /*1ad80*/  STS.U16 [R4+0x11f00], R2 ;  /* 0x011f000204007388 */ /* 0x0001e80000000400 */
[----:B0-----:R-:W3:Y:S04]  /*1ad90*/  LDL.LU R2, [R1+0x4108] ;  /* 0x0041080001027983 */ /* 0x001ee80000300800 */
[----:B--2---:R-:W-:Y:S04]  /*1ada0*/  STS.U16 [R4+0x13c00], R19 ;  /* 0x013c001304007388 */ /* 0x004fe80000000400 */
[----:B------:R-:W-:Y:S04]  /*1adb0*/  STS.U16 [R4+0x13d00], R17 ;  /* 0x013d001104007388 */ /* 0x000fe80000000400 */
[----:B----4-:R-:W-:Y:S04]  /*1adc0*/  STS.U16 [R4+0x13e00], R13 ;  /* 0x013e000d04007388 */ /* 0x010fe80000000400 */
        /* <DEDUP_REMOVED lines=9> */
[----:B0-----:R-:W2:Y:S04]  /*1ae60*/  LDL R0, [R1+0x12b0] ;  /* 0x0012b00001007983 */ /* 0x001ea80000100800 */
[----:B------:R-:W-:Y:S04]  /*1ae70*/  STS.U16 [R4+0x19c00], R16 ;  /* 0x019c001004007388 */ /* 0x000fe80000000400 */
[----:B------:R-:W-:Y:S04]  /*1ae80*/  STS.U16 [R4+0x19d00], R21 ;  /* 0x019d001504007388 */ /* 0x000fe80000000400 */
[----:B------:R-:W-:Y:S04]  /*1ae90*/  STS.U16 [R4+0x19e00], R23 ;  /* 0x019e001704007388 */ /* 0x000fe80000000400 */
[----:B------:R-:W-:Y:S04]  /*1aea0*/  STS.U16 [R4+0x19f00], R25 ;  /* 0x019f001904007388 */ /* 0x000fe80000000400 */
[----:B------:R-:W-:Y:S04]  /*1aeb0*/  STS.U16 [R4+0x1bc00], R27 ;  /* 0x01bc001b04007388 */ /* 0x000fe80000000400 */
[----:B------:R-:W-:Y:S04]  /*1aec0*/  STS.U16 [R4+0x1bd00], R15 ;  /* 0x01bd000f04007388 */ /* 0x000fe80000000400 */
[----:B---3--:R0:W-:Y:S04]  /*1aed0*/  STS.U16 [R4+0x1be00], R2 ;  /* 0x01be000204007388 */ /* 0x0081e80000000400 */
[----:B0-----:R-:W3:Y:S04]  /*1aee0*/  LDL R2, [R1+0x12b4] ;  /* 0x0012b40001027983 */ /* 0x001ee80000100800 */
[----:B------:R-:W-:Y:S04]  /*1aef0*/  STS.U16 [R4+0x1bf00], R3 ;  /* 0x01bf000304007388 */ /* 0x000fe80000000400 */
[----:B------:R0:W-:Y:S04]  /*1af00*/  STS.U16 [R4+0x1dc00], R29 ;  /* 0x01dc001d04007388 */ /* 0x0001e80000000400 */
[----:B0-----:R-:W4:Y:S04]  /*1af10*/  LDL R29, [R1+0xaac] ;  /* 0x000aac00011d7983 */ /* 0x001f280000100800 */
[----:B------:R-:W0:Y:S04]  /*1af20*/  S2R R27, SR_TID.X ;  /* 0x00000000001b7919 */ /* 0x000e280000002100 */
[----:B------:R-:W-:Y:S04]  /*1af30*/  STS.U16 [R4+0x1dd00], R18 ;  /* 0x01dd001204007388 */ /* 0x000fe80000000400 */
[----:B------:R-:W-:Y:S04]  /*1af40*/  STS.U16 [R4+0x1de00], R20 ;  /* 0x01de001404007388 */ /* 0x000fe80000000400 */
[----:B------:R-:W-:Y:S04]  /*1af50*/  STS.U16 [R4+0x1df00], R22 ;  /* 0x01df001604007388 */ /* 0x000fe80000000400 */
[----:B------:R-:W1:Y:S04]  /*1af60*/  S2R R3, SR_TID.X ;  /* 0x0000000000037919 */ /* 0x000e680000002100 */
[----:B------:R-:W-:Y:S04]  /*1af70*/  STS.U16 [R4+0x1fc00], R24 ;  /* 0x01fc001804007388 */ /* 0x000fe80000000400 */
[----:B------:R-:W-:Y:S04]  /*1af80*/  STS.U16 [R4+0x1fd00], R26 ;  /* 0x01fd001a04007388 */ /* 0x000fe80000000400 */
[----:B------:R-:W-:Y:S04]  /*1af90*/  STS.U16 [R4+0x1fe00], R28 ;  /* 0x01fe001c04007388 */ /* 0x000fe80000000400 */
[----:B------:R-:W-:Y:S04]  /*1afa0*/  STS.U16 [R4+0x1ff00], R14 ;  /* 0x01ff000e04007388 */ /* 0x000fe80000000400 */
[----:B------:R-:W-:Y:S01]  /*1afb0*/  BAR.SYNC.DEFER_BLOCKING 0x0 ;  /* 0x0000000000007b1d */ /* 0x000fe20000010000 */
[C---:B0-----:R-:W-:Y:S01]  /*1afc0*/  LOP3.LUT R15, R27.reuse, 0x7, RZ, 0xc0, !PT ;  /* 0x000000071b0f7812 */ /* 0x041fe200078ec0ff */
[C---:B------:R-:W-:Y:S01]  /*1afd0*/  IMAD.SHL.U32 R25, R27.reuse, 0x2, RZ ;  /* 0x000000021b197824 */ /* 0x040fe200078e00ff */
[----:B------:R-:W-:-:S03]  /*1afe0*/  LOP3.LUT R27, R27, 0x60, RZ, 0xc0, !PT ;  /* 0x000000601b1b7812 */ /* 0x000fc600078ec0ff */
[C---:B------:R-:W-:Y:S01]  /*1aff0*/  IMAD.SHL.U32 R9, R15.reuse, 0x10, RZ ;  /* 0x000000100f097824 */ /* 0x040fe200078e00ff */
[----:B------:R-:W-:-:S04]  /*1b000*/  LEA R8, R15, R27, 0x2 ;  /* 0x0000001b0f087211 */ /* 0x000fc800078e10ff */
[----:B------:R-:W-:Y:S02]  /*1b010*/  LOP3.LUT R9, R9, 0x30, R25, 0x78, !PT ;  /* 0x0000003009097812 */ /* 0x000fe400078e7819 */
[----:B-1----:R-:W-:Y:S02]  /*1b020*/  LOP3.LUT R23, R3, 0x10, RZ, 0xc0, !PT ;  /* 0x0000001003177812 */ /* 0x002fe400078ec0ff */
[----:B------:R-:W-:Y:S01]  /*1b030*/  SHF.L.U32 R3, R15, 0x4, RZ ;  /* 0x000000040f037819 */ /* 0x000fe200000006ff */
[----:B------:R-:W-:-:S04]  /*1b040*/  IMAD.U32 R8, R8, 0x100, R9 ;  /* 0x0000010008087824 */ /* 0x000fc800078e0009 */
[----:B------:R-:W-:Y:S01]  /*1b050*/  IMAD R3, R15, 0x80, R3 ;  /* 0x000000800f037824 */ /* 0x000fe200078e0203 */
[----:B------:R-:W0:Y:S04]  /*1b060*/  LDSM.16.M88.4 R4, [R8+0x10000] ;  /* 0x010000000804783b */ /* 0x000e280000000200 */
[----:B------:R-:W1:Y:S01]  /*1b070*/  LDSM.16.M88.4 R12, [R8+0x18000] ;  /* 0x01800000080c783b */ /* 0x000e620000000200 */
[----:B------:R-:W-:-:S04]  /*1b080*/  LOP3.LUT R3, R3, 0x10, R25, 0x78, !PT ;  /* 0x0000001003037812 */ /* 0x000fc800078e7819 */
[----:B------:R-:W-:-:S05]  /*1b090*/  LEA R3, R23, R3, 0x6 ;  /* 0x0000000317037211 */ /* 0x000fca00078e30ff */
[----:B------:R-:W-:Y:S04]  /*1b0a0*/  LDSM.16.MT88.4 R24, [R3] ;  /* 0x000000000318783b */ /* 0x000fe80000004200 */
[----:B0-----:R-:W-:Y:S04]  /*1b0b0*/  STL [R1+0x40ec], R6 ;  /* 0x0040ec0601007387 */ /* 0x001fe80000100800 */
[----:B------:R-:W-:Y:S04]  /*1b0c0*/  STL [R1+0x40e8], R7 ;  /* 0x0040e80701007387 */ /* 0x000fe80000100800 */
[----:B-1----:R-:W-:Y:S04]  /*1b0d0*/  STL [R1+0x40e4], R14 ;  /* 0x0040e40e01007387 */ /* 0x002fe80000100800 */
[----:B------:R-:W-:Y:S04]  /*1b0e0*/  STL [R1+0x40e0], R15 ;  /* 0x0040e00f01007387 */ /* 0x000fe80000100800 */
[----:B--2---:R-:W0:Y:S04]  /*1b0f0*/  LDSM.16.MT88.4 R16, [R0] ;  /* 0x000000000010783b */ /* 0x004e280000004200 */
[----:B---3--:R-:W-:Y:S04]  /*1b100*/  LDSM.16.MT88.4 R8, [R2] ;  /* 0x000000000208783b */ /* 0x008fe80000004200 */
[----:B0-----:R-:W-:Y:S04]  /*1b110*/  STL.64 [R1+0x4100], R18 ;  /* 0x0041001201007387 */ /* 0x001fe80000100a00 */
[----:B------:R-:W-:Y:S04]  /*1b120*/  STL.64 [R1+0x40f8], R16 ;  /* 0x0040f81001007387 */ /* 0x000fe80000100a00 */
[----:B------:R-:W0:Y:S04]  /*1b130*/  LDSM.16.MT88.4 R16, [R3+0x800] ;  /* 0x000800000310783b */ /* 0x000e280000004200 */
[----:B----4-:R-:W-:Y:S04]  /*1b140*/  LDSM.16.MT88.4 R20, [R29] ;  /* 0x000000001d14783b */ /* 0x010fe80000004200 */
[----:B0-----:R-:W-:Y:S04]  /*1b150*/  STL.64 [R1+0x40], R16 ;  /* 0x0000401001007387 */ /* 0x001fe80000100a00 */
[----:B------:R-:W-:Y:S04]  /*1b160*/  STL.64 [R1+0x48], R18 ;  /* 0x0000481201007387 */ /* 0x000fe80000100a00 */
[----:B------:R-:W0:Y:S04]  /*1b170*/  LDSM.16.MT88.4 R16, [R2+0x800] ;  /* 0x000800000210783b */ /* 0x000e280000004200 */
[----:B0-----:R-:W-:Y:S04]  /*1b180*/  STL.64 [R1+0x30], R16 ;  /* 0x0000301001007387 */ /* 0x001fe80000100a00 */
[----:B------:R-:W-:Y:S04]  /*1b190*/  STL.64 [R1+0x38], R18 ;  /* 0x0000381201007387 */ /* 0x000fe80000100a00 */
[----:B------:R-:W0:Y:S04]  /*1b1a0*/  LDSM.16.MT88.4 R16, [R0+0x800] ;  /* 0x000800000010783b */ /* 0x000e280000004200 */
[----:B------:R-:W-:Y:S04]  /*1b1b0*/  STL [R1+0x40f4], R0 ;  /* 0x0040f40001007387 */ /* 0x000fe80000100800 */
[----:B0-----:R-:W-:Y:S04]  /*1b1c0*/  STL.64 [R1+0x20], R16 ;  /* 0x0000201001007387 */ /* 0x001fe80000100a00 */
[----:B------:R-:W-:Y:S04]  /*1b1d0*/  STL.64 [R1+0x28], R18 ;  /* 0x0000281201007387 */ /* 0x000fe80000100a00 */
[----:B------:R-:W0:Y:S04]  /*1b1e0*/  LDSM.16.MT88.4 R16, [R29+0x800] ;  /* 0x000800001d10783b */ /* 0x000e280000004200 */
[----:B0-----:R-:W-:Y:S04]  /*1b1f0*/  STL.64 [R1+0x80], R16 ;  /* 0x0000801001007387 */ /* 0x001fe80000100a00 */
[----:B------:R0:W-:Y:S02]  /*1b200*/  STL.64 [R1+0x88], R18 ;  /* 0x0000881201007387 */ /* 0x0001e40000100a00 */
[----:B0-----:R-:W-:Y:S11]  /*1b210*/  HMMA.16816.F32 R16, R24, R4, RZ ;  /* 0x000000041810723c */ /* 0x001ff600000018ff */
[----:B------:R-:W-:Y:S11]  /*1b220*/  @!UPT UIADD3 URZ, URZ, URZ, URZ ;  /* 0x0000003f3f3ff290 */ /* 0x000ff6000fffe03f */
[----:B------:R-:W-:Y:S01]  /*1b230*/  @!UPT UIADD3 URZ, URZ, URZ, URZ ;  /* 0x0000003f3f3ff290 */ /* 0x000fe2000fffe03f */
[----:B------:R-:W-:Y:S01]  /*1b240*/  STL [R1+0xb0], R16 ;  /* 0x0000b01001007387 */ /* 0x000fe20000100800 */
[----:B------:R-:W-:-:S03]  /*1b250*/  MOV R0, R17 ;  /* 0x0000001100007202 */ /* 0x000fc60000000f00 */
[----:B------:R0:W-:Y:S02]  /*1b260*/  STL.64 [R1+0xb8], R18 ;  /* 0x0000b81201007387 */ /* 0x0001e40000100a00 */
[----:B0-----:R-:W-:Y:S02]  /*1b270*/  HMMA.16816.F32 R16, R24, R12, RZ ;  /* 0x0000000c1810723c */ /* 0x001fe400000018ff */
[----:B------:R-:W2:Y:S11]  /*1b280*/  LDL R27, [R1+0x12dc] ;  /* 0x0012dc00011b7983 */ /* 0x000eb60000100800 */
[----:B------:R-:W-:Y:S10]  /*1b290*/  @!UPT UIADD3 URZ, URZ, URZ, URZ ;  /* 0x0000003f3f3ff290 */ /* 0x000ff4000fffe03f */
[----:B------:R-:W-:Y:S04]  /*1b2a0*/  STL.64 [R1+0xa0], R16 ;  /* 0x0000a01001007387 */ /* 0x000fe80000100a00 */
[----:B------:R0:W-:Y:S02]  /*1b2b0*/  STL.64 [R1+0xa8], R18 ;  /* 0x0000a81201007387 */ /* 0x0001e40000100a00 */
[C---:B0-----:R-:W-:Y:S11]  /*1b2c0*/  HMMA.16816.F32 R16, R8.reuse, R4, RZ ;  /* 0x000000040810723c */ /* 0x041ff600000018ff */
[----:B------:R-:W-:Y:S11]  /*1b2d0*/  @!UPT UIADD3 URZ, URZ, URZ, URZ ;  /* 0x0000003f3f3ff290 */ /* 0x000ff6000fffe03f */
[----:B------:R-:W-:Y:S01]  /*1b2e0*/  @!UPT UIADD3 URZ, URZ, URZ, URZ ;  /* 0x0000003f3f3ff290 */ /* 0x000fe2000fffe03f */
[----:B------:R0:W-:Y:S01]  /*1b2f0*/  STL.64 [R1+0x90], R16 ;  /* 0x0000901001007387 */ /* 0x0001e20000100a00 */
[----:B------:R-:W-:Y:S01]  /*1b300*/  IMAD.MOV.U32 R6, RZ, RZ, R18 ;  /* 0x000000ffff067224 */ /* 0x000fe200078e0012 */
[----:B------:R-:W-:Y:S02]  /*1b310*/  MOV R7, R19 ;  /* 0x0000001300077202 */ /* 0x000fe40000000f00 */
[----:B------:R-:W3:Y:S04]  /*1b320*/  LDL.LU.64 R18, [R1+0x4100] ;  /* 0x0041000001127983 */ /* 0x000ee80000300a00 */
[----:B0-----:R-:W3:Y:S01]  /*1b330*/  LDL.LU.64 R16, [R1+0x40f8] ;  /* 0x0040f80001107983 */ /* 0x001ee20000300a00 */
[----:B------:R-:W-:Y:S03]  /*1b340*/  HMMA.16816.F32 R8, R8, R12, RZ ;  /* 0x0000000c0808723c */ /* 0x000fe600000018ff */
[----:B------:R-:W-:Y:S11]  /*1b350*/  STL [R1+0x40f0], R6 ;  /* 0x0040f00601007387 */ /* 0x000ff60000100800 */
[----:B------:R-:W-:Y:S09]  /*1b360*/  @!UPT UIADD3 URZ, URZ, URZ, URZ ;  /* 0x0000003f3f3ff290 */ /* 0x000ff2000fffe03f */
[----:B------:R-:W-:Y:S04]  /*1b370*/  STL.64 [R1+0x70], R8 ;  /* 0x0000700801007387 */ /* 0x000fe80000100a00 */
[----:B------:R3:W-:Y:S02]  /*1b380*/  STL.64 [R1+0x78], R10 ;  /* 0x0000780a01007387 */ /* 0x0007e40000100a00 */
[----:B---3--:R-:W-:Y:S11]  /*1b390*/  HMMA.16816.F32 R8, R16, R4, RZ ;  /* 0x000000041008723c */ /* 0x008ff600000018ff */
[----:B------:R-:W-:Y:S11]  /*1b3a0*/  @!UPT UIADD3 URZ, URZ, URZ, URZ ;  /* 0x0000003f3f3ff290 */ /* 0x000ff6000fffe03f */
[----:B------:R-:W-:Y:S01]  /*1b3b0*/  @!UPT UIADD3 URZ, URZ, URZ, URZ ;  /* 0x0000003f3f3ff290 */ /* 0x000fe2000fffe03f */
[----:B------:R-:W-:Y:S01]  /*1b3c0*/  STL.64 [R1+0x60], R8 ;  /* 0x0000600801007387 */ /* 0x000fe20000100a00 */
[----:B------:R-:W-:-:S03]  /*1b3d0*/  IMAD.MOV.U32 R28, RZ, RZ, R11 ;  /* 0x000000ffff1c7224 */ /* 0x000fc600078e000b */
[----:B------:R0:W-:Y:S02]  /*1b3e0*/  STL [R1+0x68], R10 ;  /* 0x0000680a01007387 */ /* 0x0001e40000100800 */
[----:B0-----:R-:W-:Y:S08]  /*1b3f0*/  HMMA.16816.F32 R8, R16, R12, RZ ;  /* 0x0000000c1008723c */ /* 0x001ff000000018ff */
[----:B------:R-:W-:Y:S11]  /*1b400*/  HMMA.16816.F32 R16, R20, R4, RZ ;  /* 0x000000041410723c */ /* 0x000ff600000018ff */
[----:B------:R-:W-:Y:S04]  /*1b410*/  @!UPT UIADD3 URZ, URZ, URZ, URZ ;  /* 0x0000003f3f3ff290 */ /* 0x000fe8000fffe03f */
[----:B------:R-:W-:Y:S01]  /*1b420*/  STL [R1+0x50], R8 ;  /* 0x0000500801007387 */ /* 0x000fe20000100800 */
[----:B------:R-:W-:Y:S01]  /*1b430*/  MOV R14, R9 ;  /* 0x00000009000e7202 */ /* 0x000fe20000000f00 */
[----:B------:R-:W-:Y:S02]  /*1b440*/  IMAD.MOV.U32 R15, RZ, RZ, R10 ;  /* 0x000000ffff0f7224 */ /* 0x000fe400078e000a */
[----:B------:R-:W-:Y:S04]  /*1b450*/  STL [R1+0x5c], R11 ;  /* 0x00005c0b01007387 */ /* 0x000fe80000100800 */
[----:B------:R-:W-:Y:S04]  /*1b460*/  STL [R1+0x4078], R3 ;  /* 0x0040780301007387 */ /* 0x000fe80000100800 */
[----:B------:R-:W0:Y:S04]  /*1b470*/  LDSM.16.MT88.4 R8, [R3+0x1000] ;  /* 0x001000000308783b */ /* 0x000e280000004200 */
[----:B------:R-:W-:Y:S04]  /*1b480*/  STL.64 [R1+0xc0], R16 ;  /* 0x0000c01001007387 */ /* 0x000fe80000100a00 */
[----:B------:R-:W-:Y:S04]  /*1b490*/  STL.64 [R1+0xc8], R18 ;  /* 0x0000c81201007387 */ /* 0x000fe80000100a00 */
[----:B--2---:R-:W1:Y:S04]  /*1b4a0*/  LDSM.16.M88.4 R16, [R27+0x10000] ;  /* 0x010000001b10783b */ /* 0x004e680000000200 */
[----:B0-----:R-:W-:Y:S04]  /*1b4b0*/  STL.64 [R1+0x10], R8 ;  /* 0x0000100801007387 */ /* 0x001fe80000100a00 */
[----:B------:R-:W-:Y:S04]  /*1b4c0*/  STL.64 [R1+0x18], R10 ;  /* 0x0000180a01007387 */ /* 0x000fe80000100a00 */
[----:B------:R-:W0:Y:S04]  /*1b4d0*/  LDSM.16.M88.4 R8, [R27+0x18000] ;  /* 0x018000001b08783b */ /* 0x000e280000000200 */
[----:B-1----:R-:W-:Y:S04]  /*1b4e0*/  STL.64 [R1+0x4050], R18 ;  /* 0x0040501201007387 */ /* 0x002fe80000100a00 */
[----:B------:R1:W-:Y:S04]  /*1b4f0*/  STL.64 [R1+0x4048], R16 ;  /* 0x0040481001007387 */ /* 0x0003e80000100a00 */
[----:B------:R-:W2:Y:S04]  /*1b500*/  LDSM.16.MT88.4 R24, [R2+0x1000] ;  /* 0x001000000218783b */ /* 0x000ea80000004200 */
[----:B-1----:R-:W3:Y:S04]  /*1b510*/  LDL.LU R16, [R1+0x30] ;  /* 0x0000300001107983 */ /* 0x002ee80000300800 */
[----:B------:R-:W3:Y:S04]  /*1b520*/  LDL.LU R17, [R1+0x34] ;  /* 0x0000340001117983 */ /* 0x000ee80000300800 */
[----:B------:R-:W4:Y:S04]  /*1b530*/  LDL.LU R18, [R1+0x38] ;  /* 0x0000380001127983 */ /* 0x000f280000300800 */
[----:B------:R-:W4:Y:S04]  /*1b540*/  LDL.LU R19, [R1+0x3c] ;  /* 0x00003c0001137983 */ /* 0x000f280000300800 */
[----:B----4-:R-:W-:Y:S04]  /*1b550*/  STL.64 [R1+0x40c8], R18 ;  /* 0x0040c81201007387 */ /* 0x010fe80000100a00 */
[----:B---3--:R1:W-:Y:S04]  /*1b560*/  STL.64 [R1+0x40c0], R16 ;  /* 0x0040c01001007387 */ /* 0x0083e80000100a00 */
[----:B-1----:R-:W3:Y:S04]  /*1b570*/  LDL.LU R16, [R1+0x40] ;  /* 0x0000400001107983 */ /* 0x002ee80000300800 */
[----:B------:R-:W3:Y:S04]  /*1b580*/  LDL.LU R17, [R1+0x44] ;  /* 0x0000440001117983 */ /* 0x000ee80000300800 */
[----:B------:R-:W3:Y:S04]  /*1b590*/  LDL.LU R18, [R1+0x48] ;  /* 0x0000480001127983 */ /* 0x000ee80000300800 */
[----:B------:R-:W3:Y:S04]  /*1b5a0*/  LDL.LU R19, [R1+0x4c] ;  /* 0x00004c0001137983 */ /* 0x000ee80000300800 */
[----:B0-----:R-:W-:Y:S04]  /*1b5b0*/  STL [R1+0x3fbc], R10 ;  /* 0x003fbc0a01007387 */ /* 0x001fe80000100800 */
[----:B------:R-:W-:Y:S04]  /*1b5c0*/  STL [R1+0x3fb8], R11 ;  /* 0x003fb80b01007387 */ /* 0x000fe80000100800 */
[----:B------:R0:W-:Y:S04]  /*1b5d0*/  STL.64 [R1+0x4040], R8 ;  /* 0x0040400801007387 */ /* 0x0001e80000100a00 */
[----:B0-----:R-:W3:Y:S01]  /*1b5e0*/  LDL.LU R8, [R1+0xb0] ;  /* 0x0000b00001087983 */ /* 0x001ee20000300800 */
[----:B------:R-:W-:-:S03]  /*1b5f0*/  MOV R9, R0 ;  /* 0x0000000000097202 */ /* 0x000fc60000000f00 */
[----:B------:R-:W4:Y:S01]  /*1b600*/  LDL.LU R0, [R1+0x40f4] ;  /* 0x0040f40001007983 */ /* 0x000f220000300800 */
[----:B--2---:R-:W-:Y:S01]  /*1b610*/  IMAD.MOV.U32 R6, RZ, RZ, R24 ;  /* 0x000000ffff067224 */ /* 0x004fe200078e0018 */
[----:B------:R-:W-:Y:S01]  /*1b620*/  MOV R5, R25 ;  /* 0x0000001900057202 */ /* 0x000fe20000000f00 */
[----:B------:R-:W-:Y:S01]  /*1b630*/  IMAD.MOV.U32 R4, RZ, RZ, R26 ;  /* 0x000000ffff047224 */ /* 0x000fe200078e001a */
[----:B------:R-:W-:Y:S01]  /*1b640*/  MOV R3, R27 ;  /* 0x0000001b00037202 */ /* 0x000fe20000000f00 */
[----:B------:R-:W3:Y:S04]  /*1b650*/  LDL.LU R10, [R1+0xb8] ;  /* 0x0000b800010a7983 */ /* 0x000ee80000300800 */
[----:B------:R-:W3:Y:S04]  /*1b660*/  LDL.LU R11, [R1+0xbc] ;  /* 0x0000bc00010b7983 */ /* 0x000ee80000300800 */
[----:B------:R-:W-:Y:S04]  /*1b670*/  STL [R1+0x4074], R2 ;  /* 0x0040740201007387 */ /* 0x000fe80000100800 */
[----:B----4-:R-:W0:Y:S04]  /*1b680*/  LDSM.16.MT88.4 R24, [R0+0x1000] ;  /* 0x001000000018783b */ /* 0x010e280000004200 */
[----:B------:R-:W-:Y:S04]  /*1b690*/  STL [R1+0x4070], R0 ;  /* 0x0040700001007387 */ /* 0x000fe80000100800 */
[----:B0-----:R0:W-:Y:S04]  /*1b6a0*/  STL.64 [R1+0x3ff8], R26 ;  /* 0x003ff81a01007387 */ /* 0x0011e80000100a00 */
[----:B------:R1:W-:Y:S01]  /*1b6b0*/  STL.64 [R1+0x3ff0], R24 ;  /* 0x003ff01801007387 */ /* 0x0003e20000100a00 */
[----:B0-----:R-:W-:Y:S01]  /*1b6c0*/  IMAD.MOV.U32 R26, RZ, RZ, R4 ;  /* 0x000000ffff1a7224 */ /* 0x001fe200078e0004 */
[----:B------:R-:W-:Y:S01]  /*1b6d0*/  MOV R27, R3 ;  /* 0x00000003001b7202 */ /* 0x000fe20000000f00 */
[----:B-1----:R-:W-:Y:S01]  /*1b6e0*/  IMAD.MOV.U32 R24, RZ, RZ, R6 ;  /* 0x000000ffff187224 */ /* 0x002fe200078e0006 */
[----:B------:R-:W-:Y:S01]  /*1b6f0*/  MOV R25, R5 ;  /* 0x0000000500197202 */ /* 0x000fe20000000f00 */
[----:B------:R-:W2:Y:S04]  /*1b700*/  LDL.LU R6, [R1+0x40f0] ;  /* 0x0040f00001067983 */ /* 0x000ea80000300800 */
[----:B------:R-:W-:Y:S04]  /*1b710*/  STL.64 [R1+0x4028], R26 ;  /* 0x0040281a01007387 */ /* 0x000fe80000100a00 */
[----:B------:R-:W-:Y:S04]  /*1b720*/  STL.64 [R1+0x4020], R24 ;  /* 0x0040201801007387 */ /* 0x000fe80000100a00 */
[----:B------:R-:W0:Y:S04]  /*1b730*/  LDSM.16.MT88.4 R24, [R29+0x1000] ;  /* 0x001000001d18783b */ /* 0x000e280000004200 */
[----:B0-----:R0:W-:Y:S04]  /*1b740*/  STL.64 [R1+0xe0], R24 ;  /* 0x0000e01801007387 */ /* 0x0011e80000100a00 */
[----:B------:R1:W-:Y:S04]  /*1b750*/  STL.64 [R1+0xe8], R26 ;  /* 0x0000e81a01007387 */ /* 0x0003e80000100a00 */
[----:B0-----:R-:W4:Y:S04]  /*1b760*/  LDL.LU R24, [R1+0x20] ;  /* 0x0000200001187983 */ /* 0x001f280000300800 */
[----:B------:R-:W4:Y:S04]  /*1b770*/  LDL.LU R25, [R1+0x24] ;  /* 0x0000240001197983 */ /* 0x000f280000300800 */
[----:B-1----:R-:W2:Y:S04]  /*1b780*/  LDL.LU R26, [R1+0x28] ;  /* 0x00002800011a7983 */ /* 0x002ea80000300800 */
[----:B------:R-:W2:Y:S04]  /*1b790*/  LDL.LU R27, [R1+0x2c] ;  /* 0x00002c00011b7983 */ /* 0x000ea80000300800 */
[----:B--2---:R-:W-:Y:S04]  /*1b7a0*/  STL.64 [R1+0x40a8], R26 ;  /* 0x0040a81a01007387 */ /* 0x004fe80000100a00 */
[----:B----4-:R0:W-:Y:S04]  /*1b7b0*/  STL.64 [R1+0x40a0], R24 ;  /* 0x0040a01801007387 */ /* 0x0101e80000100a00 */
[----:B0-----:R-:W2:Y:S04]  /*1b7c0*/  LDL.LU R24, [R1+0x70] ;  /* 0x0000700001187983 */ /* 0x001ea80000300800 */
[----:B------:R-:W2:Y:S04]  /*1b7d0*/  LDL.LU R25, [R1+0x74] ;  /* 0x0000740001197983 */ /* 0x000ea80000300800 */
[----:B------:R-:W4:Y:S04]  /*1b7e0*/  LDL.LU R26, [R1+0x78] ;  /* 0x00007800011a7983 */ /* 0x000f280000300800 */
[----:B------:R-:W4:Y:S01]  /*1b7f0*/  LDL.LU R27, [R1+0x7c] ;  /* 0x00007c00011b7983 */ /* 0x000f220000300800 */
[----:B------:R-:W-:Y:S03]  /*1b800*/  HMMA.16816.F32 R20, R20, R12, RZ ;  /* 0x0000000c1414723c */ /* 0x000fe600000018ff */
[----:B----4-:R-:W-:Y:S04]  /*1b810*/  STL.64 [R1+0x40b8], R26 ;  /* 0x0040b81a01007387 */ /* 0x010fe80000100a00 */
[----:B--2---:R0:W-:Y:S04]  /*1b820*/  STL.64 [R1+0x40b0], R24 ;  /* 0x0040b01801007387 */ /* 0x0041e80000100a00 */
[----:B0-----:R-:W2:Y:S04]  /*1b830*/  LDL.LU R24, [R1+0x90] ;  /* 0x0000900001187983 */ /* 0x001ea80000300800 */
[----:B------:R-:W2:Y:S01]  /*1b840*/  LDL.LU R25, [R1+0x94] ;  /* 0x0000940001197983 */ /* 0x000ea20000300800 */
[----:B------:R-:W-:Y:S01]  /*1b850*/  IMAD.MOV.U32 R26, RZ, RZ, R6 ;  /* 0x000000ffff1a7224 */ /* 0x000fe200078e0006 */
[----:B------:R-:W-:-:S02]  /*1b860*/  MOV R27, R7 ;  /* 0x00000007001b7202 */ /* 0x000fc40000000f00 */
[----:B------:R-:W3:Y:S04]  /*1b870*/  LDL.LU R6, [R1+0x40ec] ;  /* 0x0040ec0001067983 */ /* 0x000ee80000300800 */
[----:B------:R-:W3:Y:S04]  /*1b880*/  LDL.LU R7, [R1+0x40e8] ;  /* 0x0040e80001077983 */ /* 0x000ee80000300800 */
[----:B------:R-:W-:Y:S04]  /*1b890*/  STL.64 [R1+0x40d8], R26 ;  /* 0x0040d81a01007387 */ /* 0x000fe80000100a00 */
[----:B--2---:R0:W-:Y:S04]  /*1b8a0*/  STL.64 [R1+0x40d0], R24 ;  /* 0x0040d01801007387 */ /* 0x0041e80000100a00 */
[----:B0-----:R-:W2:Y:S04]  /*1b8b0*/  LDL.LU R24, [R1+0xa0] ;  /* 0x0000a00001187983 */ /* 0x001ea80000300800 */
[----:B------:R-:W2:Y:S04]  /*1b8c0*/  LDL.LU R25, [R1+0xa4] ;  /* 0x0000a40001197983 */ /* 0x000ea80000300800 */
[----:B------:R-:W2:Y:S04]  /*1b8d0*/  LDL.LU R26, [R1+0xa8] ;  /* 0x0000a800011a7983 */ /* 0x000ea80000300800 */
[----:B------:R-:W2:Y:S04]  /*1b8e0*/  LDL.LU R27, [R1+0xac] ;  /* 0x0000ac00011b7983 */ /* 0x000ea80000300800 */
[----:B------:R-:W-:Y:S04]  /*1b8f0*/  STL [R1+0x407c], R29 ;  /* 0x00407c1d01007387 */ /* 0x000fe80000100800 */
[----:B------:R0:W-:Y:S04]  /*1b900*/  STL.64 [R1+0xd0], R20 ;  /* 0x0000d01401007387 */ /* 0x0001e80000100a00 */
[----:B------:R1:W-:Y:S04]  /*1b910*/  STL.64 [R1+0xd8], R22 ;  /* 0x0000d81601007387 */ /* 0x0003e80000100a00 */
[----:B0-----:R-:W4:Y:S01]  /*1b920*/  LDL.LU R20, [R1+0x50] ;  /* 0x0000500001147983 */ /* 0x001f220000300800 */
[----:B------:R-:W-:-:S03]  /*1b930*/  IMAD.MOV.U32 R21, RZ, RZ, R14 ;  /* 0x000000ffff157224 */ /* 0x000fc600078e000e */
[----:B------:R-:W2:Y:S01]  /*1b940*/  LDL.LU R14, [R1+0x40e4] ;  /* 0x0040e400010e7983 */ /* 0x000ea20000300800 */
[----:B-1----:R-:W-:-:S03]  /*1b950*/  MOV R22, R15 ;  /* 0x0000000f00167202 */ /* 0x002fc60000000f00 */
[----:B------:R-:W2:Y:S01]  /*1b960*/  LDL.LU R15, [R1+0x40e0] ;  /* 0x0040e000010f7983 */ /* 0x000ea20000300800 */
[----:B---3--:R-:W-:Y:S03]  /*1b970*/  HMMA.16816.F32 R8, R16, R6, R8 ;  /* 0x000000061008723c */ /* 0x008fe60000001808 */
[----:B------:R-:W4:Y:S11]  /*1b980*/  LDL.LU R23, [R1+0x5c] ;  /* 0x00005c0001177983 */ /* 0x000f360000300800 */
[----:B------:R-:W-:Y:S09]  /*1b990*/  @!UPT UIADD3 URZ, URZ, URZ, URZ ;  /* 0x0000003f3f3ff290 */ /* 0x000ff2000fffe03f */
[----:B------:R0:W-:Y:S04]  /*1b9a0*/  STL.64 [R1+0x4060], R10 ;  /* 0x0040600a01007387 */ /* 0x0001e80000100a00 */
[----:B------:R1:W-:Y:S01]  /*1b9b0*/  STL.64 [R1+0x4058], R8 ;  /* 0x0040580801007387 */ /* 0x0003e20000100a00 */
[----:B0-----:R-:W-:-:S03]  /*1b9c0*/  IMAD.MOV.U32 R11, RZ, RZ, R28 ;  /* 0x000000ffff0b7224 */ /* 0x001fc600078e001c */
[----:B-1----:R-:W3:Y:S04]  /*1b9d0*/  LDL.LU R8, [R1+0x60] ;  /* 0x0000600001087983 */ /* 0x002ee80000300800 */
[----:B------:R-:W3:Y:S04]  /*1b9e0*/  LDL.LU R9, [R1+0x64] ;  /* 0x0000640001097983 */ /* 0x000ee80000300800 */
[----:B------:R-:W3:Y:S01]  /*1b9f0*/  LDL.LU R10, [R1+0x68] ;  /* 0x00006800010a7983 */ /* 0x000ee20000300800 */
[----:B--2---:R-:W-:Y:S03]  /*1ba00*/  HMMA.16816.F32 R16, R16, R14, R24 ;  /* 0x0000000e1010723c */ /* 0x004fe60000001818 */
[----:B------:R-:W2:Y:S04]  /*1ba10*/  LDL.LU.64 R26, [R1+0x40d8] ;  /* 0x0040d800011a7983 */ /* 0x000ea80000300a00 */
[----:B------:R-:W2:Y:S11]  /*1ba20*/  LDL.LU.64 R24, [R1+0x40d0] ;  /* 0x0040d00001187983 */ /* 0x000eb60000300a00 */
[----:B------:R-:W-:Y:S06]  /*1ba30*/  @!UPT UIADD3 URZ, URZ, URZ, URZ ;  /* 0x0000003f3f3ff290 */ /* 0x000fec000fffe03f */
[----:B------:R-:W-:Y:S01]  /*1ba40*/  MOV R5, R18 ;  /* 0x0000001200057202 */ /* 0x000fe20000000f00 */
[----:B------:R-:W-:Y:S01]  /*1ba50*/  IMAD.MOV.U32 R4, RZ, RZ, R19 ;  /* 0x000000ffff047224 */ /* 0x000fe200078e0013 */
[----:B------:R-:W-:Y:S01]  /*1ba60*/  MOV R0, R16 ;  /* 0x0000001000007202 */ /* 0x000fe20000000f00 */
[----:B------:R-:W-:Y:S01]  /*1ba70*/  IMAD.MOV.U32 R28, RZ, RZ, R17 ;  /* 0x000000ffff1c7224 */ /* 0x000fe200078e0011 */
[----:B------:R-:W2:Y:S04]  /*1ba80*/  LDL.LU.64 R18, [R1+0x40c8] ;  /* 0x0040c80001127983 */ /* 0x000ea80000300a00 */
[----:B------:R-:W2:Y:S04]  /*1ba90*/  LDL.LU.64 R16, [R1+0x40c0] ;  /* 0x0040c00001107983 */ /* 0x000ea80000300a00 */
[----:B------:R-:W-:Y:S04]  /*1baa0*/  STL [R1+0x408c], R4 ;  /* 0x00408c0401007387 */ /* 0x000fe80000100800 */
[----:B------:R-:W-:Y:S04]  /*1bab0*/  STL [R1+0x4088], R5 ;  /* 0x0040880501007387 */ /* 0x000fe80000100800 */
[----:B------:R-:W-:Y:S04]  /*1bac0*/  STL [R1+0x4084], R28 ;  /* 0x0040841c01007387 */ /* 0x000fe80000100800 */
[----:B------:R-:W-:Y:S01]  /*1bad0*/  STL [R1+0x4080], R0 ;  /* 0x0040800001007387 */ /* 0x000fe20000100800 */
[C---:B--2---:R-:W-:Y:S11]  /*1bae0*/  HMMA.16816.F32 R24, R16.reuse, R6, R24 ;  /* 0x000000061018723c */ /* 0x044ff60000001818 */
[----:B------:R-:W-:Y:S11]  /*1baf0*/  @!UPT UIADD3 URZ, URZ, URZ, URZ ;  /* 0x0000003f3f3ff290 */ /* 0x000ff6000fffe03f */
[----:B------:R-:W-:Y:S01]  /*1bb00*/  @!UPT UIADD3 URZ, URZ, URZ, URZ ;  /* 0x0000003f3f3ff290 */ /* 0x000fe2000fffe03f */
[----:B------:R0:W-:Y:S01]  /*1bb10*/  STL [R1+0x90], R24 ;  /* 0x0000901801007387 */ /* 0x0001e20000100800 */
[----:B------:R-:W-:Y:S01]  /*1bb20*/  IMAD.MOV.U32 R3, RZ, RZ, R26 ;  /* 0x000000ffff037224 */ /* 0x000fe200078e001a */
[----:B------:R-:W-:Y:S02]  /*1bb30*/  MOV R2, R27 ;  /* 0x0000001b00027202 */ /* 0x000fe40000000f00 */
[----:B------:R-:W-:Y:S01]  /*1bb40*/  MOV R29, R25 ;  /* 0x00000019001d7202 */ /* 0x000fe20000000f00 */
[----:B------:R-:W2:Y:S04]  /*1bb50*/  LDL.LU.64 R26, [R1+0x40b8] ;  /* 0x0040b800011a7983 */ /* 0x000ea80000300a00 */
[----:B0-----:R-:W2:Y:S04]  /*1bb60*/  LDL.LU.64 R24, [R1+0x40b0] ;  /* 0x0040b00001187983 */ /* 0x001ea80000300a00 */
[----:B------:R-:W-:Y:S04]  /*1bb70*/  STL [R1+0x4098], R2 ;  /* 0x0040980201007387 */ /* 0x000fe80000100800 */
[----:B------:R-:W-:Y:S04]  /*1bb80*/  STL [R1+0x4094], R3 ;  /* 0x0040940301007387 */ /* 0x000fe80000100800 */
[----:B------:R-:W-:Y:S01]  /*1bb90*/  STL [R1+0x4090], R29 ;  /* 0x0040901d01007387 */ /* 0x000fe20000100800 */
[----:B--2---:R-:W-:Y:S03]  /*1bba0*/  HMMA.16816.F32 R16, R16, R14, R24 ;  /* 0x0000000e1010723c */ /* 0x004fe60000001818 */
[----:B------:R-:W3:Y:S04]  /*1bbb0*/  LDL.LU.64 R26, [R1+0x40a8] ;  /* 0x0040a800011a7983 */ /* 0x000ee80000300a00 */
[----:B------:R-:W3:Y:S11]  /*1bbc0*/  LDL.LU.64 R24, [R1+0x40a0] ;  /* 0x0040a00001187983 */ /* 0x000ef60000300a00 */
[----:B------:R-:W-:Y:S06]  /*1bbd0*/  @!UPT UIADD3 URZ, URZ, URZ, URZ ;  /* 0x0000003f3f3ff290 */ /* 0x000fec000fffe03f */
[----:B------:R-:W-:Y:S01]  /*1bbe0*/  IMAD.MOV.U32 R4, RZ, RZ, R16 ;  /* 0x000000ffff047224 */ /* 0x000fe200078e0010 */
[----:B------:R-:W-:Y:S01]  /*1bbf0*/  MOV R5, R17 ;  /* 0x0000001100057202 */ /* 0x000fe20000000f00 */
[----:B------:R-:W2:Y:S01]  /*1bc00*/  LDL.LU R16, [R1+0x80] ;  /* 0x0000800001107983 */ /* 0x000ea20000300800 */
[----:B------:R-:W-:Y:S01]  /*1bc10*/  IMAD.MOV.U32 R28, RZ, RZ, R18 ;  /* 0x000000ffff1c7224 */ /* 0x000fe200078e0012 */
[----:B------:R-:W-:Y:S02]  /*1bc20*/  MOV R0, R19 ;  /* 0x0000001300007202 */ /* 0x000fe40000000f00 */
[----:B------:R-:W2:Y:S04]  /*1bc30*/  LDL.LU R17, [R1+0x84] ;  /* 0x0000840001117983 */ /* 0x000ea80000300800 */
[----:B------:R-:W2:Y:S04]  /*1bc40*/  LDL.LU R18, [R1+0x88] ;  /* 0x0000880001127983 */ /* 0x000ea80000300800 */
[----:B------:R-:W2:Y:S01]  /*1bc50*/  LDL.LU R19, [R1+0x8c] ;  /* 0x00008c0001137983 */ /* 0x000ea20000300800 */
[C---:B---3--:R-:W-:Y:S08]  /*1bc60*/  HMMA.16816.F32 R8, R24.reuse, R6, R8 ;  /* 0x000000061808723c */ /* 0x048ff00000001808 */
[----:B----4-:R-:W-:Y:S11]  /*1bc70*/  HMMA.16816.F32 R20, R24, R14, R20 ;  /* 0x0000000e1814723c */ /* 0x010ff60000001814 */
[----:B------:R-:W-:Y:S04]  /*1bc80*/  @!UPT UIADD3 URZ, URZ, URZ, URZ ;  /* 0x0000003f3f3ff290 */ /* 0x000fe8000fffe03f */
[----:B------:R-:W-:Y:S04]  /*1bc90*/  STL [R1+0x60], R8 ;  /* 0x0000600801007387 */ /* 0x000fe80000100800 */
[----:B------:R0:W-:Y:S04]  /*1bca0*/  STL.64 [R1+0x4068], R14 ;  /* 0x0040680e01007387 */ /* 0x0001e80000100a00 */
[----:B------:R-:W2:Y:S04]  /*1bcb0*/  LDL.LU R12, [R1+0xc0] ;  /* 0x0000c000010c7983 */ /* 0x000ea80000300800 */
[----:B------:R-:W2:Y:S04]  /*1bcc0*/  LDL.LU R13, [R1+0xc4] ;  /* 0x0000c400010d7983 */ /* 0x000ea80000300800 */
[----:B0-----:R-:W2:Y:S04]  /*1bcd0*/  LDL.LU R14, [R1+0xc8] ;  /* 0x0000c800010e7983 */ /* 0x001ea80000300800 */
[----:B------:R-:W2:Y:S04]  /*1bce0*/  LDL.LU R15, [R1+0xcc] ;  /* 0x0000cc00010f7983 */ /* 0x000ea80000300800 */
[----:B------:R-:W3:Y:S01]  /*1bcf0*/  LDL.LU R24, [R1+0x10] ;  /* 0x0000100001187983 */ /* 0x000ee20000300800 */
[----:B------:R-:W-:-:S03]  /*1bd00*/  IMAD.MOV.U32 R2, RZ, RZ, R9 ;  /* 0x000000ffff027224 */ /* 0x000fc600078e0009 */
[----:B------:R-:W3:Y:S01]  /*1bd10*/  LDL.LU R25, [R1+0x14] ;  /* 0x0000140001197983 */ /* 0x000ee20000300800 */
[----:B------:R-:W-:-:S03]  /*1bd20*/  MOV R3, R10 ;  /* 0x0000000a00037202 */ /* 0x000fc60000000f00 */
[----:B------:R-:W3:Y:S01]  /*1bd30*/  LDL.LU R26, [R1+0x18] ;  /* 0x00001800011a7983 */ /* 0x000ee20000300800 */
[----:B------:R-:W-:-:S03]  /*1bd40*/  IMAD.MOV.U32 R29, RZ, RZ, R11 ;  /* 0x000000ffff1d7224 */ /* 0x000fc600078e000b */
[----:B------:R-:W3:Y:S04]  /*1bd50*/  LDL.LU R27, [R1+0x1c] ;  /* 0x00001c00011b7983 */ /* 0x000ee80000300800 */
[----:B------:R-:W4:Y:S04]  /*1bd60*/  LDL.LU R8, [R1+0xd0] ;  /* 0x0000d00001087983 */ /* 0x000f280000300800 */
[----:B------:R-:W4:Y:S04]  /*1bd70*/  LDL.LU R9, [R1+0xd4] ;  /* 0x0000d40001097983 */ /* 0x000f280000300800 */
[----:B------:R-:W4:Y:S04]  /*1bd80*/  LDL.LU R10, [R1+0xd8] ;  /* 0x0000d800010a7983 */ /* 0x000f280000300800 */
[----:B------:R-:W4:Y:S04]  /*1bd90*/  LDL.LU R11, [R1+0xdc] ;  /* 0x0000dc00010b7983 */ /* 0x000f280000300800 */
[----:B------:R-:W-:Y:S04]  /*1bda0*/  STL.64 [R1+0x3fe8], R22 ;  /* 0x003fe81601007387 */ /* 0x000fe80000100a00 */
[----:B------:R0:W-:Y:S04]  /*1bdb0*/  STL.64 [R1+0x3fe0], R20 ;  /* 0x003fe01401007387 */ /* 0x0001e80000100a00 */
[----:B0-----:R-:W2:Y:S01]  /*1bdc0*/  LDL.LU R20, [R1+0x60] ;  /* 0x0000600001147983 */ /* 0x001ea20000300800 */
[----:B------:R-:W-:Y:S01]  /*1bdd0*/  MOV R21, R2 ;  /* 0x0000000200157202 */ /* 0x000fe20000000f00 */
[----:B------:R-:W-:Y:S01]  /*1bde0*/  IMAD.MOV.U32 R22, RZ, RZ, R3 ;  /* 0x000000ffff167224 */ /* 0x000fe200078e0003 */
[----:B------:R-:W-:Y:S01]  /*1bdf0*/  MOV R23, R29 ;  /* 0x0000001d00177202 */ /* 0x000fe20000000f00 */
[----:B------:R-:W3:Y:S04]  /*1be00*/  LDL.LU R2, [R1+0x4098] ;  /* 0x0040980001027983 */ /* 0x000ee80000300800 */
[----:B------:R-:W3:Y:S04]  /*1be10*/  LDL.LU R3, [R1+0x4094] ;  /* 0x0040940001037983 */ /* 0x000ee80000300800 */
[----:B------:R-:W3:Y:S04]  /*1be20*/  LDL.LU R29, [R1+0x4090] ;  /* 0x00409000011d7983 */ /* 0x000ee80000300800 */
[----:B------:R0:W-:Y:S02]  /*1be30*/  STL.64 [R1+0x4008], R22 ;  /* 0x0040081601007387 */ /* 0x0001e40000100a00 */
[----:B0-----:R-:W-:Y:S01]  /*1be40*/  IMAD.MOV.U32 R22, RZ, RZ, R28 ;  /* 0x000000ffff167224 */ /* 0x001fe200078e001c */
[----:B------:R-:W-:Y:S01]  /*1be50*/  MOV R23, R0 ;  /* 0x0000000000177202 */ /* 0x000fe20000000f00 */
[----:B--2---:R0:W-:Y:S02]  /*1be60*/  STL.64 [R1+0x4000], R20 ;  /* 0x0040001401007387 */ /* 0x0041e40000100a00 */
[----:B0-----:R-:W-:Y:S01]  /*1be70*/  IMAD.MOV.U32 R20, RZ, RZ, R4 ;  /* 0x000000ffff147224 */ /* 0x001fe200078e0004 */
[----:B------:R-:W-:Y:S01]  /*1be80*/  MOV R21, R5 ;  /* 0x0000000500157202 */ /* 0x000fe20000000f00 */
[----:B------:R-:W2:Y:S04]  /*1be90*/  LDL.LU R4, [R1+0x408c] ;  /* 0x00408c0001047983 */ /* 0x000ea80000300800 */
[----:B------:R-:W2:Y:S04]  /*1bea0*/  LDL.LU R5, [R1+0x4088] ;  /* 0x0040880001057983 */ /* 0x000ea80000300800 */
[----:B------:R-:W2:Y:S04]  /*1beb0*/  LDL.LU R28, [R1+0x4084] ;  /* 0x00408400011c7983 */ /* 0x000ea80000300800 */
[----:B------:R-:W2:Y:S04]  /*1bec0*/  LDL.LU R0, [R1+0x4080] ;  /* 0x0040800001007983 */ /* 0x000ea80000300800 */
[----:B------:R-:W-:Y:S04]  /*1bed0*/  STL.64 [R1+0x4018], R22 ;  /* 0x0040181601007387 */ /* 0x000fe80000100a00 */
[----:B------:R0:W-:Y:S04]  /*1bee0*/  STL.64 [R1+0x4010], R20 ;  /* 0x0040101401007387 */ /* 0x0001e80000100a00 */
[----:B0-----:R-:W2:Y:S01]  /*1bef0*/  LDL.LU R20, [R1+0x90] ;  /* 0x0000900001147983 */ /* 0x001ea20000300800 */
[----:B---3--:R-:W-:Y:S01]  /*1bf00*/  IMAD.MOV.U32 R21, RZ, RZ, R29 ;  /* 0x000000ffff157224 */ /* 0x008fe200078e001d */
[----:B------:R-:W-:-:S02]  /*1bf10*/  MOV R22, R3 ;  /* 0x0000000300167202 */ /* 0x000fc40000000f00 */
[----:B------:R-:W3:Y:S04]  /*1bf20*/  LDL.LU R29, [R1+0x407c] ;  /* 0x00407c00011d7983 */ /* 0x000ee80000300800 */
[----:B------:R-:W3:Y:S01]  /*1bf30*/  LDL.LU R3, [R1+0x4078] ;  /* 0x0040780001037983 */ /* 0x000ee20000300800 */
[----:B------:R-:W-:-:S03]  /*1bf40*/  IMAD.MOV.U32 R23, RZ, RZ, R2 ;  /* 0x000000ffff177224 */ /* 0x000fc600078e0002 */
[----:B------:R-:W3:Y:S04]  /*1bf50*/  LDL.LU R2, [R1+0x4074] ;  /* 0x0040740001027983 */ /* 0x000ee80000300800 */
[----:B------:R-:W-:Y:S04]  /*1bf60*/  STL.64 [R1+0x4038], R22 ;  /* 0x0040381601007387 */ /* 0x000fe80000100a00 */
[----:B--2---:R0:W-:Y:S02]  /*1bf70*/  STL.64 [R1+0x4030], R20 ;  /* 0x0040301401007387 */ /* 0x0041e40000100a00 */
[----:B0-----:R-:W-:-:S02]  /*1bf80*/  MOV R20, R0 ;  /* 0x0000000000147202 */ /* 0x001fc40000000f00 */
[----:B------:R-:W2:Y:S01]  /*1bf90*/  LDL.LU R0, [R1+0x4070] ;  /* 0x0040700001007983 */ /* 0x000ea20000300800 */
[----:B------:R-:W-:Y:S01]  /*1bfa0*/  MOV R22, R5 ;  /* 0x0000000500167202 */ /* 0x000fe20000000f00 */
[----:B------:R-:W-:Y:S02]  /*1bfb0*/  IMAD.MOV.U32 R23, RZ, RZ, R4 ;  /* 0x000000ffff177224 */ /* 0x000fe400078e0004 */
[C---:B------:R-:W-:Y:S01]  /*1bfc0*/  HMMA.16816.F32 R4, R16.reuse, R6, R12 ;  /* 0x000000061004723c */ /* 0x040fe2000000180c */
[----:B---3--:R-:W0:Y:S04]  /*1bfd0*/  LDSM.16.MT88.4 R12, [R3+0x1800] ;  /* 0x00180000030c783b */ /* 0x008e280000004200 */
[----:B0-----:R-:W-:Y:S04]  /*1bfe0*/  STL.64 [R1+0x40], R12 ;  /* 0x0000400c01007387 */ /* 0x001fe80000100a00 */
[----:B------:R-:W-:Y:S04]  /*1bff0*/  STL.64 [R1+0x48], R14 ;  /* 0x0000480e01007387 */ /* 0x000fe80000100a00 */
[----:B------:R-:W0:Y:S04]  /*1c000*/  LDSM.16.MT88.4 R12, [R2+0x1800] ;  /* 0x00180000020c783b */ /* 0x000e280000004200 */
[----:B------:R-:W-:Y:S04]  /*1c010*/  STL [R1+0x3fd8], R2 ;  /* 0x003fd80201007387 */ /* 0x000fe80000100800 */
[----:B0-----:R-:W-:Y:S04]  /*1c020*/  STL.64 [R1+0x30], R12 ;  /* 0x0000300c01007387 */ /* 0x001fe80000100a00 */
[----:B------:R-:W-:Y:S04]  /*1c030*/  STL.64 [R1+0x38], R14 ;  /* 0x0000380e01007387 */ /* 0x000fe80000100a00 */
[----:B--2---:R-:W0:Y:S04]  /*1c040*/  LDSM.16.MT88.4 R12, [R0+0x1800] ;  /* 0x00180000000c783b */ /* 0x004e280000004200 */
[----:B------:R-:W-:Y:S04]  /*1c050*/  STL [R1+0x3fdc], R0 ;  /* 0x003fdc0001007387 */ /* 0x000fe80000100800 */
[----:B0-----:R-:W-:Y:S04]  /*1c060*/  STL.64 [R1+0x20], R12 ;  /* 0x0000200c01007387 */ /* 0x001fe80000100a00 */
[----:B------:R-:W-:Y:S04]  /*1c070*/  STL.64 [R1+0x28], R14 ;  /* 0x0000280e01007387 */ /* 0x000fe80000100a00 */
[----:B------:R-:W0:Y:S04]  /*1c080*/  LDSM.16.MT88.4 R12, [R29+0x1800] ;  /* 0x001800001d0c783b */ /* 0x000e280000004200 */
[----:B0-----:R-:W-:Y:S04]  /*1c090*/  STL.64 [R1+0xc0], R12 ;  /* 0x0000c00c01007387 */ /* 0x001fe80000100a00 */
[----:B------:R0:W-:Y:S04]  /*1c0a0*/  STL.64 [R1+0xc8], R14 ;  /* 0x0000c80e01007387 */ /* 0x0001e80000100a00 */
[----:B0-----:R-:W4:Y:S02]  /*1c0b0*/  LDL.LU.64 R14, [R1+0x4068] ;  /* 0x00406800010e7983 */ /* 0x001f240000300a00 */
[----:B----4-:R-:W-:Y:S02]  /*1c0c0*/  HMMA.16816.F32 R12, R16, R14, R8 ;  /* 0x0000000e100c723c */ /* 0x010fe40000001808 */
[----:B------:R-:W2:Y:S04]  /*1c0d0*/  LDL.LU.64 R10, [R1+0x4060] ;  /* 0x00406000010a7983 */ /* 0x000ea80000300a00 */
[----:B------:R-:W2:Y:S04]  /*1c0e0*/  LDL.LU.64 R8, [R1+0x4058] ;  /* 0x0040580001087983 */ /* 0x000ea80000300a00 */
[----:B------:R-:W3:Y:S04]  /*1c0f0*/  LDL.LU.64 R18, [R1+0x4050] ;  /* 0x0040500001127983 */ /* 0x000ee80000300a00 */
[----:B------:R-:W2:Y:S09]  /*1c100*/  LDL.LU.64 R16, [R1+0x4048] ;  /* 0x0040480001107983 */ /* 0x000eb20000300a00 */
[----:B------:R0:W-:Y:S01]  /*1c110*/  STL.64 [R1+0xf0], R12 ;  /* 0x0000f00c01007387 */ /* 0x0001e20000100a00 */
[----:B------:R-:W-:Y:S01]  /*1c120*/  MOV R0, R14 ;  /* 0x0000000e00007202 */ /* 0x000fe20000000f00 */
[----:B------:R-:W-:-:S02]  /*1c130*/  IMAD.MOV.U32 R2, RZ, RZ, R15 ;  /* 0x000000ffff027224 */ /* 0x000fc400078e000f */
[----:B0-----:R-:W4:Y:S04]  /*1c140*/  LDL.LU.64 R12, [R1+0xe0] ;  /* 0x0000e000010c7983 */ /* 0x001f280000300a00 */
[----:B------:R-:W4:Y:S01]  /*1c150*/  LDL.LU.64 R14, [R1+0xe8] ;  /* 0x0000e800010e7983 */ /* 0x000f220000300a00 */
[----:B--2---:R-:W-:Y:S11]  /*1c160*/  HMMA.16816.F32 R8, R24, R16, R8 ;  /* 0x000000101808723c */ /* 0x004ff60000001808 */
[----:B------:R-:W-:Y:S11]  /*1c170*/  @!UPT UIADD3 URZ, URZ, URZ, URZ ;  /* 0x0000003f3f3ff290 */ /* 0x000ff6000fffe03f */
[----:B------:R-:W-:Y:S01]  /*1c180*/  @!UPT UIADD3 URZ, URZ, URZ, URZ ;  /* 0x0000003f3f3ff290 */ /* 0x000fe2000fffe03f */
[----:B------:R0:W-:Y:S04]  /*1c190*/  STL.64 [R1+0xd0], R8 ;  /* 0x0000d00801007387 */ /* 0x0001e80000100a00 */
[----:B------:R1:W-:Y:S04]  /*1c1a0*/  STL.64 [R1+0xd8], R10 ;  /* 0x0000d80a01007387 */ /* 0x0003e80000100a00 */
[----:B0-----:R-:W2:Y:S01]  /*1c1b0*/  LDL.LU.64 R8, [R1+0x4040] ;  /* 0x0040400001087983 */ /* 0x001ea20000300a00 */
[----:B------:R-:W-:-:S07]  /*1c1c0*/  IMAD.MOV.U32 R21, RZ, RZ, R28 ;  /* 0x000000ffff157224 */ /* 0x000fce00078e001c */
[----:B--2---:R-:W-:Y:S01]  /*1c1d0*/  HMMA.16816.F32 R24, R24, R8, R20 ;  /* 0x000000081818723c */ /* 0x004fe20000001814 */
[----:B------:R-:W2:Y:S04]  /*1c1e0*/  LDL.LU.64 R22, [R1+0x4038] ;  /* 0x0040380001167983 */ /* 0x000ea80000300a00 */
[----:B------:R-:W2:Y:S11]  /*1c1f0*/  LDL.LU.64 R20, [R1+0x4030] ;  /* 0x0040300001147983 */ /* 0x000eb60000300a00 */
[----:B------:R-:W-:Y:S07]  /*1c200*/  @!UPT UIADD3 URZ, URZ, URZ, URZ ;  /* 0x0000003f3f3ff290 */ /* 0x000fee000fffe03f */
[----:B------:R0:W-:Y:S01]  /*1c210*/  STL.64 [R1+0xa8], R26 ;  /* 0x0000a81a01007387 */ /* 0x0001e20000100a00 */
[----:B-1----:R-:W-:Y:S01]  /*1c220*/  MOV R10, R24 ;  /* 0x00000018000a7202 */ /* 0x002fe20000000f00 */
[----:B------:R-:W-:Y:S02]  /*1c230*/  IMAD.MOV.U32 R11, RZ, RZ, R25 ;  /* 0x000000ffff0b7224 */ /* 0x000fe400078e0019 */
[----:B0-----:R-:W2:Y:S04]  /*1c240*/  LDL.LU.64 R26, [R1+0x4028] ;  /* 0x00402800011a7983 */ /* 0x001ea80000300a00 */
[----:B------:R-:W2:Y:S02]  /*1c250*/  LDL.LU.64 R24, [R1+0x4020] ;  /* 0x0040200001187983 */ /* 0x000ea40000300a00 */
[C---:B--2---:R-:W-:Y:S11]  /*1c260*/  HMMA.16816.F32 R20, R24.reuse, R16, R20 ;  /* 0x000000101814723c */ /* 0x044ff60000001814 */
[----:B------:R-:W-:Y:S11]  /*1c270*/  @!UPT UIADD3 URZ, URZ, URZ, URZ ;  /* 0x0000003f3f3ff290 */ /* 0x000ff6000fffe03f */
[----:B------:R-:W-:Y:S01]  /*1c280*/  @!UPT UIADD3 URZ, URZ, URZ, URZ ;  /* 0x0000003f3f3ff290 */ /* 0x000fe2000fffe03f */
[----:B------:R-:W-:Y:S04]  /*1c290*/  STL.64 [R1+0x80], R20 ;  /* 0x0000801401007387 */ /* 0x000fe80000100a00 */
[----:B------:R0:W-:Y:S04]  /*1c2a0*/  STL.64 [R1+0x88], R22 ;  /* 0x0000881601007387 */ /* 0x0001e80000100a00 */
[----:B0-----:R-:W2:Y:S04]  /*1c2b0*/  LDL.LU.64 R22, [R1+0x4018] ;  /* 0x0040180001167983 */ /* 0x001ea80000300a00 */
[----:B------:R-:W2:Y:S02]  /*1c2c0*/  LDL.LU.64 R20, [R1+0x4010] ;  /* 0x0040100001147983 */ /* 0x000ea40000300a00 */
[----:B--2---:R-:W-:Y:S02]  /*1c2d0*/  HMMA.16816.F32 R24, R24, R8, R20 ;  /* 0x000000081818723c */ /* 0x004fe40000001814 */
[----:B------:R-:W2:Y:S04]  /*1c2e0*/  LDL.LU.64 R22, [R1+0x4008] ;  /* 0x0040080001167983 */ /* 0x000ea80000300a00 */
[----:B------:R-:W2:Y:S11]  /*1c2f0*/  LDL.LU.64 R20, [R1+0x4000] ;  /* 0x0040000001147983 */ /* 0x000eb60000300a00 */
[----:B------:R-:W-:Y:S06]  /*1c300*/  @!UPT UIADD3 URZ, URZ, URZ, URZ ;  /* 0x0000003f3f3ff290 */ /* 0x000fec000fffe03f */
[----:B------:R-:W-:Y:S01]  /*1c310*/  STL.64 [R1+0x70], R24 ;  /* 0x0000701801007387 */ /* 0x000fe20000100a00 */
[----:B------:R-:W-:-:S03]  /*1c320*/  MOV R28, R27 ;  /* 0x0000001b001c7202 */ /* 0x000fc60000000f00 */
[----:B------:R0:W-:Y:S04]  /*1c330*/  STL [R1+0x78], R26 ;  /* 0x0000781a01007387 */ /* 0x0001e80000100800 */
[----:B0-----:R-:W2:Y:S04]  /*1c340*/  LDL.LU.64 R26, [R1+0x3ff8] ;  /* 0x003ff800011a7983 */ /* 0x001ea80000300a00 */
[----:B------:R-:W2:Y:S04]  /*1c350*/  LDL.LU.64 R24, [R1+0x3ff0] ;  /* 0x003ff00001187983 */ /* 0x000ea80000300a00 */
[----:B------:R-:W-:Y:S01]  /*1c360*/  STL [R1+0x3f90], R28 ;  /* 0x003f901c01007387 */ /* 0x000fe20000100800 */
[-C--:B--2---:R-:W-:Y:S11]  /*1c370*/  HMMA.16816.F32 R20, R24, R16.reuse, R20 ;  /* 0x000000101814723c */ /* 0x084ff60000001814 */
[----:B------:R-:W-:Y:S11]  /*1c380*/  @!UPT UIADD3 URZ, URZ, URZ, URZ ;  /* 0x0000003f3f3ff290 */ /* 0x000ff6000fffe03f */
[----:B------:R-:W-:Y:S01]  /*1c390*/  @!UPT UIADD3 URZ, URZ, URZ, URZ ;  /* 0x0000003f3f3ff290 */ /* 0x000fe2000fffe03f */
[----:B------:R-:W-:Y:S04]  /*1c3a0*/  STL.64 [R1+0x60], R20 ;  /* 0x0000601401007387 */ /* 0x000fe80000100a00 */
[----:B------:R0:W-:Y:S04]  /*1c3b0*/  STL.64 [R1+0x68], R22 ;  /* 0x0000681601007387 */ /* 0x0001e80000100a00 */
[----:B0-----:R-:W2:Y:S04]  /*1c3c0*/  LDL.LU.64 R22, [R1+0x3fe8] ;  /* 0x003fe80001167983 */ /* 0x001ea80000300a00 */
[----:B------:R-:W2:Y:S01]  /*1c3d0*/  LDL.LU.64 R20, [R1+0x3fe0] ;  /* 0x003fe00001147983 */ /* 0x000ea20000300a00 */
[----:B----4-:R-:W-:Y:S08]  /*1c3e0*/  HMMA.16816.F32 R4, R12, R16, R4 ;  /* 0x000000100c04723c */ /* 0x010ff00000001804 */
[----:B--2---:R-:W-:Y:S11]  /*1c3f0*/  HMMA.16816.F32 R20, R24, R8, R20 ;  /* 0x000000081814723c */ /* 0x004ff60000001814 */
[----:B------:R-:W-:Y:S11]  /*1c400*/  @!UPT UIADD3 URZ, URZ, URZ, URZ ;  /* 0x0000003f3f3ff290 */ /* 0x000ff6000fffe03f */
[----:B------:R-:W-:Y:S01]  /*1c410*/  @!UPT UIADD3 URZ, URZ, URZ, URZ ;  /* 0x0000003f3f3ff290 */ /* 0x000fe2000fffe03f */
[----:B------:R-:W-:Y:S04]  /*1c420*/  STL.64 [R1+0x50], R20 ;  /* 0x0000501401007387 */ /* 0x000fe80000100a00 */
[----:B------:R0:W-:Y:S04]  /*1c430*/  STL [R1+0x5c], R23 ;  /* 0x00005c1701007387 */ /* 0x0001e80000100800 */
[----:B0-----:R-:W2:Y:S01]  /*1c440*/  LDL R23, [R1+0x6d8] ;  /* 0x0006d80001177983 */ /* 0x001ea20000100800 */
[----:B------:R-:W-:-:S03]  /*1c450*/  IMAD.MOV.U32 R28, RZ, RZ, R22 ;  /* 0x000000ffff1c7224 */ /* 0x000fc600078e0016 */
[----:B------:R0:W-:Y:S04]  /*1c460*/  STL.64 [R1+0x3fd0], R10 ;  /* 0x003fd00a01007387 */ /* 0x0001e80000100a00 */
[----:B------:R1:W-:Y:S04]  /*1c470*/  STL.64 [R1+0x3fc8], R8 ;  /* 0x003fc80801007387 */ /* 0x0003e80000100a00 */
[----:B------:R-:W-:Y:S01]  /*1c480*/  STL [R1+0x3f94], R28 ;  /* 0x003f941c01007387 */ /* 0x000fe20000100800 */
[----:B0-----:R-:W-:Y:S01]  /*1c490*/  MOV R11, R12 ;  /* 0x0000000c000b7202 */ /* 0x001fe20000000f00 */
[----:B------:R-:W-:-:S02]  /*1c4a0*/  IMAD.MOV.U32 R10, RZ, RZ, R13 ;  /* 0x000000ffff0a7224 */ /* 0x000fc400078e000d */
[----:B------:R-:W-:Y:S01]  /*1c4b0*/  STL.64 [R1+0x10], R4 ;  /* 0x0000100401007387 */ /* 0x000fe20000100a00 */
[----:B-1----:R-:W-:Y:S01]  /*1c4c0*/  MOV R9, R14 ;  /* 0x0000000e00097202 */ /* 0x002fe20000000f00 */
[----:B------:R-:W-:Y:S02]  /*1c4d0*/  IMAD.MOV.U32 R8, RZ, RZ, R15 ;  /* 0x000000ffff087224 */ /* 0x000fe400078e000f */
[----:B------:R-:W-:Y:S04]  /*1c4e0*/  STL.64 [R1+0x18], R6 ;  /* 0x0000180601007387 */ /* 0x000fe80000100a00 */
[----:B------:R-:W0:Y:S04]  /*1c4f0*/  LDSM.16.MT88.4 R12, [R3+0x2000] ;  /* 0x00200000030c783b */ /* 0x000e280000004200 */
[----:B---3--:R-:W-:Y:S04]  /*1c500*/  STL.64 [R1+0x3fc0], R18 ;  /* 0x003fc01201007387 */ /* 0x008fe80000100a00 */
[----:B------:R-:W-:Y:S04]  /*1c510*/  STL [R1+0x3f98], R3 ;  /* 0x003f980301007387 */ /* 0x000fe80000100800 */
[----:B0-----:R-:W-:Y:S04]  /*1c520*/  STL.64 [R1+0x3f30], R14 ;  /* 0x003f300e01007387 */ /* 0x001fe80000100a00 */
[----:B------:R0:W-:Y:S04]  /*1c530*/  STL.64 [R1+0x3f28], R12 ;  /* 0x003f280c01007387 */ /* 0x0001e80000100a00 */
[----:B0-----:R-:W3:Y:S04]  /*1c540*/  LDL.LU R12, [R1+0xc0] ;  /* 0x0000c000010c7983 */ /* 0x001ee80000300800 */
[----:B--2---:R-:W0:Y:S04]  /*1c550*/  LDSM.16.M88.4 R16, [R23+0x10080] ;  /* 0x010080001710783b */ /* 0x004e280000000200 */
[----:B------:R-:W1:Y:S04]  /*1c560*/  LDSM.16.M88.4 R4, [R23+0x18080] ;  /* 0x018080001704783b */ /* 0x000e680000000200 */
[----:B0-----:R-:W-:Y:S04]  /*1c570*/  STL.64 [R1], R16 ;  /* 0x0000001001007387 */ /* 0x001fe80000100a00 */
[----:B------:R0:W-:Y:S04]  /*1c580*/  STL.64 [R1+0x8], R18 ;  /* 0x0000081201007387 */ /* 0x0001e80000100a00 */
[----:B------:R-:W3:Y:S04]  /*1c590*/  LDL.LU R13, [R1+0xc4] ;  /* 0x0000c400010d7983 */ /* 0x000ee80000300800 */
[----:B------:R-:W2:Y:S04]  /*1c5a0*/  LDL.LU R14, [R1+0xc8] ;  /* 0x0000c800010e7983 */ /* 0x000ea80000300800 */
[----:B------:R-:W2:Y:S01]  /*1c5b0*/  LDL.LU R15, [R1+0xcc] ;  /* 0x0000cc00010f7983 */ /* 0x000ea20000300800 */
[----:B0-----:R-:W-:Y:S01]  /*1c5c0*/  MOV R18, R0 ;  /* 0x0000000000127202 */ /* 0x001fe20000000f00 */
[----:B------:R-:W-:-:S02]  /*1c5d0*/  IMAD.MOV.U32 R19, RZ, RZ, R2 ;  /* 0x000000ffff137224 */ /* 0x000fc400078e0002 */
[----:B------:R-:W4:Y:S04]  /*1c5e0*/  LDL.LU R16, [R1+0xf0] ;  /* 0x0000f00001107983 */ /* 0x000f280000300800 */
[----:B------:R-:W4:Y:S04]  /*1c5f0*/  LDL.LU R17, [R1+0xf4] ;  /* 0x0000f40001117983 */ /* 0x000f280000300800 */
[----:B------:R-:W4:Y:S04]  /*1c600*/  LDL.LU R0, [R1+0x3fdc] ;  /* 0x003fdc0001007983 */ /* 0x000f280000300800 */
[----:B------:R-:W4:Y:S04]  /*1c610*/  LDL.LU R2, [R1+0x3fd8] ;  /* 0x003fd80001027983 */ /* 0x000f280000300800 */
[----:B--2---:R-:W-:Y:S04]  /*1c620*/  STL.64 [R1+0x3f68], R14 ;  /* 0x003f680e01007387 */ /* 0x004fe80000100a00 */
[----:B---3--:R0:W-:Y:S04]  /*1c630*/  STL.64 [R1+0x3f60], R12 ;  /* 0x003f600c01007387 */ /* 0x0081e80000100a00 */
[----:B----4-:R-:W-:Y:S04]  /*1c640*/  LDSM.16.MT88.4 R24, [R0+0x2000] ;  /* 0x002000000018783b */ /* 0x010fe80000004200 */
[----:B0-----:R-:W2:Y:S04]  /*1c650*/  LDL.LU R12, [R1+0x20] ;  /* 0x00002000010c7983 */ /* 0x001ea80000300800 */
[----:B------:R-:W0:Y:S04]  /*1c660*/  LDSM.16.MT88.4 R20, [R2+0x2000] ;  /* 0x002000000214783b */ /* 0x000e280000004200 */
[----:B--2---:R-:W-:Y:S04]  /*1c670*/  STL [R1+0x3f9c], R12 ;  /* 0x003f9c0c01007387 */ /* 0x004fe80000100800 */
[----:B------:R-:W2:Y:S04]  /*1c680*/  LDL.LU R13, [R1+0x24] ;  /* 0x00002400010d7983 */ /* 0x000ea80000300800 */
[----:B--2---:R-:W-:Y:S04]  /*1c690*/  STL [R1+0x3fa0], R13 ;  /* 0x003fa00d01007387 */ /* 0x004fe80000100800 */
[----:B------:R-:W2:Y:S04]  /*1c6a0*/  LDL.LU R14, [R1+0x28] ;  /* 0x00002800010e7983 */ /* 0x000ea80000300800 */
[----:B------:R-:W2:Y:S04]  /*1c6b0*/  LDL.LU R15, [R1+0x2c] ;  /* 0x00002c00010f7983 */ /* 0x000ea80000300800 */
[----:B-1----:R-:W-:Y:S04]  /*1c6c0*/  STL [R1+0x3eac], R6 ;  /* 0x003eac0601007387 */ /* 0x002fe80000100800 */
[----:B------:R-:W-:Y:S04]  /*1c6d0*/  STL [R1+0x3ea8], R7 ;  /* 0x003ea80701007387 */ /* 0x000fe80000100800 */
[----:B------:R-:W-:Y:S04]  /*1c6e0*/  STL.64 [R1+0x3f38], R4 ;  /* 0x003f380401007387 */ /* 0x000fe80000100a00 */
[----:B0-----:R-:W-:Y:S04]  /*1c6f0*/  STL.64 [R1+0x3f00], R22 ;  /* 0x003f001601007387 */ /* 0x001fe80000100a00 */
[----:B------:R0:W-:Y:S04]  /*1c700*/  STL.64 [R1+0x3ef8], R20 ;  /* 0x003ef81401007387 */ /* 0x0001e80000100a00 */
[----:B0-----:R-:W3:Y:S04]  /*1c710*/  LDL.LU R20, [R1+0x40] ;  /* 0x0000400001147983 */ /* 0x001ee80000300800 */
[----:B------:R-:W3:Y:S04]  /*1c720*/  LDL.LU R21, [R1+0x44] ;  /* 0x0000440001157983 */ /* 0x000ee80000300800 */
[----:B------:R-:W3:Y:S04]  /*1c730*/  LDL.LU R22, [R1+0x48] ;  /* 0x0000480001167983 */ /* 0x000ee80000300800 */
[----:B------:R-:W3:Y:S04]  /*1c740*/  LDL.LU R23, [R1+0x4c] ;  /* 0x00004c0001177983 */ /* 0x000ee80000300800 */
[----:B------:R-:W-:Y:S04]  /*1c750*/  STL.64 [R1+0x3ee0], R26 ;  /* 0x003ee01a01007387 */ /* 0x000fe80000100a00 */
[----:B------:R0:W-:Y:S04]  /*1c760*/  STL.64 [R1+0x3ed8], R24 ;  /* 0x003ed81801007387 */ /* 0x0001e80000100a00 */
[----:B0-----:R-:W4:Y:S04]  /*1c770*/  LDL.LU R24, [R1+0x30] ;  /* 0x0000300001187983 */ /* 0x001f280000300800 */
[----:B------:R-:W4:Y:S04]  /*1c780*/  LDL.LU R25, [R1+0x34] ;  /* 0x0000340001197983 */ /* 0x000f280000300800 */
[----:B------:R-:W2:Y:S04]  /*1c790*/  LDL.LU R26, [R1+0x38] ;  /* 0x00003800011a7983 */ /* 0x000ea80000300800 */
[----:B------:R-:W2:Y:S01]  /*1c7a0*/  LDL.LU R27, [R1+0x3c] ;  /* 0x00003c00011b7983 */ /* 0x000ea20000300800 */
[----:B------:R-:W-:Y:S01]  /*1c7b0*/  MOV R4, R11 ;  /* 0x0000000b00047202 */ /* 0x000fe20000000f00 */
[----:B------:R-:W-:Y:S01]  /*1c7c0*/  IMAD.MOV.U32 R5, RZ, RZ, R10 ;  /* 0x000000ffff057224 */ /* 0x000fe200078e000a */
[----:B------:R-:W-:Y:S01]  /*1c7d0*/  MOV R6, R9 ;  /* 0x0000000900067202 */ /* 0x000fe20000000f00 */
[----:B------:R-:W-:-:S02]  /*1c7e0*/  IMAD.MOV.U32 R7, RZ, RZ, R8 ;  /* 0x000000ffff077224 */ /* 0x000fc400078e0008 */
[----:B------:R-:W0:Y:S04]  /*1c7f0*/  LDSM.16.MT88.4 R8, [R29+0x2000] ;  /* 0x002000001d08783b */ /* 0x000e280000004200 */
[----:B--2---:R-:W-:Y:S04]  /*1c800*/  STL.64 [R1+0x3fb0], R26 ;  /* 0x003fb01a01007387 */ /* 0x004fe80000100a00 */
[----:B----4-:R1:W-:Y:S04]  /*1c810*/  STL.64 [R1+0x3fa8], R24 ;  /* 0x003fa81801007387 */ /* 0x0103e80000100a00 */
[----:B-1----:R-:W3:Y:S04]  /*1c820*/  LDL.LU R24, [R1+0xd0] ;  /* 0x0000d00001187983 */ /* 0x002ee80000300800 */
[----:B------:R-:W3:Y:S04]  /*1c830*/  LDL.LU R25, [R1+0xd4] ;  /* 0x0000d40001197983 */ /* 0x000ee80000300800 */
[----:B------:R-:W3:Y:S04]  /*1c840*/  LDL.LU R26, [R1+0xd8] ;  /* 0x0000d800011a7983 */ /* 0x000ee80000300800 */
[----:B------:R-:W3:Y:S04]  /*1c850*/  LDL.LU R27, [R1+0xdc] ;  /* 0x0000dc00011b7983 */ /* 0x000ee80000300800 */
[----:B0-----:R-:W-:Y:S04]  /*1c860*/  STL.64 [R1+0xb0], R8 ;  /* 0x0000b00801007387 */ /* 0x001fe80000100a00 */
[----:B------:R0:W-:Y:S04]  /*1c870*/  STL.64 [R1+0xb8], R10 ;  /* 0x0000b80a01007387 */ /* 0x0001e80000100a00 */
[----:B0-----:R-:W2:Y:S04]  /*1c880*/  LDL.LU.64 R10, [R1+0x3fd0] ;  /* 0x003fd000010a7983 */ /* 0x001ea80000300a00 */
[----:B------:R-:W4:Y:S02]  /*1c890*/  LDL.LU.64 R8, [R1+0x3fc8] ;  /* 0x003fc80001087983 */ /* 0x000f240000300a00 */
[----:B----4-:R-:W-:Y:S02]  /*1c8a0*/  HMMA.16816.F32 R4, R4, R8, R16 ;  /* 0x000000080404723c */ /* 0x010fe40000001810 */
[----:B------:R-:W3:Y:S11]  /*1c8b0*/  LDL.LU.64 R18, [R1+0x3fc0] ;  /* 0x003fc00001127983 */ /* 0x000ef60000300a00 */
[----:B------:R-:W-:Y:S10]  /*1c8c0*/  @!UPT UIADD3 URZ, URZ, URZ, URZ ;  /* 0x0000003f3f3ff290 */ /* 0x000ff4000fffe03f */
[----:B------:R-:W-:Y:S04]  /*1c8d0*/  STL.64 [R1+0x3f48], R6 ;  /* 0x003f480601007387 */ /* 0x000fe80000100a00 */
[----:B------:R2:W-:Y:S02]  /*1c8e0*/  STL.64 [R1+0x3f40], R4 ;  /* 0x003f400401007387 */ /* 0x0005e40000100a00 */
[----:B--2---:R-:W-:Y:S01]  /*1c8f0*/  MOV R4, R10 ;  /* 0x0000000a00047202 */ /* 0x004fe20000000f00 */
[----:B------:R-:W-:Y:S01]  /*1c900*/  IMAD.MOV.U32 R5, RZ, RZ, R11 ;  /* 0x000000ffff057224 */ /* 0x000fe200078e000b */
[----:B------:R-:W2:Y:S04]  /*1c910*/  LDL.LU R10, [R1+0x3fbc] ;  /* 0x003fbc00010a7983 */ /* 0x000ea80000300800 */
[----:B------:R-:W2:Y:S04]  /*1c920*/  LDL.LU R11, [R1+0x3fb8] ;  /* 0x003fb800010b7983 */ /* 0x000ea80000300800 */
[----:B------:R-:W2:Y:S04]  /*1c930*/  LDL.LU R6, [R1+0xa8] ;  /* 0x0000a80001067983 */ /* 0x000ea80000300800 */
[----:B------:R-:W2:Y:S01]  /*1c940*/  LDL.LU R7, [R1+0xac] ;  /* 0x0000ac0001077983 */ /* 0x000ea20000300800 */
[C---:B---3--:R-:W-:Y:S11]  /*1c950*/  HMMA.16816.F32 R24, R20.reuse, R18, R24 ;  /* 0x000000121418723c */ /* 0x048ff60000001818 */
[----:B------:R-:W-:Y:S11]  /*1c960*/  @!UPT UIADD3 URZ, URZ, URZ, URZ ;  /* 0x0000003f3f3ff290 */ /* 0x000ff6000fffe03f */
[----:B------:R-:W-:Y:S02]  /*1c970*/  @!UPT UIADD3 URZ, URZ, URZ, URZ ;  /* 0x0000003f3f3ff290 */ /* 0x000fe4000fffe03f */
[----:B------:R-:W-:Y:S01]  /*1c980*/  MOV R3, R26 ;  /* 0x0000001a00037202 */ /* 0x000fe20000000f00 */
[----:B------:R-:W-:Y:S01]  /*1c990*/  IMAD.MOV.U32 R28, RZ, RZ, R27 ;  /* 0x000000ffff1c7224 */ /* 0x000fe200078e001b */
[----:B------:R-:W-:Y:S01]  /*1c9a0*/  MOV R13, R24 ;  /* 0x00000018000d7202 */ /* 0x000fe20000000f00 */
[----:B------:R-:W-:Y:S01]  /*1c9b0*/  IMAD.MOV.U32 R12, RZ, RZ, R25 ;  /* 0x000000ffff0c7224 */ /* 0x000fe200078e0019 */
[----:B------:R-:W3:Y:S04]  /*1c9c0*/  LDL.LU.64 R26, [R1+0x3fb0] ;  /* 0x003fb000011a7983 */ /* 0x000ee80000300a00 */
[----:B------:R-:W3:Y:S01]  /*1c9d0*/  LDL.LU.64 R24, [R1+0x3fa8] ;  /* 0x003fa80001187983 */ /* 0x000ee20000300a00 */
[----:B--2---:R-:W-:Y:S03]  /*1c9e0*/  HMMA.16816.F32 R20, R20, R10, R4 ;  /* 0x0000000a1414723c */ /* 0x004fe60000001804 */
[----:B------:R-:W2:Y:S04]  /*1c9f0*/  LDL.LU R4, [R1+0x60] ;  /* 0x0000600001047983 */ /* 0x000ea80000300800 */
[----:B------:R-:W2:Y:S04]  /*1ca00*/  LDL.LU R5, [R1+0x64] ;  /* 0x0000640001057983 */ /* 0x000ea80000300800 */
[----:B------:R-:W2:Y:S04]  /*1ca10*/  LDL.LU R6, [R1+0x68] ;  /* 0x0000680001067983 */ /* 0x000ea80000300800 */
[----:B------:R-:W2:Y:S08]  /*1ca20*/  LDL.LU R7, [R1+0x6c] ;  /* 0x00006c0001077983 */ /* 0x000eb00000300800 */
[----:B------:R-:W-:Y:S04]  /*1ca30*/  STL.64 [R1+0x3f10], R22 ;  /* 0x003f101601007387 */ /* 0x000fe80000100a00 */
[----:B------:R0:W-:Y:S04]  /*1ca40*/  STL.64 [R1+0x3f08], R20 ;  /* 0x003f081401007387 */ /* 0x0001e80000100a00 */
[----:B0-----:R-:W3:Y:S04]  /*1ca50*/  LDL.LU R20, [R1+0x80] ;  /* 0x0000800001147983 */ /* 0x001ee80000300800 */
[----:B------:R-:W3:Y:S04]  /*1ca60*/  LDL.LU R21, [R1+0x84] ;  /* 0x0000840001157983 */ /* 0x000ee80000300800 */
[----:B------:R-:W3:Y:S04]  /*1ca70*/  LDL.LU R22, [R1+0x88] ;  /* 0x0000880001167983 */ /* 0x000ee80000300800 */
[----:B------:R-:W3:Y:S02]  /*1ca80*/  LDL.LU R23, [R1+0x8c] ;  /* 0x00008c0001177983 */ /* 0x000ee40000300800 */
[----:B---3--:R-:W-:Y:S11]  /*1ca90*/  HMMA.16816.F32 R20, R24, R18, R20 ;  /* 0x000000121814723c */ /* 0x008ff60000001814 */
[----:B------:R-:W-:Y:S11]  /*1caa0*/  @!UPT UIADD3 URZ, URZ, URZ, URZ ;  /* 0x0000003f3f3ff290 */ /* 0x000ff6000fffe03f */
[----:B------:R-:W-:Y:S02]  /*1cab0*/  @!UPT UIADD3 URZ, URZ, URZ, URZ ;  /* 0x0000003f3f3ff290 */ /* 0x000fe4000fffe03f */
[----:B------:R-:W-:Y:S01]  /*1cac0*/  MOV R17, R20 ;  /* 0x0000001400117202 */ /* 0x000fe20000000f00 */
[----:B------:R-:W-:Y:S01]  /*1cad0*/  IMAD.MOV.U32 R8, RZ, RZ, R23 ;  /* 0x000000ffff087224 */ /* 0x000fe200078e0017 */
[----:B------:R-:W-:Y:S01]  /*1cae0*/  MOV R9, R22 ;  /* 0x0000001600097202 */ /* 0x000fe20000000f00 */
[----:B------:R-:W-:Y:S01]  /*1caf0*/  IMAD.MOV.U32 R16, RZ, RZ, R21 ;  /* 0x000000ffff107224 */ /* 0x000fe200078e0015 */
[----:B------:R-:W-:Y:S01]  /*1cb00*/  MOV R20, R13 ;  /* 0x0000000d00147202 */ /* 0x000fe20000000f00 */
[----:B------:R-:W-:Y:S01]  /*1cb10*/  IMAD.MOV.U32 R23, RZ, RZ, R28 ;  /* 0x000000ffff177224 */ /* 0x000fe200078e001c */
[----:B------:R-:W-:Y:S01]  /*1cb20*/  MOV R22, R3 ;  /* 0x0000000300167202 */ /* 0x000fe20000000f00 */
[----:B------:R-:W2:Y:S01]  /*1cb30*/  LDL.LU R13, [R1+0x3fa0] ;  /* 0x003fa000010d7983 */ /* 0x000ea20000300800 */
[----:B------:R-:W-:-:S03]  /*1cb40*/  IMAD.MOV.U32 R21, RZ, RZ, R12 ;  /* 0x000000ffff157224 */ /* 0x000fc600078e000c */
[----:B------:R-:W2:Y:S04]  /*1cb50*/  LDL.LU R12, [R1+0x3f9c] ;  /* 0x003f9c00010c7983 */ /* 0x000ea80000300800 */
[----:B------:R-:W3:Y:S04]  /*1cb60*/  LDL.LU R3, [R1+0x3f98] ;  /* 0x003f980001037983 */ /* 0x000ee80000300800 */
[----:B------:R-:W4:Y:S04]  /*1cb70*/  LDL.LU R28, [R1+0x3f94] ;  /* 0x003f9400011c7983 */ /* 0x000f280000300800 */
[----:B------:R-:W-:Y:S04]  /*1cb80*/  STL.64 [R1+0x3f58], R22 ;  /* 0x003f581601007387 */ /* 0x000fe80000100a00 */
[----:B------:R0:W-:Y:S04]  /*1cb90*/  STL.64 [R1+0x3f50], R20 ;  /* 0x003f501401007387 */ /* 0x0001e80000100a00 */
[----:B0-----:R-:W2:Y:S04]  /*1cba0*/  LDL.LU R20, [R1+0x10] ;  /* 0x0000100001147983 */ /* 0x001ea80000300800 */
[----:B------:R-:W2:Y:S04]  /*1cbb0*/  LDL.LU R21, [R1+0x14] ;  /* 0x0000140001157983 */ /* 0x000ea80000300800 */
[----:B------:R-:W2:Y:S04]  /*1cbc0*/  LDL.LU R22, [R1+0x18] ;  /* 0x0000180001167983 */ /* 0x000ea80000300800 */
[----:B------:R-:W2:Y:S04]  /*1cbd0*/  LDL.LU R23, [R1+0x1c] ;  /* 0x00001c0001177983 */ /* 0x000ea80000300800 */
[----:B--2---:R4:W-:Y:S04]  /*1cbe0*/  STL.64 [R1+0x3f78], R22 ;  /* 0x003f781601007387 */ /* 0x0049e80000100a00 */
[----:B------:R0:W-:Y:S01]  /*1cbf0*/  STL.64 [R1+0x3f70], R20 ;  /* 0x003f701401007387 */ /* 0x0001e20000100a00 */
[----:B----4-:R-:W-:-:S03]  /*1cc00*/  MOV R22, R28 ;  /* 0x0000001c00167202 */ /* 0x010fc60000000f00 */
[----:B0-----:R-:W2:Y:S04]  /*1cc10*/  LDL.LU R20, [R1+0x50] ;  /* 0x0000500001147983 */ /* 0x001ea80000300800 */
[----:B------:R-:W2:Y:S04]  /*1cc20*/  LDL.LU R21, [R1+0x54] ;  /* 0x0000540001157983 */ /* 0x000ea80000300800 */
[----:B------:R-:W4:Y:S04]  /*1cc30*/  LDL.LU R28, [R1+0x3f90] ;  /* 0x003f9000011c7983 */ /* 0x000f280000300800 */
[----:B------:R-:W2:Y:S04]  /*1cc40*/  LDL.LU R23, [R1+0x5c] ;  /* 0x00005c0001177983 */ /* 0x000ea80000300800 */
[----:B--2---:R-:W-:Y:S04]  /*1cc50*/  STL.64 [R1+0x3f88], R22 ;  /* 0x003f881601007387 */ /* 0x004fe80000100a00 */
[----:B------:R0:W-:Y:S04]  /*1cc60*/  STL.64 [R1+0x3f80], R20 ;  /* 0x003f801401007387 */ /* 0x0001e80000100a00 */
[----:B0-----:R-:W2:Y:S04]  /*1cc70*/  LDL.LU R20, [R1+0x70] ;  /* 0x0000700001147983 */ /* 0x001ea80000300800 */
[----:B------:R-:W2:Y:S04]  /*1cc80*/  LDL.LU R21, [R1+0x74] ;  /* 0x0000740001157983 */ /* 0x000ea80000300800 */
[----:B------:R-:W2:Y:S01]  /*1cc90*/  LDL.LU R22, [R1+0x78] ;  /* 0x0000780001167983 */ /* 0x000ea20000300800 */
[----:B----4-:R-:W-:-:S07]  /*1cca0*/  IMAD.MOV.U32 R23, RZ, RZ, R28 ;  /* 0x000000ffff177224 */ /* 0x010fce00078e001c */
[----:B--2---:R-:W-:Y:S08]  /*1ccb0*/  HMMA.16816.F32 R24, R24, R10, R20 ;  /* 0x0000000a1818723c */ /* 0x004ff00000001814 */
[----:B------:R-:W-:Y:S11]  /*1ccc0*/  HMMA.16816.F32 R20, R12, R18, R4 ;  /* 0x000000120c14723c */ /* 0x000ff60000001804 */
[----:B------:R-:W-:Y:S04]  /*1ccd0*/  @!UPT UIADD3 URZ, URZ, URZ, URZ ;  /* 0x0000003f3f3ff290 */ /* 0x000fe8000fffe03f */
[----:B------:R0:W-:Y:S04]  /*1cce0*/  STL.64 [R1+0x3ef0], R26 ;  /* 0x003ef01a01007387 */ /* 0x0001e80000100a00 */
[----:B------:R1:W-:Y:S01]  /*1ccf0*/  STL.64 [R1+0x3ee8], R24 ;  /* 0x003ee81801007387 */ /* 0x0003e20000100a00 */
[----:B0-----:R-:W-:Y:S01]  /*1cd00*/  MOV R26, R9 ;  /* 0x00000009001a7202 */ /* 0x001fe20000000f00 */
[----:B------:R-:W-:Y:S01]  /*1cd10*/  IMAD.MOV.U32 R27, RZ, RZ, R8 ;  /* 0x000000ffff1b7224 */ /* 0x000fe200078e0008 */
[----:B-1----:R-:W-:Y:S01]  /*1cd20*/  MOV R24, R17 ;  /* 0x0000001100187202 */ /* 0x002fe20000000f00 */
[----:B------:R-:W-:-:S03]  /*1cd30*/  IMAD.MOV.U32 R25, RZ, RZ, R16 ;  /* 0x000000ffff197224 */ /* 0x000fc600078e0010 */
[----:B------:R-:W-:Y:S01]  /*1cd40*/  STL.64 [R1+0x3f20], R26 ;  /* 0x003f201a01007387 */ /* 0x000fe20000100a00 */
[----:B------:R-:W-:Y:S01]  /*1cd50*/  MOV R5, R22 ;  /* 0x0000001600057202 */ /* 0x000fe20000000f00 */
[----:B------:R-:W-:Y:S02]  /*1cd60*/  IMAD.MOV.U32 R4, RZ, RZ, R23 ;  /* 0x000000ffff047224 */ /* 0x000fe400078e0017 */
[----:B------:R0:W-:Y:S01]  /*1cd70*/  STL.64 [R1+0x3f18], R24 ;  /* 0x003f181801007387 */ /* 0x0001e20000100a00 */
[----:B------:R-:W-:Y:S01]  /*1cd80*/  MOV R7, R20 ;  /* 0x0000001400077202 */ /* 0x000fe20000000f00 */
[----:B------:R-:W-:Y:S02]  /*1cd90*/  IMAD.MOV.U32 R6, RZ, RZ, R21 ;  /* 0x000000ffff067224 */ /* 0x000fe400078e0015 */
[----:B0-----:R-:W2:Y:S04]  /*1cda0*/  LDL.LU.64 R24, [R1] ;  /* 0x0000000001187983 */ /* 0x001ea80000300a00 */
[----:B------:R-:W4:Y:S04]  /*1cdb0*/  LDL.LU.64 R22, [R1+0x3f88] ;  /* 0x003f880001167983 */ /* 0x000f280000300a00 */
[----:B------:R-:W4:Y:S02]  /*1cdc0*/  LDL.LU.64 R20, [R1+0x3f80] ;  /* 0x003f800001147983 */ /* 0x000f240000300a00 */
[----:B----4-:R-:W-:Y:S02]  /*1cdd0*/  HMMA.16816.F32 R12, R12, R10, R20 ;  /* 0x0000000a0c0c723c */ /* 0x010fe40000001814 */
[----:B------:R-:W4:Y:S04]  /*1cde0*/  LDL.LU.64 R22, [R1+0x3f78] ;  /* 0x003f780001167983 */ /* 0x000f280000300a00 */
[----:B------:R-:W4:Y:S11]  /*1cdf0*/  LDL.LU.64 R20, [R1+0x3f70] ;  /* 0x003f700001147983 */ /* 0x000f360000300a00 */
[----:B------:R-:W-:Y:S06]  /*1ce00*/  @!UPT UIADD3 URZ, URZ, URZ, URZ ;  /* 0x0000003f3f3ff290 */ /* 0x000fec000fffe03f */
[----:B------:R-:W-:Y:S04]  /*1ce10*/  STL.64 [R1+0x30], R12 ;  /* 0x0000300c01007387 */ /* 0x000fe80000100a00 */
[----:B------:R0:W-:Y:S04]  /*1ce20*/  STL.64 [R1+0x38], R14 ;  /* 0x0000380e01007387 */ /* 0x0001e80000100a00 */
[----:B0-----:R-:W4:Y:S04]  /*1ce30*/  LDL.LU.64 R14, [R1+0x3f68] ;  /* 0x003f6800010e7983 */ /* 0x001f280000300a00 */
[----:B------:R-:W4:Y:S02]  /*1ce40*/  LDL.LU.64 R12, [R1+0x3f60] ;  /* 0x003f6000010c7983 */ /* 0x000f240000300a00 */
[----:B----4-:R-:W-:Y:S02]  /*1ce50*/  HMMA.16816.F32 R16, R12, R18, R20 ;  /* 0x000000120c10723c */ /* 0x010fe40000001814 */
[----:B------:R-:W4:Y:S04]  /*1ce60*/  LDL.LU.64 R22, [R1+0x3f58] ;  /* 0x003f580001167983 */ /* 0x000f280000300a00 */
[----:B------:R-:W4:Y:S11]  /*1ce70*/  LDL.LU.64 R20, [R1+0x3f50] ;  /* 0x003f500001147983 */ /* 0x000f360000300a00 */
[----:B------:R-:W-:Y:S06]  /*1ce80*/  @!UPT UIADD3 URZ, URZ, URZ, URZ ;  /* 0x0000003f3f3ff290 */ /* 0x000fec000fffe03f */
[----:B------:R0:W-:Y:S04]  /*1ce90*/  STL.64 [R1+0x3ed0], R18 ;  /* 0x003ed01201007387 */ /* 0x0001e80000100a00 */
[----:B------:R1:W-:Y:S01]  /*1cea0*/  STL.64 [R1+0x3ec8], R16 ;  /* 0x003ec81001007387 */ /* 0x0003e20000100a00 */
[----:B0-----:R-:W-:Y:S01]  /*1ceb0*/  MOV R18, R5 ;  /* 0x0000000500127202 */ /* 0x001fe20000000f00 */
[----:B------:R-:W-:Y:S01]  /*1cec0*/  IMAD.MOV.U32 R19, RZ, RZ, R4 ;  /* 0x000000ffff137224 */ /* 0x000fe200078e0004 */
[----:B-1----:R-:W-:Y:S01]  /*1ced0*/  MOV R16, R7 ;  /* 0x0000000700107202 */ /* 0x002fe20000000f00 */
[----:B------:R-:W-:Y:S02]  /*1cee0*/  IMAD.MOV.U32 R17, RZ, RZ, R6 ;  /* 0x000000ffff117224 */ /* 0x000fe400078e0006 */
[----:B---3--:R-:W0:Y:S04]  /*1cef0*/  LDSM.16.MT88.4 R4, [R3+0x2800] ;  /* 0x002800000304783b */ /* 0x008e280000004200 */
[----:B0-----:R-:W-:Y:S04]  /*1cf00*/  STL.64 [R1+0x40], R4 ;  /* 0x0000400401007387 */ /* 0x001fe80000100a00 */
[----:B------:R-:W-:Y:S04]  /*1cf10*/  STL.64 [R1+0x48], R6 ;  /* 0x0000480601007387 */ /* 0x000fe80000100a00 */
[----:B------:R-:W0:Y:S04]  /*1cf20*/  LDSM.16.MT88.4 R4, [R2+0x2800] ;  /* 0x002800000204783b */ /* 0x000e280000004200 */
[----:B------:R-:W-:Y:S04]  /*1cf30*/  STL [R1+0x3ec0], R2 ;  /* 0x003ec00201007387 */ /* 0x000fe80000100800 */
[----:B0-----:R-:W-:Y:S04]  /*1cf40*/  STL.64 [R1+0x20], R4 ;  /* 0x0000200401007387 */ /* 0x001fe80000100a00 */
[----:B------:R-:W-:Y:S04]  /*1cf50*/  STL.64 [R1+0x28], R6 ;  /* 0x0000280601007387 */ /* 0x000fe80000100a00 */
[----:B------:R-:W0:Y:S04]  /*1cf60*/  LDSM.16.MT88.4 R4, [R0+0x2800] ;  /* 0x002800000004783b */ /* 0x000e280000004200 */
[----:B------:R-:W-:Y:S04]  /*1cf70*/  STL [R1+0x3ebc], R0 ;  /* 0x003ebc0001007387 */ /* 0x000fe80000100800 */
[----:B0-----:R-:W-:Y:S04]  /*1cf80*/  STL.64 [R1+0x10], R4 ;  /* 0x0000100401007387 */ /* 0x001fe80000100a00 */
[----:B------:R-:W-:Y:S04]  /*1cf90*/  STL.64 [R1+0x18], R6 ;  /* 0x0000180601007387 */ /* 0x000fe80000100a00 */
[----:B------:R-:W0:Y:S04]  /*1cfa0*/  LDSM.16.MT88.4 R4, [R29+0x2800] ;  /* 0x002800001d04783b */ /* 0x000e280000004200 */
[----:B0-----:R-:W-:Y:S01]  /*1cfb0*/  STL.64 [R1+0x80], R4 ;  /* 0x0000800401007387 */ /* 0x001fe20000100a00 */
[----:B------:R-:W-:-:S03]  /*1cfc0*/  MOV R2, R7 ;  /* 0x0000000700027202 */ /* 0x000fc60000000f00 */
[----:B------:R0:W-:Y:S04]  /*1cfd0*/  STL [R1+0x88], R6 ;  /* 0x0000880601007387 */ /* 0x0001e80000100800 */
[----:B0-----:R-:W3:Y:S04]  /*1cfe0*/  LDL.LU.64 R6, [R1+0x3f48] ;  /* 0x003f480001067983 */ /* 0x001ee80000300a00 */
[----:B------:R-:W3:Y:S02]  /*1cff0*/  LDL.LU.64 R4, [R1+0x3f40] ;  /* 0x003f400001047983 */ /* 0x000ee40000300a00 */
[----:B---3--:R-:W-:Y:S02]  /*1d000*/  HMMA.16816.F32 R8, R12, R10, R4 ;  /* 0x0000000a0c08723c */ /* 0x008fe40000001804 */
[----:B------:R-:W3:Y:S04]  /*1d010*/  LDL.LU.64 R4, [R1+0x3f38] ;  /* 0x003f380001047983 */ /* 0x000ee80000300a00 */
[----:B------:R-:W4:Y:S04]  /*1d020*/  LDL.LU.64 R14, [R1+0x3f30] ;  /* 0x003f3000010e7983 */ /* 0x000f280000300a00 */
[----:B------:R-:W4:Y:S01]  /*1d030*/  LDL.LU.64 R12, [R1+0x3f28] ;  /* 0x003f2800010c7983 */ /* 0x000f220000300a00 */
[----:B--2---:R-:W-:Y:S01]  /*1d040*/  MOV R7, R24 ;  /* 0x0000001800077202 */ /* 0x004fe20000000f00 */
[----:B------:R-:W-:-:S11]  /*1d050*/  IMAD.MOV.U32 R6, RZ, RZ, R25 ;  /* 0x000000ffff067224 */ /* 0x000fd600078e0019 */
[----:B------:R0:W-:Y:S01]  /*1d060*/  STL.64 [R1+0xf0], R8 ;  /* 0x0000f00801007387 */ /* 0x0001e20000100a00 */
[----:B------:R-:W-:-:S03]  /*1d070*/  IMAD.MOV.U32 R0, RZ, RZ, R11 ;  /* 0x000000ffff007224 */ /* 0x000fc600078e000b */
[----:B------:R1:W-:Y:S04]  /*1d080*/  STL [R1+0xf8], R10 ;  /* 0x0000f80a01007387 */ /* 0x0003e80000100800 */
[----:B0-----:R-:W2:Y:S04]  /*1d090*/  LDL.LU.64 R8, [R1+0xb0] ;  /* 0x0000b00001087983 */ /* 0x001ea80000300a00 */
[----:B-1----:R-:W2:Y:S04]  /*1d0a0*/  LDL.LU.64 R10, [R1+0xb8] ;  /* 0x0000b800010a7983 */ /* 0x002ea80000300a00 */
[----:B------:R-:W2:Y:S01]  /*1d0b0*/  LDL.LU.64 R26, [R1+0x3f20] ;  /* 0x003f2000011a7983 */ /* 0x000ea20000300a00 */
[----:B----4-:R-:W-:Y:S03]  /*1d0c0*/  HMMA.16816.F32 R20, R12, R24, R20 ;  /* 0x000000180c14723c */ /* 0x010fe60000001814 */
[----:B------:R-:W2:Y:S11]  /*1d0d0*/  LDL.LU.64 R24, [R1+0x3f18] ;  /* 0x003f180001187983 */ /* 0x000eb60000300a00 */
[----:B------:R-:W-:Y:S09]  /*1d0e0*/  @!UPT UIADD3 URZ, URZ, URZ, URZ ;  /* 0x0000003f3f3ff290 */ /* 0x000ff2000fffe03f */
[----:B------:R-:W-:Y:S01]  /*1d0f0*/  STL.64 [R1+0xc0], R20 ;  /* 0x0000c01401007387 */ /* 0x000fe20000100a00 */
[----:B------:R-:W-:-:S03]  /*1d100*/  MOV R28, R23 ;  /* 0x00000017001c7202 */ /* 0x000fc60000000f00 */
[----:B------:R0:W-:Y:S04]  /*1d110*/  STL [R1+0xc8], R22 ;  /* 0x0000c81601007387 */ /* 0x0001e80000100800 */
[----:B0-----:R-:W3:Y:S04]  /*1d120*/  LDL.LU.64 R22, [R1+0x3f10] ;  /* 0x003f100001167983 */ /* 0x001ee80000300a00 */
[----:B------:R-:W3:Y:S02]  /*1d130*/  LDL.LU.64 R20, [R1+0x3f08] ;  /* 0x003f080001147983 */ /* 0x000ee40000300a00 */
[----:B---3--:R-:W-:Y:S02]  /*1d140*/  HMMA.16816.F32 R12, R12, R4, R20 ;  /* 0x000000040c0c723c */ /* 0x008fe40000001814 */
[----:B------:R-:W2:Y:S04]  /*1d150*/  LDL.LU.64 R22, [R1+0x3f00] ;  /* 0x003f000001167983 */ /* 0x000ea80000300a00 */
[----:B------:R-:W2:Y:S11]  /*1d160*/  LDL.LU.64 R20, [R1+0x3ef8] ;  /* 0x003ef80001147983 */ /* 0x000eb60000300a00 */
[----:B------:R-:W-:Y:S06]  /*1d170*/  @!UPT UIADD3 URZ, URZ, URZ, URZ ;  /* 0x0000003f3f3ff290 */ /* 0x000fec000fffe03f */
[----:B------:R0:W-:Y:S02]  /*1d180*/  STL.64 [R1+0xa0], R12 ;  /* 0x0000a00c01007387 */ /* 0x0001e40000100a00 */
[----:B0-----:R-:W-:Y:S01]  /*1d190*/  IMAD.MOV.U32 R12, RZ, RZ, R7 ;  /* 0x000000ffff0c7224 */ /* 0x001fe200078e0007 */
[----:B------:R-:W-:Y:S01]  /*1d1a0*/  MOV R13, R6 ;  /* 0x00000006000d7202 */ /* 0x000fe20000000f00 */
[----:B------:R-:W-:Y:S06]  /*1d1b0*/  STL.64 [R1+0xa8], R14 ;  /* 0x0000a80e01007387 */ /* 0x000fec0000100a00 */
[C---:B--2---:R-:W-:Y:S11]  /*1d1c0*/  HMMA.16816.F32 R24, R20.reuse, R12, R24 ;  /* 0x0000000c1418723c */ /* 0x044ff60000001818 */
[----:B------:R-:W-:Y:S11]  /*1d1d0*/  @!UPT UIADD3 URZ, URZ, URZ, URZ ;  /* 0x0000003f3f3ff290 */ /* 0x000ff6000fffe03f */
[----:B------:R-:W-:Y:S01]  /*1d1e0*/  @!UPT UIADD3 URZ, URZ, URZ, URZ ;  /* 0x0000003f3f3ff290 */ /* 0x000fe2000fffe03f */
[----:B------:R0:W-:Y:S01]  /*1d1f0*/  STL.64 [R1+0x90], R24 ;  /* 0x0000901801007387 */ /* 0x0001e20000100a00 */
[----:B------:R-:W-:Y:S01]  /*1d200*/  IMAD.MOV.U32 R6, RZ, RZ, R26 ;  /* 0x000000ffff067224 */ /* 0x000fe200078e001a */
[----:B------:R-:W-:Y:S02]  /*1d210*/  MOV R7, R27 ;  /* 0x0000001b00077202 */ /* 0x000fe40000000f00 */
[----:B------:R-:W2:Y:S04]  /*1d220*/  LDL.LU.64 R26, [R1+0x3ef0] ;  /* 0x003ef000011a7983 */ /* 0x000ea80000300a00 */
[----:B0-----:R-:W2:Y:S04]  /*1d230*/  LDL.LU.64 R24, [R1+0x3ee8] ;  /* 0x003ee80001187983 */ /* 0x001ea80000300a00 */
[----:B------:R-:W-:Y:S04]  /*1d240*/  STL [R1+0x3eb4], R7 ;  /* 0x003eb40701007387 */ /* 0x000fe80000100800 */
[----:B------:R-:W-:Y:S01]  /*1d250*/  STL [R1+0x3eb0], R6 ;  /* 0x003eb00601007387 */ /* 0x000fe20000100800 */
[----:B--2---:R-:W-:Y:S03]  /*1d260*/  HMMA.16816.F32 R20, R20, R4, R24 ;  /* 0x000000041414723c */ /* 0x004fe60000001818 */
[----:B------:R-:W2:Y:S04]  /*1d270*/  LDL.LU.64 R26, [R1+0x3ee0] ;  /* 0x003ee000011a7983 */ /* 0x000ea80000300a00 */
[----:B------:R-:W2:Y:S11]  /*1d280*/  LDL.LU.64 R24, [R1+0x3ed8] ;  /* 0x003ed80001187983 */ /* 0x000eb60000300a00 */
[----:B------:R-:W-:Y:S05]  /*1d290*/  @!UPT UIADD3 URZ, URZ, URZ, URZ ;  /* 0x0000003f3f3ff290 */ /* 0x000fea000fffe03f */
[----:B------:R0:W-:Y:S04]  /*1d2a0*/  STL.64 [R1+0x70], R20 ;  /* 0x0000701401007387 */ /* 0x0001e80000100a00 */
[----:B------:R1:W-:Y:S04]  /*1d2b0*/  STL.64 [R1+0x78], R22 ;  /* 0x0000781601007387 */ /* 0x0003e80000100a00 */
[----:B0-----:R-:W3:Y:S04]  /*1d2c0*/  LDL.LU R20, [R1+0x30] ;  /* 0x0000300001147983 */ /* 0x001ee80000300800 */
[----:B------:R-:W3:Y:S04]  /*1d2d0*/  LDL.LU R21, [R1+0x34] ;  /* 0x0000340001157983 */ /* 0x000ee80000300800 */
[----:B-1----:R-:W3:Y:S04]  /*1d2e0*/  LDL.LU R22, [R1+0x38] ;  /* 0x0000380001167983 */ /* 0x002ee80000300800 */
[----:B------:R-:W3:Y:S01]  /*1d2f0*/  LDL.LU R23, [R1+0x3c] ;  /* 0x00003c0001177983 */ /* 0x000ee20000300800 */
[C---:B--2---:R-:W-:Y:S11]  /*1d300*/  HMMA.16816.F32 R16, R24.reuse, R12, R16 ;  /* 0x0000000c1810723c */ /* 0x044ff60000001810 */
[----:B------:R-:W-:Y:S11]  /*1d310*/  @!UPT UIADD3 URZ, URZ, URZ, URZ ;  /* 0x0000003f3f3ff290 */ /* 0x000ff6000fffe03f */
[----:B------:R-:W-:Y:S01]  /*1d320*/  @!UPT UIADD3 URZ, URZ, URZ, URZ ;  /* 0x0000003f3f3ff290 */ /* 0x000fe2000fffe03f */
[----:B------:R0:W-:Y:S01]  /*1d330*/  STL.64 [R1+0x60], R16 ;  /* 0x0000601001007387 */ /* 0x0001e20000100a00 */
[----:B------:R-:W-:Y:S01]  /*1d340*/  IMAD.MOV.U32 R7, RZ, RZ, R18 ;  /* 0x000000ffff077224 */ /* 0x000fe200078e0012 */
[----:B------:R-:W-:Y:S02]  /*1d350*/  MOV R6, R19 ;  /* 0x0000001300067202 */ /* 0x000fe40000000f00 */
[----:B------:R-:W2:Y:S04]  /*1d360*/  LDL.LU.64 R18, [R1+0x3ed0] ;  /* 0x003ed00001127983 */ /* 0x000ea80000300a00 */
[----:B0-----:R-:W2:Y:S01]  /*1d370*/  LDL.LU.64 R16, [R1+0x3ec8] ;  /* 0x003ec80001107983 */ /* 0x001ea20000300a00 */
[----:B---3--:R-:W-:Y:S03]  /*1d380*/  HMMA.16816.F32 R20, R24, R4, R20 ;  /* 0x000000041814723c */ /* 0x008fe60000001814 */
[----:B------:R-:W3:Y:S11]  /*1d390*/  LDL R27, [R1+0x12dc] ;  /* 0x0012dc00011b7983 */ /* 0x000ef60000100800 */
[----:B------:R-:W-:Y:S09]  /*1d3a0*/  @!UPT UIADD3 URZ, URZ, URZ, URZ ;  /* 0x0000003f3f3ff290 */ /* 0x000ff2000fffe03f */
[----:B------:R0:W-:Y:S04]  /*1d3b0*/  STL.64 [R1+0x50], R20 ;  /* 0x0000501401007387 */ /* 0x0001e80000100a00 */
[----:B------:R1:W-:Y:S01]  /*1d3c0*/  STL.64 [R1+0x58], R22 ;  /* 0x0000581601007387 */ /* 0x0003e20000100a00 */
[----:B0-----:R-:W-:Y:S01]  /*1d3d0*/  IMAD.MOV.U32 R21, RZ, RZ, R10 ;  /* 0x000000ffff157224 */ /* 0x001fe200078e000a */
[----:B------:R-:W-:Y:S01]  /*1d3e0*/  MOV R20, R11 ;  /* 0x0000000b00147202 */ /* 0x000fe20000000f00 */
[----:B-1----:R-:W-:Y:S01]  /*1d3f0*/  IMAD.MOV.U32 R23, RZ, RZ, R8 ;  /* 0x000000ffff177224 */ /* 0x002fe200078e0008 */
[----:B------:R-:W-:Y:S01]  /*1d400*/  MOV R22, R9 ;  /* 0x0000000900167202 */ /* 0x000fe20000000f00 */
[----:B--2---:R-:W-:Y:S01]  /*1d410*/  HMMA.16816.F32 R12, R8, R12, R16 ;  /* 0x0000000c080c723c */ /* 0x004fe20000001810 */
[----:B---3--:R-:W-:Y:S04]  /*1d420*/  LDSM.16.M88.4 R8, [R27+0x10080] ;  /* 0x010080001b08783b */ /* 0x008fe80000000200 */
[----:B------:R-:W-:Y:S11]  /*1d430*/  LDSM.16.M88.4 R16, [R27+0x18080] ;  /* 0x018080001b10783b */ /* 0x000ff60000000200 */
[----:B------:R-:W-:Y:S07]  /*1d440*/  @!UPT UIADD3 URZ, URZ, URZ, URZ ;  /* 0x0000003f3f3ff290 */ /* 0x000fee000fffe03f */
[----:B------:R-:W-:Y:S04]  /*1d450*/  STL.64 [R1+0x30], R12 ;  /* 0x0000300c01007387 */ /* 0x000fe80000100a00 */
[----:B------:R-:W-:Y:S04]  /*1d460*/  STL.64 [R1+0x38], R14 ;  /* 0x0000380e01007387 */ /* 0x000fe80000100a00 */
[----:B------:R-:W0:Y:S04]  /*1d470*/  LDSM.16.MT88.4 R12, [R3+0x3000] ;  /* 0x00300000030c783b */ /* 0x000e280000004200 */
[----:B------:R-:W-:Y:S04]  /*1d480*/  STL [R1+0x3e2c], R3 ;  /* 0x003e2c0301007387 */ /* 0x000fe80000100800 */
[----:B0-----:R-:W-:Y:S04]  /*1d490*/  STL.64 [R1+0x3df8], R14 ;  /* 0x003df80e01007387 */ /* 0x001fe80000100a00 */
[----:B------:R0:W-:Y:S04]  /*1d4a0*/  STL.64 [R1+0x3df0], R12 ;  /* 0x003df00c01007387 */ /* 0x0001e80000100a00 */
[----:B------:R-:W-:Y:S04]  /*1d4b0*/  STL [R1+0x3e1c], R8 ;  /* 0x003e1c0801007387 */ /* 0x000fe80000100800 */
[----:B------:R-:W-:Y:S04]  /*1d4c0*/  STL [R1+0x3e18], R9 ;  /* 0x003e180901007387 */ /* 0x000fe80000100800 */
[----:B------:R-:W-:Y:S04]  /*1d4d0*/  STL [R1+0x3dac], R10 ;  /* 0x003dac0a01007387 */ /* 0x000fe80000100800 */
[----:B------:R1:W-:Y:S04]  /*1d4e0*/  STL [R1+0x3da8], R11 ;  /* 0x003da80b01007387 */ /* 0x0003e80000100800 */
[----:B0-----:R-:W2:Y:S04]  /*1d4f0*/  LDL.LU R12, [R1+0x80] ;  /* 0x00008000010c7983 */ /* 0x001ea80000300800 */
[----:B--2---:R-:W-:Y:S04]  /*1d500*/  STL [R1+0x3e34], R12 ;  /* 0x003e340c01007387 */ /* 0x004fe80000100800 */
[----:B------:R-:W2:Y:S01]  /*1d510*/  LDL.LU R13, [R1+0x84] ;  /* 0x00008400010d7983 */ /* 0x000ea20000300800 */
[----:B------:R-:W-:-:S03]  /*1d520*/  IMAD.MOV.U32 R15, RZ, RZ, R2 ;  /* 0x000000ffff0f7224 */ /* 0x000fc600078e0002 */
[----:B--2---:R-:W-:Y:S04]  /*1d530*/  STL [R1+0x3e38], R13 ;  /* 0x003e380d01007387 */ /* 0x004fe80000100800 */
[----:B------:R-:W2:Y:S04]  /*1d540*/  LDL.LU R14, [R1+0x88] ;  /* 0x00008800010e7983 */ /* 0x000ea80000300800 */
[----:B--2---:R-:W-:Y:S04]  /*1d550*/  STL [R1+0x3e3c], R14 ;  /* 0x003e3c0e01007387 */ /* 0x004fe80000100800 */
[----:B------:R-:W2:Y:S04]  /*1d560*/  LDL.LU R2, [R1+0x3ec0] ;  /* 0x003ec00001027983 */ /* 0x000ea80000300800 */
[----:B------:R0:W-:Y:S04]  /*1d570*/  STL [R1+0x3eb8], R15 ;  /* 0x003eb80f01007387 */ /* 0x0001e80000100800 */
[----:B-1----:R-:W3:Y:S04]  /*1d580*/  LDL.LU.64 R10, [R1+0x8] ;  /* 0x00000800010a7983 */ /* 0x002ee80000300a00 */
[----:B------:R1:W-:Y:S04]  /*1d590*/  STL [R1+0x3dd0], R16 ;  /* 0x003dd01001007387 */ /* 0x0003e80000100800 */
[----:B------:R4:W-:Y:S04]  /*1d5a0*/  STL [R1+0x3dcc], R17 ;  /* 0x003dcc1101007387 */ /* 0x0009e80000100800 */
[----:B------:R1:W-:Y:S01]  /*1d5b0*/  STL [R1+0x3dc8], R18 ;  /* 0x003dc81201007387 */ /* 0x0003e20000100800 */
[----:B0-----:R-:W-:-:S03]  /*1d5c0*/  MOV R15, R0 ;  /* 0x00000000000f7202 */ /* 0x001fc60000000f00 */
[----:B------:R0:W-:Y:S04]  /*1d5d0*/  STL [R1+0x3db0], R19 ;  /* 0x003db01301007387 */ /* 0x0001e80000100800 */
[----:B------:R-:W3:Y:S04]  /*1d5e0*/  LDL.LU R12, [R1+0xf0] ;  /* 0x0000f000010c7983 */ /* 0x000ee80000300800 */
[----:B------:R-:W3:Y:S04]  /*1d5f0*/  LDL.LU R13, [R1+0xf4] ;  /* 0x0000f400010d7983 */ /* 0x000ee80000300800 */
[----:B------:R-:W3:Y:S04]  /*1d600*/  LDL.LU R14, [R1+0xf8] ;  /* 0x0000f800010e7983 */ /* 0x000ee80000300800 */
[----:B------:R-:W3:Y:S01]  /*1d610*/  LDL.LU R0, [R1+0x3ebc] ;  /* 0x003ebc0001007983 */ /* 0x000ee20000300800 */
[----:B-1----:R-:W-:Y:S01]  /*1d620*/  MOV R16, R23 ;  /* 0x0000001700107202 */ /* 0x002fe20000000f00 */
[----:B----4-:R-:W-:Y:S01]  /*1d630*/  IMAD.MOV.U32 R17, RZ, RZ, R22 ;  /* 0x000000ffff117224 */ /* 0x010fe200078e0016 */
[----:B------:R-:W-:Y:S01]  /*1d640*/  MOV R18, R21 ;  /* 0x0000001500127202 */ /* 0x000fe20000000f00 */
[----:B0-----:R-:W-:-:S02]  /*1d650*/  IMAD.MOV.U32 R19, RZ, RZ, R20 ;  /* 0x000000ffff137224 */ /* 0x001fc400078e0014 */
[----:B--2---:R-:W0:Y:S04]  /*1d660*/  LDSM.16.MT88.4 R20, [R2+0x3000] ;  /* 0x003000000214783b */ /* 0x004e280000004200 */
[----:B------:R-:W-:Y:S04]  /*1d670*/  STL [R1+0x3e28], R2 ;  /* 0x003e280201007387 */ /* 0x000fe80000100800 */
[----:B---3--:R-:W1:Y:S04]  /*1d680*/  LDSM.16.MT88.4 R24, [R0+0x3000] ;  /* 0x003000000018783b */ /* 0x008e680000004200 */
[----:B0-----:R-:W-:Y:S04]  /*1d690*/  STL.64 [R1+0x3dc0], R22 ;  /* 0x003dc01601007387 */ /* 0x001fe80000100a00 */
[----:B------:R0:W-:Y:S04]  /*1d6a0*/  STL.64 [R1+0x3db8], R20 ;  /* 0x003db81401007387 */ /* 0x0001e80000100a00 */
[----:B0-----:R-:W2:Y:S04]  /*1d6b0*/  LDL.LU R20, [R1+0x40] ;  /* 0x0000400001147983 */ /* 0x001ea80000300800 */
[----:B------:R-:W2:Y:S04]  /*1d6c0*/  LDL.LU R21, [R1+0x44] ;  /* 0x0000440001157983 */ /* 0x000ea80000300800 */
[----:B------:R-:W2:Y:S04]  /*1d6d0*/  LDL.LU R22, [R1+0x48] ;  /* 0x0000480001167983 */ /* 0x000ea80000300800 */
[----:B------:R-:W2:Y:S04]  /*1d6e0*/  LDL.LU R23, [R1+0x4c] ;  /* 0x00004c0001177983 */ /* 0x000ea80000300800 */
[----:B------:R-:W-:Y:S04]  /*1d6f0*/  STL [R1+0x3e30], R0 ;  /* 0x003e300001007387 */ /* 0x000fe80000100800 */
[----:B-1----:R-:W-:Y:S04]  /*1d700*/  STL.64 [R1+0x3d90], R26 ;  /* 0x003d901a01007387 */ /* 0x002fe80000100a00 */
[----:B------:R-:W-:Y:S04]  /*1d710*/  STL.64 [R1+0x3d88], R24 ;  /* 0x003d881801007387 */ /* 0x000fe80000100a00 */
[----:B------:R-:W0:Y:S04]  /*1d720*/  LDSM.16.MT88.4 R24, [R29+0x3000] ;  /* 0x003000001d18783b */ /* 0x000e280000004200 */
[----:B0-----:R0:W-:Y:S04]  /*1d730*/  STL.64 [R1+0xe0], R24 ;  /* 0x0000e01801007387 */ /* 0x0011e80000100a00 */
[----:B------:R1:W-:Y:S04]  /*1d740*/  STL.64 [R1+0xe8], R26 ;  /* 0x0000e81a01007387 */ /* 0x0003e80000100a00 */
[----:B0-----:R-:W3:Y:S04]  /*1d750*/  LDL.LU R24, [R1+0x20] ;  /* 0x0000200001187983 */ /* 0x001ee80000300800 */
[----:B------:R-:W3:Y:S04]  /*1d760*/  LDL.LU R25, [R1+0x24] ;  /* 0x0000240001197983 */ /* 0x000ee80000300800 */
[----:B-1----:R-:W4:Y:S04]  /*1d770*/  LDL.LU R26, [R1+0x28] ;  /* 0x00002800011a7983 */ /* 0x002f280000300800 */
[----:B------:R-:W4:Y:S01]  /*1d780*/  LDL.LU R27, [R1+0x2c] ;  /* 0x00002c00011b7983 */ /* 0x000f220000300800 */
[----:B------:R-:W-:Y:S03]  /*1d790*/  HMMA.16816.F32 R16, R16, R4, R12 ;  /* 0x000000041010723c */ /* 0x000fe6000000180c */
[----:B----4-:R-:W-:Y:S04]  /*1d7a0*/  STL.64 [R1+0x3e90], R26 ;  /* 0x003e901a01007387 */ /* 0x010fe80000100a00 */
[----:B---3--:R0:W-:Y:S04]  /*1d7b0*/  STL.64 [R1+0x3e88], R24 ;  /* 0x003e881801007387 */ /* 0x0081e80000100a00 */
[----:B0-----:R-:W3:Y:S04]  /*1d7c0*/  LDL.LU R24, [R1+0xa0] ;  /* 0x0000a00001187983 */ /* 0x001ee80000300800 */
[----:B------:R-:W3:Y:S04]  /*1d7d0*/  LDL.LU R25, [R1+0xa4] ;  /* 0x0000a40001197983 */ /* 0x000ee80000300800 */
[----:B------:R-:W4:Y:S04]  /*1d7e0*/  LDL.LU R26, [R1+0xa8] ;  /* 0x0000a800011a7983 */ /* 0x000f280000300800 */
[----:B------:R-:W4:Y:S01]  /*1d7f0*/  LDL.LU R27, [R1+0xac] ;  /* 0x0000ac00011b7983 */ /* 0x000f220000300800 */
[----:B------:R-:W-:Y:S01]  /*1d800*/  MOV R3, R16 ;  /* 0x0000001000037202 */ /* 0x000fe20000000f00 */
[----:B------:R-:W-:-:S02]  /*1d810*/  IMAD.MOV.U32 R2, RZ, RZ, R17 ;  /* 0x000000ffff027224 */ /* 0x000fc400078e0011 */
[----:B----4-:R-:W-:Y:S04]  /*1d820*/  STL.64 [R1+0x3ea0], R26 ;  /* 0x003ea01a01007387 */ /* 0x010fe80000100a00 */
[----:B---3--:R0:W-:Y:S04]  /*1d830*/  STL.64 [R1+0x3e98], R24 ;  /* 0x003e981801007387 */ /* 0x0081e80000100a00 */
[----:B0-----:R-:W2:Y:S04]  /*1d840*/  LDL.LU R24, [R1+0xc0] ;  /* 0x0000c00001187983 */ /* 0x001ea80000300800 */
[----:B------:R-:W2:Y:S04]  /*1d850*/  LDL.LU R25, [R1+0xc4] ;  /* 0x0000c40001197983 */ /* 0x000ea80000300800 */
[----:B------:R-:W2:Y:S04]  /*1d860*/  LDL.LU R26, [R1+0xc8] ;  /* 0x0000c800011a7983 */ /* 0x000ea80000300800 */
[----:B------:R-:W-:Y:S04]  /*1d870*/  STL [R1+0x3e5c], R29 ;  /* 0x003e5c1d01007387 */ /* 0x000fe80000100800 */
[----:B------:R-:W3:Y:S04]  /*1d880*/  LDL.LU R15, [R1+0x3eb8] ;  /* 0x003eb800010f7983 */ /* 0x000ee80000300800 */
[----:B------:R-:W-:Y:S04]  /*1d890*/  STL [R1+0x3e60], R3 ;  /* 0x003e600301007387 */ /* 0x000fe80000100800 */
[----:B------:R0:W-:Y:S04]  /*1d8a0*/  STL [R1+0x3e58], R19 ;  /* 0x003e581301007387 */ /* 0x0001e80000100800 */
[----:B------:R-:W4:Y:S04]  /*1d8b0*/  LDL.LU R16, [R1+0x60] ;  /* 0x0000600001107983 */ /* 0x000f280000300800 */
[----:B------:R-:W4:Y:S01]  /*1d8c0*/  LDL.LU R17, [R1+0x64] ;  /* 0x0000640001117983 */ /* 0x000f220000300800 */
[----:B------:R-:W-:Y:S01]  /*1d8d0*/  IMAD.MOV.U32 R27, RZ, RZ, R28 ;  /* 0x000000ffff1b7224 */ /* 0x000fe200078e001c */
[----:B------:R-:W-:Y:S01]  /*1d8e0*/  MOV R28, R18 ;  /* 0x00000012001c7202 */ /* 0x000fe20000000f00 */
[----:B------:R-:W-:Y:S01]  /*1d8f0*/  IMAD.MOV.U32 R18, RZ, RZ, R7 ;  /* 0x000000ffff127224 */ /* 0x000fe200078e0007 */
[----:B0-----:R-:W-:Y:S01]  /*1d900*/  MOV R19, R6 ;  /* 0x0000000600137202 */ /* 0x001fe20000000f00 */
[----:B------:R-:W2:Y:S04]  /*1d910*/  LDL.LU R7, [R1+0x3eb4] ;  /* 0x003eb40001077983 */ /* 0x000ea80000300800 */
[----:B------:R-:W2:Y:S04]  /*1d920*/  LDL.LU R6, [R1+0x3eb0] ;  /* 0x003eb00001067983 */ /* 0x000ea80000300800 */
[----:B------:R-:W-:Y:S04]  /*1d930*/  STL.64 [R1+0x3e70], R18 ;  /* 0x003e701201007387 */ /* 0x000fe80000100a00 */
[----:B----4-:R0:W-:Y:S04]  /*1d940*/  STL.64 [R1+0x3e68], R16 ;  /* 0x003e681001007387 */ /* 0x0101e80000100a00 */
[----:B0-----:R-:W4:Y:S04]  /*1d950*/  LDL.LU R16, [R1+0x70] ;  /* 0x0000700001107983 */ /* 0x001f280000300800 */
[----:B------:R-:W4:Y:S04]  /*1d960*/  LDL.LU R17, [R1+0x74] ;  /* 0x0000740001117983 */ /* 0x000f280000300800 */
[----:B------:R-:W3:Y:S04]  /*1d970*/  LDL.LU R18, [R1+0x78] ;  /* 0x0000780001127983 */ /* 0x000ee80000300800 */
[----:B------:R-:W3:Y:S01]  /*1d980*/  LDL.LU R19, [R1+0x7c] ;  /* 0x00007c0001137983 */ /* 0x000ee20000300800 */
[----:B--2---:R-:W-:Y:S11]  /*1d990*/  HMMA.16816.F32 R24, R20, R10, R24 ;  /* 0x0000000a1418723c */ /* 0x004ff60000001818 */
[----:B------:R-:W-:Y:S11]  /*1d9a0*/  @!UPT UIADD3 URZ, URZ, URZ, URZ ;  /* 0x0000003f3f3ff290 */ /* 0x000ff6000fffe03f */
[----:B------:R-:W-:Y:S02]  /*1d9b0*/  @!UPT UIADD3 URZ, URZ, URZ, URZ ;  /* 0x0000003f3f3ff290 */ /* 0x000fe4000fffe03f */
[----:B------:R-:W-:Y:S01]  /*1d9c0*/  IMAD.MOV.U32 R12, RZ, RZ, R26 ;  /* 0x000000ffff0c7224 */ /* 0x000fe200078e001a */
[----:B------:R-:W-:Y:S01]  /*1d9d0*/  MOV R0, R27 ;  /* 0x0000001b00007202 */ /* 0x000fe20000000f00 */
[----:B------:R-:W-:Y:S01]  /*1d9e0*/  IMAD.MOV.U32 R14, RZ, RZ, R24 ;  /* 0x000000ffff0e7224 */ /* 0x000fe200078e0018 */
[----:B------:R-:W-:Y:S01]  /*1d9f0*/  MOV R13, R25 ;  /* 0x00000019000d7202 */ /* 0x000fe20000000f00 */
[----:B---3--:R0:W-:Y:S04]  /*1da00*/  STL.64 [R1+0x3e80], R18 ;  /* 0x003e801201007387 */ /* 0x0081e80000100a00 */
[----:B----4-:R1:W-:Y:S01]  /*1da10*/  STL.64 [R1+0x3e78], R16 ;  /* 0x003e781001007387 */ /* 0x0103e20000100a00 */
[----:B0-----:R-:W-:Y:S01]  /*1da20*/  IMAD.MOV.U32 R18, RZ, RZ, R6 ;  /* 0x000000ffff127224 */ /* 0x001fe200078e0006 */
[----:B------:R-:W-:-:S02]  /*1da30*/  MOV R19, R7 ;  /* 0x0000000700137202 */ /* 0x000fc40000000f00 */
[----:B-1----:R-:W2:Y:S04]  /*1da40*/  LDL.LU R16, [R1+0x90] ;  /* 0x0000900001107983 */ /* 0x002ea80000300800 */
[----:B------:R-:W2:Y:S04]  /*1da50*/  LDL.LU R17, [R1+0x94] ;  /* 0x0000940001117983 */ /* 0x000ea80000300800 */
[----:B------:R-:W3:Y:S04]  /*1da60*/  LDL.LU R6, [R1+0x3eac] ;  /* 0x003eac0001067983 */ /* 0x000ee80000300800 */
[----:B------:R-:W3:Y:S04]  /*1da70*/  LDL.LU R7, [R1+0x3ea8] ;  /* 0x003ea80001077983 */ /* 0x000ee80000300800 */
[----:B------:R-:W3:Y:S04]  /*1da80*/  LDL.LU.64 R26, [R1+0x3ea0] ;  /* 0x003ea000011a7983 */ /* 0x000ee80000300a00 */
[----:B------:R-:W3:Y:S04]  /*1da90*/  LDL.LU.64 R24, [R1+0x3e98] ;  /* 0x003e980001187983 */ /* 0x000ee80000300a00 */
[----:B------:R-:W-:Y:S04]  /*1daa0*/  STL.64 [R1+0x3e48], R14 ;  /* 0x003e480e01007387 */ /* 0x000fe80000100a00 */
[----:B------:R0:W-:Y:S04]  /*1dab0*/  STL.64 [R1+0x3e40], R12 ;  /* 0x003e400c01007387 */ /* 0x0001e80000100a00 */
[----:B0-----:R-:W4:Y:S04]  /*1dac0*/  LDL.LU R12, [R1+0x10] ;  /* 0x00001000010c7983 */ /* 0x001f280000300800 */
[----:B------:R-:W4:Y:S04]  /*1dad0*/  LDL.LU R13, [R1+0x14] ;  /* 0x00001400010d7983 */ /* 0x000f280000300800 */
[----:B------:R-:W4:Y:S04]  /*1dae0*/  LDL.LU R14, [R1+0x18] ;  /* 0x00001800010e7983 */ /* 0x000f280000300800 */
[----:B------:R-:W4:Y:S01]  /*1daf0*/  LDL.LU R15, [R1+0x1c] ;  /* 0x00001c00010f7983 */ /* 0x000f220000300800 */
[----:B---3--:R-:W-:Y:S03]  /*1db00*/  HMMA.16816.F32 R20, R20, R6, R24 ;  /* 0x000000061414723c */ /* 0x008fe60000001818 */
[----:B------:R-:W2:Y:S04]  /*1db10*/  LDL.LU.64 R26, [R1+0x3e90] ;  /* 0x003e9000011a7983 */ /* 0x000ea80000300a00 */
[----:B------:R-:W2:Y:S11]  /*1db20*/  LDL.LU.64 R24, [R1+0x3e88] ;  /* 0x003e880001187983 */ /* 0x000eb60000300a00 */
[----:B------:R-:W-:Y:S05]  /*1db30*/  @!UPT UIADD3 URZ, URZ, URZ, URZ ;  /* 0x0000003f3f3ff290 */ /* 0x000fea000fffe03f */
[----:B------:R-:W-:Y:S04]  /*1db40*/  STL [R1+0x3dd8], R22 ;  /* 0x003dd81601007387 */ /* 0x000fe80000100800 */
[----:B------:R-:W-:Y:S04]  /*1db50*/  STL [R1+0x3dd4], R23 ;  /* 0x003dd41701007387 */ /* 0x000fe80000100800 */
[----:B------:R0:W-:Y:S04]  /*1db60*/  STL.64 [R1+0x3e50], R20 ;  /* 0x003e501401007387 */ /* 0x0001e80000100a00 */
[----:B0-----:R-:W3:Y:S04]  /*1db70*/  LDL.LU R20, [R1+0x50] ;  /* 0x0000500001147983 */ /* 0x001ee80000300800 */
[----:B------:R-:W3:Y:S04]  /*1db80*/  LDL.LU R21, [R1+0x54] ;  /* 0x0000540001157983 */ /* 0x000ee80000300800 */
        /* <DEDUP_REMOVED lines=9> */
[----:B------:R-:W2:Y:S04]  /*1dc20*/  LDL.LU.64 R18, [R1+0x3e80] ;  /* 0x003e800001127983 */ /* 0x000ea80000300a00 */
[----:B------:R-:W2:Y:S01]  /*1dc30*/  LDL.LU.64 R16, [R1+0x3e78] ;  /* 0x003e780001107983 */ /* 0x000ea20000300a00 */
[----:B------:R-:W-:-:S03]  /*1dc40*/  IMAD.MOV.U32 R3, RZ, RZ, R10 ;  /* 0x000000ffff037224 */ /* 0x000fc600078e000a */
[----:B------:R0:W-:Y:S01]  /*1dc50*/  STL.64 [R1+0x3e20], R8 ;  /* 0x003e200801007387 */ /* 0x0001e20000100a00 */
[----:B------:R-:W-:-:S03]  /*1dc60*/  MOV R29, R11 ;  /* 0x0000000b001d7202 */ /* 0x000fc60000000f00 */
[----:B0-----:R-:W3:Y:S04]  /*1dc70*/  LDL.LU R8, [R1+0x30] ;  /* 0x0000300001087983 */ /* 0x001ee80000300800 */
[----:B------:R-:W3:Y:S04]  /*1dc80*/  LDL.LU R9, [R1+0x34] ;  /* 0x0000340001097983 */ /* 0x000ee80000300800 */
[----:B------:R-:W3:Y:S04]  /*1dc90*/  LDL.LU R10, [R1+0x38] ;  /* 0x00003800010a7983 */ /* 0x000ee80000300800 */
[----:B------:R-:W3:Y:S01]  /*1dca0*/  LDL.LU R11, [R1+0x3c] ;  /* 0x00003c00010b7983 */ /* 0x000ee20000300800 */
[----:B--2---:R-:W-:Y:S03]  /*1dcb0*/  HMMA.16816.F32 R24, R24, R6, R16 ;  /* 0x000000061818723c */ /* 0x004fe60000001810 */
[----:B------:R-:W4:Y:S04]  /*1dcc0*/  LDL.LU.64 R18, [R1+0x3e70] ;  /* 0x003e700001127983 */ /* 0x000f280000300a00 */
[----:B------:R-:W4:Y:S11]  /*1dcd0*/  LDL.LU.64 R16, [R1+0x3e68] ;  /* 0x003e680001107983 */ /* 0x000f360000300a00 */
[----:B------:R-:W-:Y:S05]  /*1dce0*/  @!UPT UIADD3 URZ, URZ, URZ, URZ ;  /* 0x0000003f3f3ff290 */ /* 0x000fea000fffe03f */
[----:B------:R0:W-:Y:S02]  /*1dcf0*/  STL.64 [R1+0x3da0], R26 ;  /* 0x003da01a01007387 */ /* 0x0001e40000100a00 */
[----:B0-----:R-:W-:Y:S01]  /*1dd00*/  IMAD.MOV.U32 R26, RZ, RZ, R3 ;  /* 0x000000ffff1a7224 */ /* 0x001fe200078e0003 */
[----:B------:R-:W-:Y:S01]  /*1dd10*/  MOV R27, R29 ;  /* 0x0000001d001b7202 */ /* 0x000fe20000000f00 */
[----:B------:R-:W-:Y:S04]  /*1dd20*/  STL.64 [R1+0x3d98], R24 ;  /* 0x003d981801007387 */ /* 0x000fe80000100a00 */
[----:B------:R-:W2:Y:S04]  /*1dd30*/  LDL.LU R3, [R1+0x3e60] ;  /* 0x003e600001037983 */ /* 0x000ea80000300800 */
[----:B------:R-:W2:Y:S01]  /*1dd40*/  LDL.LU R29, [R1+0x3e5c] ;  /* 0x003e5c00011d7983 */ /* 0x000ea20000300800 */
[C---:B----4-:R-:W-:Y:S08]  /*1dd50*/  HMMA.16816.F32 R16, R12.reuse, R26, R16 ;  /* 0x0000001a0c10723c */ /* 0x050ff00000001810 */
[----:B---3--:R-:W-:Y:S11]  /*1dd60*/  HMMA.16816.F32 R12, R12, R6, R20 ;  /* 0x000000060c0c723c */ /* 0x008ff60000001814 */
[----:B------:R-:W-:Y:S04]  /*1dd70*/  @!UPT UIADD3 URZ, URZ, URZ, URZ ;  /* 0x0000003f3f3ff290 */ /* 0x000fe8000fffe03f */
[----:B------:R0:W-:Y:S04]  /*1dd80*/  STL.64 [R1+0x60], R16 ;  /* 0x0000601001007387 */ /* 0x0001e80000100a00 */
[----:B------:R1:W-:Y:S05]  /*1dd90*/  STL [R1+0x68], R18 ;  /* 0x0000681201007387 */ /* 0x0003ea0000100800 */
[----:B------:R-:W-:Y:S01]  /*1dda0*/  MOV R22, R12 ;  /* 0x0000000c00167202 */ /* 0x000fe20000000f00 */
[----:B------:R-:W-:Y:S01]  /*1ddb0*/  IMAD.MOV.U32 R23, RZ, RZ, R13 ;  /* 0x000000ffff177224 */ /* 0x000fe200078e000d */
[----:B0-----:R-:W-:Y:S01]  /*1ddc0*/  MOV R16, R14 ;  /* 0x0000000e00107202 */ /* 0x001fe20000000f00 */
[----:B-1----:R-:W-:-:S02]  /*1ddd0*/  IMAD.MOV.U32 R18, RZ, RZ, R19 ;  /* 0x000000ffff127224 */ /* 0x002fc400078e0013 */
[----:B------:R-:W3:Y:S01]  /*1dde0*/  LDL.LU R19, [R1+0x3e58] ;  /* 0x003e580001137983 */ /* 0x000ee20000300800 */
[----:B------:R-:W-:-:S03]  /*1ddf0*/  IMAD.MOV.U32 R17, RZ, RZ, R15 ;  /* 0x000000ffff117224 */ /* 0x000fc600078e000f */
[----:B------:R-:W4:Y:S04]  /*1de00*/  LDL.LU.64 R20, [R1+0x3e50] ;  /* 0x003e500001147983 */ /* 0x000f280000300a00 */
[----:B------:R-:W2:Y:S04]  /*1de10*/  LDL.LU.64 R14, [R1+0x3e48] ;  /* 0x003e4800010e7983 */ /* 0x000ea80000300a00 */
[----:B------:R-:W2:Y:S04]  /*1de20*/  LDL.LU.64 R12, [R1+0x3e40] ;  /* 0x003e4000010c7983 */ /* 0x000ea80000300a00 */
[----:B------:R-:W-:Y:S04]  /*1de30*/  STL.64 [R1+0x3e10], R6 ;  /* 0x003e100601007387 */ /* 0x000fe80000100a00 */
[----:B------:R0:W-:Y:S02]  /*1de40*/  STL.64 [R1+0x3de8], R22 ;  /* 0x003de81601007387 */ /* 0x0001e40000100a00 */
[----:B0-----:R-:W-:-:S02]  /*1de50*/  IMAD.MOV.U32 R23, RZ, RZ, R0 ;  /* 0x000000ffff177224 */ /* 0x001fc400078e0000 */
[----:B----4-:R0:W-:Y:S01]  /*1de60*/  STL.64 [R1+0x3de0], R20 ;  /* 0x003de01401007387 */ /* 0x0101e20000100a00 */
[----:B--2---:R-:W-:Y:S02]  /*1de70*/  MOV R22, R12 ;  /* 0x0000000c00167202 */ /* 0x004fe40000000f00 */
[----:B0-----:R-:W-:Y:S01]  /*1de80*/  MOV R20, R14 ;  /* 0x0000000e00147202 */ /* 0x001fe20000000f00 */
[----:B------:R-:W-:Y:S01]  /*1de90*/  IMAD.MOV.U32 R21, RZ, RZ, R13 ;  /* 0x000000ffff157224 */ /* 0x000fe200078e000d */
[----:B------:R-:W2:Y:S04]  /*1dea0*/  LDL.LU R14, [R1+0x3e3c] ;  /* 0x003e3c00010e7983 */ /* 0x000ea80000300800 */
[----:B------:R-:W2:Y:S04]  /*1deb0*/  LDL.LU R13, [R1+0x3e38] ;  /* 0x003e3800010d7983 */ /* 0x000ea80000300800 */
[----:B------:R-:W2:Y:S04]  /*1dec0*/  LDL.LU R12, [R1+0x3e34] ;  /* 0x003e3400010c7983 */ /* 0x000ea80000300800 */
[----:B------:R-:W4:Y:S04]  /*1ded0*/  LDL.LU R0, [R1+0x3e30] ;  /* 0x003e300001007983 */ /* 0x000f280000300800 */
[----:B------:R-:W-:Y:S04]  /*1dee0*/  STL.64 [R1+0x3e08], R22 ;  /* 0x003e081601007387 */ /* 0x000fe80000100a00 */
[----:B------:R0:W-:Y:S02]  /*1def0*/  STL.64 [R1+0x3e00], R20 ;  /* 0x003e001401007387 */ /* 0x0001e40000100a00 */
[----:B0-----:R-:W-:-:S02]  /*1df00*/  MOV R20, R3 ;  /* 0x0000000300147202 */ /* 0x001fc40000000f00 */
[----:B------:R-:W4:Y:S01]  /*1df10*/  LDL.LU R3, [R1+0x3e2c] ;  /* 0x003e2c0001037983 */ /* 0x000f220000300800 */
[----:B------:R-:W-:-:S03]  /*1df20*/  IMAD.MOV.U32 R21, RZ, RZ, R2 ;  /* 0x000000ffff157224 */ /* 0x000fc600078e0002 */
[----:B------:R-:W4:Y:S01]  /*1df30*/  LDL.LU R2, [R1+0x3e28] ;  /* 0x003e280001027983 */ /* 0x000f220000300800 */
[----:B------:R-:W-:Y:S01]  /*1df40*/  MOV R22, R28 ;  /* 0x0000001c00167202 */ /* 0x000fe20000000f00 */
[----:B---3--:R-:W-:Y:S01]  /*1df50*/  IMAD.MOV.U32 R23, RZ, RZ, R19 ;  /* 0x000000ffff177224 */ /* 0x008fe200078e0013 */
[----:B--2---:R-:W-:Y:S01]  /*1df60*/  HMMA.16816.F32 R24, R12, R26, R8 ;  /* 0x0000001a0c18723c */ /* 0x004fe20000001808 */
[----:B------:R-:W2:Y:S11]  /*1df70*/  LDL.LU.64 R8, [R1+0x3e20] ;  /* 0x003e200001087983 */ /* 0x000eb60000300a00 */
[----:B------:R-:W-:Y:S11]  /*1df80*/  @!UPT UIADD3 URZ, URZ, URZ, URZ ;  /* 0x0000003f3f3ff290 */ /* 0x000ff6000fffe03f */
[----:B------:R-:W-:Y:S01]  /*1df90*/  @!UPT UIADD3 URZ, URZ, URZ, URZ ;  /* 0x0000003f3f3ff290 */ /* 0x000fe2000fffe03f */
[----:B------:R-:W-:Y:S01]  /*1dfa0*/  MOV R19, R24 ;  /* 0x0000001800137202 */ /* 0x000fe20000000f00 */
[----:B------:R-:W-:Y:S01]  /*1dfb0*/  IMAD.MOV.U32 R10, RZ, RZ, R25 ;  /* 0x000000ffff0a7224 */ /* 0x000fe200078e0019 */
[----:B------:R-:W-:Y:S01]  /*1dfc0*/  MOV R11, R26 ;  /* 0x0000001a000b7202 */ /* 0x000fe20000000f00 */
[----:B------:R-:W-:Y:S02]  /*1dfd0*/  IMAD.MOV.U32 R28, RZ, RZ, R27 ;  /* 0x000000ffff1c7224 */ /* 0x000fe400078e001b */
[----:B----4-:R-:W0:Y:S04]  /*1dfe0*/  LDSM.16.MT88.4 R24, [R3+0x3800] ;  /* 0x003800000318783b */ /* 0x010e280000004200 */
        /* <DEDUP_REMOVED lines=9> */
[----:B0-----:R-:W-:Y:S01]  /*1e080*/  MOV R26, R5 ;  /* 0x00000005001a7202 */ /* 0x001fe20000000f00 */
[----:B------:R-:W-:-:S02]  /*1e090*/  IMAD.MOV.U32 R27, RZ, RZ, R4 ;  /* 0x000000ffff1b7224 */ /* 0x000fc400078e0004 */
[----:B------:R-:W0:Y:S01]  /*1e0a0*/  LDSM.16.MT88.4 R4, [R29+0x3800] ;  /* 0x003800001d04783b */ /* 0x000e220000004200 */
[----:B--2---:R-:W-:Y:S01]  /*1e0b0*/  MOV R24, R8 ;  /* 0x0000000800187202 */ /* 0x004fe20000000f00 */
[----:B------:R-:W-:Y:S02]  /*1e0c0*/  IMAD.MOV.U32 R25, RZ, RZ, R9 ;  /* 0x000000ffff197224 */ /* 0x000fe400078e0009 */
[----:B------:R-:W2:Y:S04]  /*1e0d0*/  LDL.LU R8, [R1+0x3e1c] ;  /* 0x003e1c0001087983 */ /* 0x000ea80000300800 */
[----:B------:R-:W2:Y:S04]  /*1e0e0*/  LDL.LU R9, [R1+0x3e18] ;  /* 0x003e180001097983 */ /* 0x000ea80000300800 */
[----:B------:R-:W-:Y:S04]  /*1e0f0*/  STL [R1+0x3d58], R0 ;  /* 0x003d580001007387 */ /* 0x000fe80000100800 */
[----:B0-----:R0:W-:Y:S04]  /*1e100*/  STL.64 [R1+0xc0], R4 ;  /* 0x0000c00401007387 */ /* 0x0011e80000100a00 */
[----:B------:R1:W-:Y:S01]  /*1e110*/  STL [R1+0xc8], R6 ;  /* 0x0000c80601007387 */ /* 0x0003e20000100800 */
[----:B0-----:R-:W-:-:S03]  /*1e120*/  MOV R4, R7 ;  /* 0x0000000700047202 */ /* 0x001fc60000000f00 */
[----:B-1----:R-:W3:Y:S04]  /*1e130*/  LDL.LU.64 R6, [R1+0x3e10] ;  /* 0x003e100001067983 */ /* 0x002ee80000300a00 */
[----:B------:R-:W-:Y:S01]  /*1e140*/  STL [R1+0x3d5c], R29 ;  /* 0x003d5c1d01007387 */ /* 0x000fe20000100800 */
[----:B---3--:R-:W-:Y:S03]  /*1e150*/  HMMA.16816.F32 R12, R12, R6, R20 ;  /* 0x000000060c0c723c */ /* 0x008fe60000001814 */
[----:B------:R-:W2:Y:S04]  /*1e160*/  LDL.LU.64 R22, [R1+0x3e08] ;  /* 0x003e080001167983 */ /* 0x000ea80000300a00 */
[----:B------:R-:W2:Y:S11]  /*1e170*/  LDL.LU.64 R20, [R1+0x3e00] ;  /* 0x003e000001147983 */ /* 0x000eb60000300a00 */
[----:B------:R-:W-:Y:S05]  /*1e180*/  @!UPT UIADD3 URZ, URZ, URZ, URZ ;  /* 0x0000003f3f3ff290 */ /* 0x000fea000fffe03f */
[----:B------:R-:W-:Y:S01]  /*1e190*/  STL.64 [R1+0xf0], R12 ;  /* 0x0000f00c01007387 */ /* 0x000fe20000100a00 */
[----:B------:R-:W-:-:S03]  /*1e1a0*/  IMAD.MOV.U32 R2, RZ, RZ, R15 ;  /* 0x000000ffff027224 */ /* 0x000fc600078e000f */
[----:B------:R0:W-:Y:S04]  /*1e1b0*/  STL [R1+0xf8], R14 ;  /* 0x0000f80e01007387 */ /* 0x0001e80000100800 */
[----:B0-----:R-:W2:Y:S04]  /*1e1c0*/  LDL.LU.64 R14, [R1+0x3df8] ;  /* 0x003df800010e7983 */ /* 0x001ea80000300a00 */
[----:B------:R-:W2:Y:S04]  /*1e1d0*/  LDL.LU.64 R12, [R1+0x3df0] ;  /* 0x003df000010c7983 */ /* 0x000ea80000300a00 */
[----:B------:R-:W-:Y:S01]  /*1e1e0*/  STL [R1+0x3d64], R2 ;  /* 0x003d640201007387 */ /* 0x000fe20000100800 */
[----:B--2---:R-:W-:Y:S11]  /*1e1f0*/  HMMA.16816.F32 R20, R12, R8, R20 ;  /* 0x000000080c14723c */ /* 0x004ff60000001814 */
[----:B------:R-:W-:Y:S11]  /*1e200*/  @!UPT UIADD3 URZ, URZ, URZ, URZ ;  /* 0x0000003f3f3ff290 */ /* 0x000ff6000fffe03f */
[----:B------:R-:W-:Y:S01]  /*1e210*/  @!UPT UIADD3 URZ, URZ, URZ, URZ ;  /* 0x0000003f3f3ff290 */ /* 0x000fe2000fffe03f */
[----:B------:R0:W-:Y:S01]  /*1e220*/  STL.64 [R1+0xd0], R20 ;  /* 0x0000d01401007387 */ /* 0x0001e20000100a00 */
[----:B------:R-:W-:Y:S01]  /*1e230*/  MOV R29, R22 ;  /* 0x00000016001d7202 */ /* 0x000fe20000000f00 */
[----:B------:R-:W-:Y:S02]  /*1e240*/  IMAD.MOV.U32 R0, RZ, RZ, R23 ;  /* 0x000000ffff007224 */ /* 0x000fe400078e0017 */
[----:B------:R-:W2:Y:S04]  /*1e250*/  LDL.LU.64 R22, [R1+0x3de8] ;  /* 0x003de80001167983 */ /* 0x000ea80000300a00 */
[----:B0-----:R-:W3:Y:S04]  /*1e260*/  LDL.LU.64 R20, [R1+0x3de0] ;  /* 0x003de00001147983 */ /* 0x001ee80000300a00 */
[----:B------:R-:W4:Y:S01]  /*1e270*/  LDL R5, [R1+0x6d8] ;  /* 0x0006d80001057983 */ /* 0x000f220000100800 */
[----:B------:R-:W-:Y:S01]  /*1e280*/  MOV R6, R16 ;  /* 0x0000001000067202 */ /* 0x000fe20000000f00 */
[----:B------:R-:W-:-:S02]  /*1e290*/  IMAD.MOV.U32 R7, RZ, RZ, R17 ;  /* 0x000000ffff077224 */ /* 0x000fc400078e0011 */
[----:B----4-:R2:W-:Y:S02]  /*1e2a0*/  STL.64 [R1+0x3d70], R4 ;  /* 0x003d700401007387 */ /* 0x0105e40000100a00 */
[----:B--2---:R-:W-:Y:S01]  /*1e2b0*/  MOV R4, R22 ;  /* 0x0000001600047202 */ /* 0x004fe20000000f00 */
[----:B------:R-:W-:Y:S01]  /*1e2c0*/  IMAD.MOV.U32 R5, RZ, RZ, R23 ;  /* 0x000000ffff057224 */ /* 0x000fe200078e0017 */
[----:B------:R-:W3:Y:S04]  /*1e2d0*/  LDL.LU R22, [R1+0x3dd8] ;  /* 0x003dd80001167983 */ /* 0x000ee80000300800 */
[----:B------:R-:W3:Y:S04]  /*1e2e0*/  LDL.LU R23, [R1+0x3dd4] ;  /* 0x003dd40001177983 */ /* 0x000ee80000300800 */
[----:B------:R-:W3:Y:S04]  /*1e2f0*/  LDL.LU R16, [R1+0x3dd0] ;  /* 0x003dd00001107983 */ /* 0x000ee80000300800 */
[----:B------:R-:W3:Y:S04]  /*1e300*/  LDL.LU R17, [R1+0x3dcc] ;  /* 0x003dcc0001117983 */ /* 0x000ee80000300800 */
[----:B------:R0:W-:Y:S04]  /*1e310*/  STL.64 [R1+0x3d80], R6 ;  /* 0x003d800601007387 */ /* 0x0001e80000100a00 */
[----:B------:R1:W-:Y:S01]  /*1e320*/  STL.64 [R1+0x3d78], R4 ;  /* 0x003d780401007387 */ /* 0x0003e20000100a00 */
[----:B0-----:R-:W-:-:S03]  /*1e330*/  MOV R7, R18 ;  /* 0x0000001200077202 */ /* 0x001fc60000000f00 */
[----:B-1----:R-:W2:Y:S04]  /*1e340*/  LDL.LU R4, [R1+0x60] ;  /* 0x0000600001047983 */ /* 0x002ea80000300800 */
[----:B------:R-:W2:Y:S04]  /*1e350*/  LDL.LU R5, [R1+0x64] ;  /* 0x0000640001057983 */ /* 0x000ea80000300800 */
[----:B------:R-:W2:Y:S04]  /*1e360*/  LDL.LU R6, [R1+0x68] ;  /* 0x0000680001067983 */ /* 0x000ea80000300800 */
[----:B------:R-:W4:Y:S04]  /*1e370*/  LDL.LU R18, [R1+0x3dc8] ;  /* 0x003dc80001127983 */ /* 0x000f280000300800 */
[----:B------:R-:W-:Y:S04]  /*1e380*/  STL [R1+0x3d6c], R0 ;  /* 0x003d6c0001007387 */ /* 0x000fe80000100800 */
[----:B------:R-:W-:Y:S01]  /*1e390*/  STL [R1+0x3d68], R29 ;  /* 0x003d681d01007387 */ /* 0x000fe20000100800 */
[----:B---3--:R-:W-:Y:S03]  /*1e3a0*/  HMMA.16816.F32 R12, R12, R16, R20 ;  /* 0x000000100c0c723c */ /* 0x008fe60000001814 */
[----:B------:R-:W3:Y:S04]  /*1e3b0*/  LDL.LU.64 R22, [R1+0x3dc0] ;  /* 0x003dc00001167983 */ /* 0x000ee80000300a00 */
[----:B------:R-:W3:Y:S11]  /*1e3c0*/  LDL.LU.64 R20, [R1+0x3db8] ;  /* 0x003db80001147983 */ /* 0x000ef60000300a00 */
[----:B------:R-:W-:Y:S05]  /*1e3d0*/  @!UPT UIADD3 URZ, URZ, URZ, URZ ;  /* 0x0000003f3f3ff290 */ /* 0x000fea000fffe03f */
[----:B------:R0:W-:Y:S01]  /*1e3e0*/  STL.64 [R1+0x90], R12 ;  /* 0x0000900c01007387 */ /* 0x0001e20000100a00 */
[----:B------:R-:W-:Y:S01]  /*1e3f0*/  IMAD.MOV.U32 R2, RZ, RZ, R14 ;  /* 0x000000ffff027224 */ /* 0x000fe200078e000e */
[----:B------:R-:W-:Y:S02]  /*1e400*/  MOV R14, R11 ;  /* 0x0000000b000e7202 */ /* 0x000fe40000000f00 */
[----:B------:R-:W-:Y:S01]  /*1e410*/  STL [R1+0x9c], R15 ;  /* 0x00009c0f01007387 */ /* 0x000fe20000100800 */
[----:B0-----:R-:W-:Y:S01]  /*1e420*/  MOV R12, R19 ;  /* 0x00000013000c7202 */ /* 0x001fe20000000f00 */
[----:B------:R-:W-:Y:S02]  /*1e430*/  IMAD.MOV.U32 R13, RZ, RZ, R10 ;  /* 0x000000ffff0d7224 */ /* 0x000fe400078e000a */
[----:B------:R-:W4:Y:S04]  /*1e440*/  LDL.LU R19, [R1+0x3db0] ;  /* 0x003db00001137983 */ /* 0x000f280000300800 */
[----:B------:R-:W2:Y:S04]  /*1e450*/  LDL.LU R10, [R1+0x3dac] ;  /* 0x003dac00010a7983 */ /* 0x000ea80000300800 */
[----:B------:R-:W2:Y:S01]  /*1e460*/  LDL.LU R11, [R1+0x3da8] ;  /* 0x003da800010b7983 */ /* 0x000ea20000300800 */
[C---:B---3--:R-:W-:Y:S11]  /*1e470*/  HMMA.16816.F32 R24, R20.reuse, R8, R24 ;  /* 0x000000081418723c */ /* 0x048ff60000001818 */
[----:B------:R-:W-:Y:S11]  /*1e480*/  @!UPT UIADD3 URZ, URZ, URZ, URZ ;  /* 0x0000003f3f3ff290 */ /* 0x000ff6000fffe03f */
[----:B------:R-:W-:Y:S01]  /*1e490*/  @!UPT UIADD3 URZ, URZ, URZ, URZ ;  /* 0x0000003f3f3ff290 */ /* 0x000fe2000fffe03f */
[----:B------:R0:W-:Y:S01]  /*1e4a0*/  STL.64 [R1+0x80], R24 ;  /* 0x0000801801007387 */ /* 0x0001e20000100a00 */
[----:B------:R-:W-:Y:S01]  /*1e4b0*/  MOV R0, R26 ;  /* 0x0000001a00007202 */ /* 0x000fe20000000f00 */
[----:B------:R-:W-:Y:S02]  /*1e4c0*/  IMAD.MOV.U32 R29, RZ, RZ, R27 ;  /* 0x000000ffff1d7224 */ /* 0x000fe400078e001b */
[----:B------:R-:W3:Y:S04]  /*1e4d0*/  LDL.LU.64 R26, [R1+0x3da0] ;  /* 0x003da000011a7983 */ /* 0x000ee80000300a00 */
[----:B0-----:R-:W3:Y:S02]  /*1e4e0*/  LDL.LU.64 R24, [R1+0x3d98] ;  /* 0x003d980001187983 */ /* 0x001ee40000300a00 */
[----:B---3--:R-:W-:Y:S02]  /*1e4f0*/  HMMA.16816.F32 R20, R20, R16, R24 ;  /* 0x000000101414723c */ /* 0x008fe40000001818 */
[----:B------:R-:W2:Y:S04]  /*1e500*/  LDL.LU.64 R26, [R1+0x3d90] ;  /* 0x003d9000011a7983 */ /* 0x000ea80000300a00 */
[----:B------:R-:W2:Y:S11]  /*1e510*/  LDL.LU.64 R24, [R1+0x3d88] ;  /* 0x003d880001187983 */ /* 0x000eb60000300a00 */
[----:B------:R-:W-:Y:S06]  /*1e520*/  @!UPT UIADD3 URZ, URZ, URZ, URZ ;  /* 0x0000003f3f3ff290 */ /* 0x000fec000fffe03f */
[----:B------:R0:W-:Y:S04]  /*1e530*/  STL.64 [R1+0x70], R20 ;  /* 0x0000701401007387 */ /* 0x0001e80000100a00 */
[----:B------:R1:W-:Y:S04]  /*1e540*/  STL.64 [R1+0x78], R22 ;  /* 0x0000781601007387 */ /* 0x0003e80000100a00 */
[----:B0-----:R-:W3:Y:S04]  /*1e550*/  LDL.LU.64 R20, [R1+0xe0] ;  /* 0x0000e00001147983 */ /* 0x001ee80000300a00 */
[----:B-1----:R-:W3:Y:S01]  /*1e560*/  LDL.LU.64 R22, [R1+0xe8] ;  /* 0x0000e80001167983 */ /* 0x002ee20000300a00 */
[----:B--2---:R-:W-:Y:S11]  /*1e570*/  HMMA.16816.F32 R4, R24, R8, R4 ;  /* 0x000000081804723c */ /* 0x004ff60000001804 */
[----:B------:R-:W-:Y:S11]  /*1e580*/  @!UPT UIADD3 URZ, URZ, URZ, URZ ;  /* 0x0000003f3f3ff290 */ /* 0x000ff6000fffe03f */
[----:B------:R-:W-:Y:S01]  /*1e590*/  @!UPT UIADD3 URZ, URZ, URZ, URZ ;  /* 0x0000003f3f3ff290 */ /* 0x000fe2000fffe03f */
[----:B------:R-:W-:Y:S04]  /*1e5a0*/  STL.64 [R1+0x60], R4 ;  /* 0x0000600401007387 */ /* 0x000fe80000100a00 */
[----:B------:R0:W-:Y:S04]  /*1e5b0*/  STL.64 [R1+0x68], R6 ;  /* 0x0000680601007387 */ /* 0x0001e80000100a00 */
[----:B0-----:R-:W2:Y:S04]  /*1e5c0*/  LDL.LU.64 R6, [R1+0x3d80] ;  /* 0x003d800001067983 */ /* 0x001ea80000300a00 */
[----:B------:R-:W2:Y:S01]  /*1e5d0*/  LDL.LU.64 R4, [R1+0x3d78] ;  /* 0x003d780001047983 */ /* 0x000ea20000300a00 */
[----:B------:R-:W-:-:S07]  /*1e5e0*/  IMAD.MOV.U32 R15, RZ, RZ, R28 ;  /* 0x000000ffff0f7224 */ /* 0x000fce00078e001c */
[----:B---3--:R-:W-:Y:S11]  /*1e5f0*/  HMMA.16816.F32 R12, R20, R8, R12 ;  /* 0x00000008140c723c */ /* 0x008ff6000000180c */
[----:B------:R-:W-:Y:S11]  /*1e600*/  @!UPT UIADD3 URZ, URZ, URZ, URZ ;  /* 0x0000003f3f3ff290 */ /* 0x000ff6000fffe03f */
[----:B------:R-:W-:Y:S02]  /*1e610*/  @!UPT UIADD3 URZ, URZ, URZ, URZ ;  /* 0x0000003f3f3ff290 */ /* 0x000fe4000fffe03f */
[----:B------:R-:W-:Y:S01]  /*1e620*/  MOV R28, R13 ;  /* 0x0000000d001c7202 */ /* 0x000fe20000000f00 */
[----:B------:R-:W-:Y:S01]  /*1e630*/  IMAD.MOV.U32 R9, RZ, RZ, R14 ;  /* 0x000000ffff097224 */ /* 0x000fe200078e000e */
[----:B------:R-:W-:Y:S01]  /*1e640*/  MOV R8, R15 ;  /* 0x0000000f00087202 */ /* 0x000fe20000000f00 */
[----:B--2---:R-:W-:Y:S01]  /*1e650*/  HMMA.16816.F32 R24, R24, R16, R4 ;  /* 0x000000101818723c */ /* 0x004fe20000001804 */
[----:B------:R-:W2:Y:S04]  /*1e660*/  LDL.LU.64 R4, [R1+0x3d70] ;  /* 0x003d700001047983 */ /* 0x000ea80000300a00 */
[----:B----4-:R-:W-:Y:S04]  /*1e670*/  STL.64 [R1+0x3d50], R18 ;  /* 0x003d501201007387 */ /* 0x010fe80000100a00 */
[----:B------:R-:W-:Y:S11]  /*1e680*/  STL.64 [R1+0x3d48], R16 ;  /* 0x003d481001007387 */ /* 0x000ff60000100a00 */
[----:B------:R-:W-:Y:S03]  /*1e690*/  @!UPT UIADD3 URZ, URZ, URZ, URZ ;  /* 0x0000003f3f3ff290 */ /* 0x000fe6000fffe03f */
[----:B------:R-:W-:Y:S04]  /*1e6a0*/  STL.64 [R1+0x50], R24 ;  /* 0x0000501801007387 */ /* 0x000fe80000100a00 */
[----:B------:R-:W-:Y:S04]  /*1e6b0*/  STL.64 [R1+0x58], R26 ;  /* 0x0000581a01007387 */ /* 0x000fe80000100a00 */
[----:B------:R-:W-:Y:S04]  /*1e6c0*/  STL [R1+0x30], R12 ;  /* 0x0000300c01007387 */ /* 0x000fe80000100800 */
[----:B------:R-:W0:Y:S04]  /*1e6d0*/  LDSM.16.MT88.4 R12, [R3+0x4000] ;  /* 0x00400000030c783b */ /* 0x000e280000004200 */
[----:B------:R-:W-:Y:S04]  /*1e6e0*/  STL.64 [R1+0x3d30], R10 ;  /* 0x003d300a01007387 */ /* 0x000fe80000100a00 */
[----:B------:R-:W-:Y:S04]  /*1e6f0*/  STL.64 [R1+0x3d28], R8 ;  /* 0x003d280801007387 */ /* 0x000fe80000100a00 */
[----:B------:R-:W-:Y:S04]  /*1e700*/  STL [R1+0x3d00], R28 ;  /* 0x003d001c01007387 */ /* 0x000fe80000100800 */
[----:B------:R-:W-:Y:S04]  /*1e710*/  STL [R1+0x3cc0], R3 ;  /* 0x003cc00301007387 */ /* 0x000fe80000100800 */
[----:B0-----:R-:W-:Y:S04]  /*1e720*/  STL.64 [R1+0x3c98], R14 ;  /* 0x003c980e01007387 */ /* 0x001fe80000100a00 */
[----:B------:R0:W-:Y:S04]  /*1e730*/  STL.64 [R1+0x3c90], R12 ;  /* 0x003c900c01007387 */ /* 0x0001e80000100a00 */
[----:B0-----:R-:W3:Y:S04]  /*1e740*/  LDL.LU R12, [R1+0xc0] ;  /* 0x0000c000010c7983 */ /* 0x001ee80000300800 */
[----:B------:R-:W3:Y:S04]  /*1e750*/  LDL.LU R13, [R1+0xc4] ;  /* 0x0000c400010d7983 */ /* 0x000ee80000300800 */
[----:B------:R-:W4:Y:S04]  /*1e760*/  LDL.LU R14, [R1+0xc8] ;  /* 0x0000c800010e7983 */ /* 0x000f280000300800 */
[----:B--2---:R-:W0:Y:S01]  /*1e770*/  LDSM.16.M88.4 R8, [R5+0x10100] ;  /* 0x010100000508783b */ /* 0x004e220000000200 */
[----:B------:R-:W-:-:S03]  /*1e780*/  IMAD.MOV.U32 R15, RZ, RZ, R4 ;  /* 0x000000ffff0f7224 */ /* 0x000fc600078e0004 */
[----:B------:R-:W1:Y:S04]  /*1e790*/  LDSM.16.M88.4 R4, [R5+0x18100] ;  /* 0x018100000504783b */ /* 0x000e680000000200 */
[----:B----4-:R-:W-:Y:S04]  /*1e7a0*/  STL.64 [R1+0x3cd8], R14 ;  /* 0x003cd80e01007387 */ /* 0x010fe80000100a00 */
[----:B---3--:R2:W-:Y:S04]  /*1e7b0*/  STL.64 [R1+0x3cd0], R12 ;  /* 0x003cd00c01007387 */ /* 0x0085e80000100a00 */
[----:B--2---:R-:W2:Y:S04]  /*1e7c0*/  LDL.LU R12, [R1+0x10] ;  /* 0x00001000010c7983 */ /* 0x004ea80000300800 */
[----:B0-----:R-:W-:Y:S04]  /*1e7d0*/  STL.64 [R1], R8 ;  /* 0x0000000801007387 */ /* 0x001fe80000100a00 */
[----:B------:R-:W-:Y:S04]  /*1e7e0*/  STL.64 [R1+0x8], R10 ;  /* 0x0000080a01007387 */ /* 0x000fe80000100a00 */
[----:B------:R-:W2:Y:S04]  /*1e7f0*/  LDL.LU R13, [R1+0x14] ;  /* 0x00001400010d7983 */ /* 0x000ea80000300800 */
[----:B------:R-:W3:Y:S04]  /*1e800*/  LDL.LU R14, [R1+0x18] ;  /* 0x00001800010e7983 */ /* 0x000ee80000300800 */
[----:B------:R-:W3:Y:S04]  /*1e810*/  LDL.LU R15, [R1+0x1c] ;  /* 0x00001c00010f7983 */ /* 0x000ee80000300800 */
[----:B---3--:R-:W-:Y:S04]  /*1e820*/  STL.64 [R1+0x3d10], R14 ;  /* 0x003d100e01007387 */ /* 0x008fe80000100a00 */
[----:B--2---:R0:W-:Y:S04]  /*1e830*/  STL.64 [R1+0x3d08], R12 ;  /* 0x003d080c01007387 */ /* 0x0041e80000100a00 */
[----:B0-----:R-:W2:Y:S04]  /*1e840*/  LDL.LU R12, [R1+0x80] ;  /* 0x00008000010c7983 */ /* 0x001ea80000300800 */
[----:B------:R-:W2:Y:S01]  /*1e850*/  LDL.LU R13, [R1+0x84] ;  /* 0x00008400010d7983 */ /* 0x000ea20000300800 */
[----:B------:R-:W-:Y:S01]  /*1e860*/  MOV R14, R0 ;  /* 0x00000000000e7202 */ /* 0x000fe20000000f00 */
[----:B------:R-:W-:-:S02]  /*1e870*/  IMAD.MOV.U32 R15, RZ, RZ, R29 ;  /* 0x000000ffff0f7224 */ /* 0x000fc400078e001d */
[----:B------:R-:W3:Y:S04]  /*1e880*/  LDL.LU R0, [R1+0x3d6c] ;  /* 0x003d6c0001007983 */ /* 0x000ee80000300800 */
[----:B------:R-:W4:Y:S04]  /*1e890*/  LDL.LU R29, [R1+0x3d68] ;  /* 0x003d6800011d7983 */ /* 0x000f280000300800 */
[----:B------:R0:W-:Y:S02]  /*1e8a0*/  STL.64 [R1+0x3d20], R14 ;  /* 0x003d200e01007387 */ /* 0x0001e40000100a00 */
[----:B0-----:R-:W-:-:S02]  /*1e8b0*/  MOV R14, R2 ;  /* 0x00000002000e7202 */ /* 0x001fc40000000f00 */
[----:B--2---:R0:W-:Y:S04]  /*1e8c0*/  STL.64 [R1+0x3d18], R12 ;  /* 0x003d180c01007387 */ /* 0x0041e80000100a00 */
[----:B0-----:R-:W2:Y:S04]  /*1e8d0*/  LDL.LU R12, [R1+0x90] ;  /* 0x00009000010c7983 */ /* 0x001ea80000300800 */
[----:B------:R-:W2:Y:S04]  /*1e8e0*/  LDL.LU R13, [R1+0x94] ;  /* 0x00009400010d7983 */ /* 0x000ea80000300800 */
[----:B------:R-:W2:Y:S04]  /*1e8f0*/  LDL.LU R2, [R1+0x3d64] ;  /* 0x003d640001027983 */ /* 0x000ea80000300800 */
[----:B------:R-:W2:Y:S04]  /*1e900*/  LDL.LU R15, [R1+0x9c] ;  /* 0x00009c00010f7983 */ /* 0x000ea80000300800 */
[----:B--2---:R0:W-:Y:S04]  /*1e910*/  STL.64 [R1+0x3d40], R14 ;  /* 0x003d400e01007387 */ /* 0x0041e80000100a00 */
[----:B------:R2:W-:Y:S01]  /*1e920*/  STL.64 [R1+0x3d38], R12 ;  /* 0x003d380c01007387 */ /* 0x0005e20000100a00 */
[----:B0-----:R-:W-:-:S03]  /*1e930*/  IMAD.MOV.U32 R15, RZ, RZ, R2 ;  /* 0x000000ffff0f7224 */ /* 0x001fc600078e0002 */
[----:B--2---:R-:W2:Y:S04]  /*1e940*/  LDL.LU R12, [R1+0xf0] ;  /* 0x0000f000010c7983 */ /* 0x004ea80000300800 */
[----:B------:R-:W2:Y:S04]  /*1e950*/  LDL.LU R13, [R1+0xf4] ;  /* 0x0000f400010d7983 */ /* 0x000ea80000300800 */
[----:B------:R-:W2:Y:S04]  /*1e960*/  LDL.LU R14, [R1+0xf8] ;  /* 0x0000f800010e7983 */ /* 0x000ea80000300800 */
[----:B------:R-:W2:Y:S04]  /*1e970*/  LDL.LU R2, [R1+0x3d60] ;  /* 0x003d600001027983 */ /* 0x000ea80000300800 */
[----:B-1----:R4:W-:Y:S04]  /*1e980*/  STL [R1+0x3c0c], R6 ;  /* 0x003c0c0601007387 */ /* 0x0029e80000100800 */
[----:B------:R3:W-:Y:S04]  /*1e990*/  STL [R1+0x3c08], R7 ;  /* 0x003c080701007387 */ /* 0x0007e80000100800 */
[----:B------:R0:W-:Y:S01]  /*1e9a0*/  STL.64 [R1+0x3c88], R4 ;  /* 0x003c880401007387 */ /* 0x0001e20000100a00 */
[----:B----4-:R-:W-:Y:S01]  /*1e9b0*/  MOV R6, R29 ;  /* 0x0000001d00067202 */ /* 0x010fe20000000f00 */
[----:B---3--:R-:W-:-:S02]  /*1e9c0*/  IMAD.MOV.U32 R7, RZ, RZ, R0 ;  /* 0x000000ffff077224 */ /* 0x008fc400078e0000 */
[----:B0-----:R-:W3:Y:S04]  /*1e9d0*/  LDL.LU R4, [R1+0xd0] ;  /* 0x0000d00001047983 */ /* 0x001ee80000300800 */
[----:B------:R-:W3:Y:S04]  /*1e9e0*/  LDL.LU R5, [R1+0xd4] ;  /* 0x0000d40001057983 */ /* 0x000ee80000300800 */
[----:B------:R-:W4:Y:S04]  /*1e9f0*/  LDL.LU R29, [R1+0x3d5c] ;  /* 0x003d5c00011d7983 */ /* 0x000f280000300800 */
[----:B------:R-:W3:Y:S01]  /*1ea00*/  LDL.LU R0, [R1+0x3d58] ;  /* 0x003d580001007983 */ /* 0x000ee20000300800 */
[----:B------:R-:W-:Y:S01]  /*1ea10*/  MOV R19, R20 ;  /* 0x0000001400137202 */ /* 0x000fe20000000f00 */
[----:B------:R-:W-:Y:S01]  /*1ea20*/  IMAD.MOV.U32 R18, RZ, RZ, R21 ;  /* 0x000000ffff127224 */ /* 0x000fe200078e0015 */
[----:B------:R-:W-:Y:S01]  /*1ea30*/  MOV R17, R22 ;  /* 0x0000001600117202 */ /* 0x000fe20000000f00 */
[----:B------:R-:W-:Y:S01]  /*1ea40*/  IMAD.MOV.U32 R16, RZ, RZ, R23 ;  /* 0x000000ffff107224 */ /* 0x000fe200078e0017 */
[----:B------:R-:W-:Y:S01]  /*1ea50*/  MOV R8, R19 ;  /* 0x0000001300087202 */ /* 0x000fe20000000f00 */
[----:B------:R-:W-:Y:S01]  /*1ea60*/  IMAD.MOV.U32 R9, RZ, RZ, R18 ;  /* 0x000000ffff097224 */ /* 0x000fe200078e0012 */
[----:B------:R-:W-:Y:S01]  /*1ea70*/  MOV R10, R17 ;  /* 0x00000011000a7202 */ /* 0x000fe20000000f00 */
[----:B------:R-:W-:Y:S01]  /*1ea80*/  IMAD.MOV.U32 R11, RZ, RZ, R16 ;  /* 0x000000ffff0b7224 */ /* 0x000fe200078e0010 */
[----:B--2---:R-:W0:Y:S04]  /*1ea90*/  LDSM.16.MT88.4 R20, [R2+0x4000] ;  /* 0x004000000214783b */ /* 0x004e280000004200 */
[----:B------:R-:W-:Y:S04]  /*1eaa0*/  STL [R1+0x3cc4], R2 ;  /* 0x003cc40201007387 */ /* 0x000fe80000100800 */
[----:B----4-:R-:W-:Y:S04]  /*1eab0*/  LDSM.16.MT88.4 R16, [R29+0x4000] ;  /* 0x004000001d10783b */ /* 0x010fe80000004200 */
        /* <DEDUP_REMOVED lines=9> */
[----:B------:R0:W-:Y:S04]  /*1eb50*/  STL.64 [R1+0x3c48], R24 ;  /* 0x003c481801007387 */ /* 0x0001e80000100a00 */
[----:B0-----:R-:W3:Y:S04]  /*1eb60*/  LDL.LU R24, [R1+0x20] ;  /* 0x0000200001187983 */ /* 0x001ee80000300800 */
[----:B------:R-:W3:Y:S04]  /*1eb70*/  LDL.LU R25, [R1+0x24] ;  /* 0x0000240001197983 */ /* 0x000ee80000300800 */
[----:B------:R-:W3:Y:S04]  /*1eb80*/  LDL.LU R26, [R1+0x28] ;  /* 0x00002800011a7983 */ /* 0x000ee80000300800 */
[----:B------:R-:W3:Y:S04]  /*1eb90*/  LDL.LU R27, [R1+0x2c] ;  /* 0x00002c00011b7983 */ /* 0x000ee80000300800 */
[----:B------:R-:W-:Y:S04]  /*1eba0*/  STL.64 [R1+0xa0], R16 ;  /* 0x0000a01001007387 */ /* 0x000fe80000100a00 */
[----:B------:R0:W-:Y:S04]  /*1ebb0*/  STL.64 [R1+0xa8], R18 ;  /* 0x0000a81201007387 */ /* 0x0001e80000100a00 */
[----:B0-----:R-:W4:Y:S04]  /*1ebc0*/  LDL.LU.64 R18, [R1+0x3d50] ;  /* 0x003d500001127983 */ /* 0x001f280000300a00 */
[----:B------:R-:W2:Y:S04]  /*1ebd0*/  LDL.LU.64 R16, [R1+0x3d48] ;  /* 0x003d480001107983 */ /* 0x000ea80000300a00 */
[----:B------:R-:W-:Y:S01]  /*1ebe0*/  STL [R1+0x3ccc], R29 ;  /* 0x003ccc1d01007387 */ /* 0x000fe20000100800 */
[----:B--2---:R-:W-:Y:S03]  /*1ebf0*/  HMMA.16816.F32 R8, R8, R16, R12 ;  /* 0x000000100808723c */ /* 0x004fe6000000180c */
[----:B------:R-:W4:Y:S04]  /*1ec00*/  LDL.LU.64 R14, [R1+0x3d40] ;  /* 0x003d4000010e7983 */ /* 0x000f280000300a00 */
[----:B------:R-:W4:Y:S11]  /*1ec10*/  LDL.LU.64 R12, [R1+0x3d38] ;  /* 0x003d3800010c7983 */ /* 0x000f360000300a00 */
[----:B------:R-:W-:Y:S06]  /*1ec20*/  @!UPT UIADD3 URZ, URZ, URZ, URZ ;  /* 0x0000003f3f3ff290 */ /* 0x000fec000fffe03f */
[----:B------:R-:W-:Y:S01]  /*1ec30*/  MOV R16, R10 ;  /* 0x0000000a00107202 */ /* 0x000fe20000000f00 */
[----:B------:R-:W-:Y:S02]  /*1ec40*/  IMAD.MOV.U32 R3, RZ, RZ, R11 ;  /* 0x000000ffff037224 */ /* 0x000fe400078e000b */
[----:B------:R-:W2:Y:S01]  /*1ec50*/  LDL.LU.64 R10, [R1+0x3d30] ;  /* 0x003d3000010a7983 */ /* 0x000ea20000300a00 */
[----:B------:R-:W-:Y:S01]  /*1ec60*/  MOV R28, R8 ;  /* 0x00000008001c7202 */ /* 0x000fe20000000f00 */
[----:B------:R-:W-:Y:S02]  /*1ec70*/  IMAD.MOV.U32 R17, RZ, RZ, R9 ;  /* 0x000000ffff117224 */ /* 0x000fe400078e0009 */
[----:B------:R-:W3:Y:S01]  /*1ec80*/  LDL.LU.64 R8, [R1+0x3d28] ;  /* 0x003d280001087983 */ /* 0x000ee20000300a00 */
[C---:B--2---:R-:W-:Y:S08]  /*1ec90*/  HMMA.16816.F32 R4, R20.reuse, R10, R4 ;  /* 0x0000000a1404723c */ /* 0x044ff00000001804 */
[----:B----4-:R-:W-:Y:S11]  /*1eca0*/  HMMA.16816.F32 R20, R20, R18, R12 ;  /* 0x000000121414723c */ /* 0x010ff6000000180c */
[----:B------:R-:W-:Y:S04]  /*1ecb0*/  @!UPT UIADD3 URZ, URZ, URZ, URZ ;  /* 0x0000003f3f3ff290 */ /* 0x000fe8000fffe03f */
[----:B------:R-:W-:Y:S04]  /*1ecc0*/  STL.64 [R1+0x3ca8], R6 ;  /* 0x003ca80601007387 */ /* 0x000fe80000100a00 */
[----:B------:R0:W-:Y:S04]  /*1ecd0*/  STL.64 [R1+0x3ca0], R4 ;  /* 0x003ca00401007387 */ /* 0x0001e80000100a00 */
[----:B0-----:R-:W2:Y:S04]  /*1ece0*/  LDL.LU R4, [R1+0x70] ;  /* 0x0000700001047983 */ /* 0x001ea80000300800 */
[----:B------:R-:W2:Y:S04]  /*1ecf0*/  LDL.LU R5, [R1+0x74] ;  /* 0x0000740001057983 */ /* 0x000ea80000300800 */
[----:B------:R-:W2:Y:S04]  /*1ed00*/  LDL.LU R6, [R1+0x78] ;  /* 0x0000780001067983 */ /* 0x000ea80000300800 */
[----:B------:R-:W2:Y:S04]  /*1ed10*/  LDL.LU R7, [R1+0x7c] ;  /* 0x00007c0001077983 */ /* 0x000ea80000300800 */
        /* <DEDUP_REMOVED lines=8> */
[C---:B---3--:R-:W-:Y:S08]  /*1eda0*/  HMMA.16816.F32 R12, R24.reuse, R10, R12 ;  /* 0x0000000a180c723c */ /* 0x048ff0000000180c */
[----:B--2---:R-:W-:Y:S07]  /*1edb0*/  HMMA.16816.F32 R24, R24, R18, R4 ;  /* 0x000000121818723c */ /* 0x004fee0000001804 */
[----:B------:R-:W-:Y:S01]  /*1edc0*/  IMAD.MOV.U32 R6, RZ, RZ, R16 ;  /* 0x000000ffff067224 */ /* 0x000fe200078e0010 */
[----:B------:R-:W-:Y:S01]  /*1edd0*/  MOV R7, R3 ;  /* 0x0000000300077202 */ /* 0x000fe20000000f00 */
[----:B------:R-:W-:Y:S01]  /*1ede0*/  IMAD.MOV.U32 R4, RZ, RZ, R28 ;  /* 0x000000ffff047224 */ /* 0x000fe200078e001c */
[----:B------:R-:W-:-:S05]  /*1edf0*/  MOV R5, R17 ;  /* 0x0000001100057202 */ /* 0x000fca0000000f00 */
[----:B------:R0:W-:Y:S01]  /*1ee00*/  STL [R1+0x90], R12 ;  /* 0x0000900c01007387 */ /* 0x0001e20000100800 */
[----:B------:R-:W-:Y:S01]  /*1ee10*/  IMAD.MOV.U32 R0, RZ, RZ, R14 ;  /* 0x000000ffff007224 */ /* 0x000fe200078e000e */
[----:B------:R-:W-:Y:S02]  /*1ee20*/  MOV R2, R15 ;  /* 0x0000000f00027202 */ /* 0x000fe40000000f00 */
[----:B------:R-:W-:Y:S01]  /*1ee30*/  MOV R29, R13 ;  /* 0x0000000d001d7202 */ /* 0x000fe20000000f00 */
[----:B------:R-:W4:Y:S04]  /*1ee40*/  LDL.LU.64 R14, [R1+0x3d10] ;  /* 0x003d1000010e7983 */ /* 0x000f280000300a00 */
[----:B0-----:R-:W4:Y:S04]  /*1ee50*/  LDL.LU.64 R12, [R1+0x3d08] ;  /* 0x003d0800010c7983 */ /* 0x001f280000300a00 */
[----:B------:R-:W2:Y:S04]  /*1ee60*/  LDL.LU R28, [R1+0x3d00] ;  /* 0x003d0000011c7983 */ /* 0x000ea80000300800 */
[----:B------:R-:W-:Y:S04]  /*1ee70*/  STL.64 [R1+0x3ce8], R6 ;  /* 0x003ce80601007387 */ /* 0x000fe80000100a00 */
[----:B------:R0:W-:Y:S04]  /*1ee80*/  STL.64 [R1+0x3ce0], R4 ;  /* 0x003ce00401007387 */ /* 0x0001e80000100a00 */
[----:B0-----:R-:W3:Y:S04]  /*1ee90*/  LDL.LU R4, [R1+0x50] ;  /* 0x0000500001047983 */ /* 0x001ee80000300800 */
[----:B------:R-:W3:Y:S04]  /*1eea0*/  LDL.LU R5, [R1+0x54] ;  /* 0x0000540001057983 */ /* 0x000ee80000300800 */
[----:B------:R-:W2:Y:S04]  /*1eeb0*/  LDL.LU R6, [R1+0x58] ;  /* 0x0000580001067983 */ /* 0x000ea80000300800 */
[----:B------:R-:W2:Y:S04]  /*1eec0*/  LDL.LU R7, [R1+0x5c] ;  /* 0x00005c0001077983 */ /* 0x000ea80000300800 */
[----:B--2---:R-:W-:Y:S04]  /*1eed0*/  STL.64 [R1+0x3cf8], R6 ;  /* 0x003cf80601007387 */ /* 0x004fe80000100a00 */
[----:B---3--:R4:W-:Y:S02]  /*1eee0*/  STL.64 [R1+0x3cf0], R4 ;  /* 0x003cf00401007387 */ /* 0x0089e40000100a00 */
[C---:B----4-:R-:W-:Y:S02]  /*1eef0*/  HMMA.16816.F32 R4, R12.reuse, R10, R20 ;  /* 0x0000000a0c04723c */ /* 0x050fe40000001814 */
[----:B------:R-:W-:Y:S04]  /*1ef00*/  STL.64 [R1+0x3c60], R26 ;  /* 0x003c601a01007387 */ /* 0x000fe80000100a00 */
[----:B------:R0:W-:Y:S04]  /*1ef10*/  STL.64 [R1+0x3c58], R24 ;  /* 0x003c581801007387 */ /* 0x0001e80000100a00 */
[----:B0-----:R-:W2:Y:S11]  /*1ef20*/  LDL.LU R24, [R1+0x30] ;  /* 0x0000300001187983 */ /* 0x001eb60000300800 */
[----:B------:R-:W-:Y:S03]  /*1ef30*/  @!UPT UIADD3 URZ, URZ, URZ, URZ ;  /* 0x0000003f3f3ff290 */ /* 0x000fe6000fffe03f */
[----:B------:R-:W-:Y:S01]  /*1ef40*/  MOV R17, R6 ;  /* 0x0000000600117202 */ /* 0x000fe20000000f00 */
[----:B------:R-:W-:Y:S01]  /*1ef50*/  IMAD.MOV.U32 R16, RZ, RZ, R7 ;  /* 0x000000ffff107224 */ /* 0x000fe200078e0007 */
[----:B------:R-:W-:Y:S01]  /*1ef60*/  MOV R21, R4 ;  /* 0x0000000400157202 */ /* 0x000fe20000000f00 */
[----:B------:R-:W-:Y:S01]  /*1ef70*/  IMAD.MOV.U32 R20, RZ, RZ, R5 ;  /* 0x000000ffff147224 */ /* 0x000fe200078e0005 */
[----:B------:R-:W3:Y:S04]  /*1ef80*/  LDL.LU.64 R6, [R1+0x3cf8] ;  /* 0x003cf80001067983 */ /* 0x000ee80000300a00 */
[----:B------:R-:W3:Y:S01]  /*1ef90*/  LDL.LU.64 R4, [R1+0x3cf0] ;  /* 0x003cf00001047983 */ /* 0x000ee20000300a00 */
[----:B------:R-:W-:Y:S01]  /*1efa0*/  IMAD.MOV.U32 R25, RZ, RZ, R28 ;  /* 0x000000ffff197224 */ /* 0x000fe200078e001c */
[----:B---3--:R-:W-:Y:S02]  /*1efb0*/  HMMA.16816.F32 R12, R12, R18, R4 ;  /* 0x000000120c0c723c */ /* 0x008fe40000001804 */
[----:B------:R-:W3:Y:S04]  /*1efc0*/  LDL.LU.64 R6, [R1+0x3ce8] ;  /* 0x003ce80001067983 */ /* 0x000ee80000300a00 */
[----:B------:R-:W3:Y:S11]  /*1efd0*/  LDL.LU.64 R4, [R1+0x3ce0] ;  /* 0x003ce00001047983 */ /* 0x000ef60000300a00 */
[----:B------:R-:W-:Y:S07]  /*1efe0*/  @!UPT UIADD3 URZ, URZ, URZ, URZ ;  /* 0x0000003f3f3ff290 */ /* 0x000fee000fffe03f */
[----:B------:R-:W-:Y:S01]  /*1eff0*/  MOV R23, R14 ;  /* 0x0000000e00177202 */ /* 0x000fe20000000f00 */
[----:B------:R-:W-:Y:S01]  /*1f000*/  IMAD.MOV.U32 R22, RZ, RZ, R15 ;  /* 0x000000ffff167224 */ /* 0x000fe200078e000f */
[----:B------:R-:W-:Y:S01]  /*1f010*/  MOV R3, R12 ;  /* 0x0000000c00037202 */ /* 0x000fe20000000f00 */
[----:B------:R-:W-:Y:S01]  /*1f020*/  IMAD.MOV.U32 R28, RZ, RZ, R13 ;  /* 0x000000ffff1c7224 */ /* 0x000fe200078e000d */
[----:B------:R-:W2:Y:S04]  /*1f030*/  LDL.LU.64 R14, [R1+0x3cd8] ;  /* 0x003cd800010e7983 */ /* 0x000ea80000300a00 */
[----:B------:R-:W2:Y:S01]  /*1f040*/  LDL.LU.64 R12, [R1+0x3cd0] ;  /* 0x003cd000010c7983 */ /* 0x000ea20000300a00 */
[----:B------:R-:W-:Y:S01]  /*1f050*/  MOV R26, R9 ;  /* 0x00000009001a7202 */ /* 0x000fe20000000f00 */
[----:B------:R-:W-:-:S07]  /*1f060*/  IMAD.MOV.U32 R27, RZ, RZ, R8 ;  /* 0x000000ffff1b7224 */ /* 0x000fce00078e0008 */
[----:B--2---:R-:W-:Y:S01]  /*1f070*/  HMMA.16816.F32 R8, R12, R10, R24 ;  /* 0x0000000a0c08723c */ /* 0x004fe20000001818 */
[----:B------:R-:W2:Y:S06]  /*1f080*/  LDL.LU R24, [R1+0x90] ;  /* 0x0000900001187983 */ /* 0x000eac0000300800 */
[----:B------:R-:W-:Y:S01]  /*1f090*/  MOV R25, R29 ;  /* 0x0000001d00197202 */ /* 0x000fe20000000f00 */
[----:B------:R-:W-:Y:S01]  /*1f0a0*/  IMAD.MOV.U32 R26, RZ, RZ, R0 ;  /* 0x000000ffff1a7224 */ /* 0x000fe200078e0000 */
[----:B------:R-:W4:Y:S01]  /*1f0b0*/  LDL.LU R29, [R1+0x3ccc] ;  /* 0x003ccc00011d7983 */ /* 0x000f220000300800 */
[----:B------:R-:W-:-:S03]  /*1f0c0*/  MOV R27, R2 ;  /* 0x00000002001b7202 */ /* 0x000fc60000000f00 */
[----:B------:R-:W2:Y:S04]  /*1f0d0*/  LDL.LU R0, [R1+0x3cc8] ;  /* 0x003cc80001007983 */ /* 0x000ea80000300800 */
[----:B------:R-:W2:Y:S06]  /*1f0e0*/  LDL.LU R2, [R1+0x3cc4] ;  /* 0x003cc40001027983 */ /* 0x000eac0000300800 */
[----:B------:R-:W-:Y:S04]  /*1f0f0*/  STL.64 [R1+0x3c30], R10 ;  /* 0x003c300a01007387 */ /* 0x000fe80000100a00 */
[----:B------:R0:W-:Y:S02]  /*1f100*/  STL.64 [R1+0x3c28], R8 ;  /* 0x003c280801007387 */ /* 0x0001e40000100a00 */
[----:B0-----:R-:W-:-:S02]  /*1f110*/  IMAD.MOV.U32 R8, RZ, RZ, R3 ;  /* 0x000000ffff087224 */ /* 0x001fc400078e0003 */
[----:B------:R-:W2:Y:S01]  /*1f120*/  LDL.LU R3, [R1+0x3cc0] ;  /* 0x003cc00001037983 */ /* 0x000ea20000300800 */
[----:B------:R-:W-:Y:S01]  /*1f130*/  IMAD.MOV.U32 R10, RZ, RZ, R23 ;  /* 0x000000ffff0a7224 */ /* 0x000fe200078e0017 */
[----:B------:R-:W-:Y:S02]  /*1f140*/  MOV R11, R22 ;  /* 0x00000016000b7202 */ /* 0x000fe40000000f00 */
[----:B------:R-:W-:-:S03]  /*1f150*/  MOV R9, R28 ;  /* 0x0000001c00097202 */ /* 0x000fc60000000f00 */
[----:B------:R-:W-:Y:S04]  /*1f160*/  STL.64 [R1+0x3c40], R10 ;  /* 0x003c400a01007387 */ /* 0x000fe80000100a00 */
[----:B------:R0:W-:Y:S02]  /*1f170*/  STL.64 [R1+0x3c38], R8 ;  /* 0x003c380801007387 */ /* 0x0001e40000100a00 */
[----:B0-----:R-:W-:Y:S01]  /*1f180*/  IMAD.MOV.U32 R8, RZ, RZ, R21 ;  /* 0x000000ffff087224 */ /* 0x001fe200078e0015 */
[----:B------:R-:W-:Y:S01]  /*1f190*/  MOV R9, R20 ;  /* 0x0000001400097202 */ /* 0x000fe20000000f00 */
[----:B------:R-:W-:Y:S01]  /*1f1a0*/  IMAD.MOV.U32 R10, RZ, RZ, R17 ;  /* 0x000000ffff0a7224 */ /* 0x000fe200078e0011 */
[----:B------:R-:W-:-:S05]  /*1f1b0*/  MOV R11, R16 ;  /* 0x00000010000b7202 */ /* 0x000fca0000000f00 */
[----:B------:R-:W-:Y:S04]  /*1f1c0*/  STL.64 [R1+0x3c70], R10 ;  /* 0x003c700a01007387 */ /* 0x000fe80000100a00 */
[----:B------:R0:W-:Y:S04]  /*1f1d0*/  STL.64 [R1+0x3c68], R8 ;  /* 0x003c680801007387 */ /* 0x0001e80000100a00 */
[----:B0-----:R-:W4:Y:S04]  /*1f1e0*/  LDL.LU.64 R8, [R1] ;  /* 0x0000000001087983 */ /* 0x001f280000300a00 */
[----:B------:R-:W4:Y:S01]  /*1f1f0*/  LDL R17, [R1+0x12dc] ;  /* 0x0012dc0001117983 */ /* 0x000f220000100800 */
[----:B---3--:R-:W-:Y:S03]  /*1f200*/  HMMA.16816.F32 R12, R12, R18, R4 ;  /* 0x000000120c0c723c */ /* 0x008fe60000001804 */
[----:B--2---:R-:W0:Y:S04]  /*1f210*/  LDSM.16.MT88.4 R20, [R3+0x4800] ;  /* 0x004800000314783b */ /* 0x004e280000004200 */
[----:B0-----:R-:W-:Y:S04]  /*1f220*/  STL.64 [R1+0x40], R20 ;  /* 0x0000401401007387 */ /* 0x001fe80000100a00 */
[----:B------:R-:W-:Y:S04]  /*1f230*/  STL.64 [R1+0x48], R22 ;  /* 0x0000481601007387 */ /* 0x000fe80000100a00 */
[----:B------:R-:W0:Y:S04]  /*1f240*/  LDSM.16.MT88.4 R20, [R2+0x4800] ;  /* 0x004800000214783b */ /* 0x000e280000004200 */
[----:B------:R-:W-:Y:S04]  /*1f250*/  STL [R1+0x3c20], R2 ;  /* 0x003c200201007387 */ /* 0x000fe80000100800 */
[----:B0-----:R-:W-:Y:S04]  /*1f260*/  STL.64 [R1+0x20], R20 ;  /* 0x0000201401007387 */ /* 0x001fe80000100a00 */
[----:B------:R-:W-:Y:S04]  /*1f270*/  STL.64 [R1+0x28], R22 ;  /* 0x0000281601007387 */ /* 0x000fe80000100a00 */
[----:B------:R-:W0:Y:S04]  /*1f280*/  LDSM.16.MT88.4 R20, [R0+0x4800] ;  /* 0x004800000014783b */ /* 0x000e280000004200 */
[----:B------:R1:W-:Y:S04]  /*1f290*/  STL [R1+0x3c1c], R0 ;  /* 0x003c1c0001007387 */ /* 0x0003e80000100800 */
[----:B0-----:R-:W-:Y:S04]  /*1f2a0*/  STL.64 [R1+0x10], R20 ;  /* 0x0000101401007387 */ /* 0x001fe80000100a00 */
[----:B------:R-:W-:Y:S04]  /*1f2b0*/  STL.64 [R1+0x18], R22 ;  /* 0x0000181601007387 */ /* 0x000fe80000100a00 */
[----:B----4-:R-:W0:Y:S01]  /*1f2c0*/  LDSM.16.MT88.4 R20, [R29+0x4800] ;  /* 0x004800001d14783b */ /* 0x010e220000004200 */
[----:B-1----:R-:W-:-:S03]  /*1f2d0*/  MOV R0, R15 ;  /* 0x0000000f00007202 */ /* 0x002fc60000000f00 */
[----:B0-----:R-:W-:Y:S01]  /*1f2e0*/  STL.64 [R1+0x80], R20 ;  /* 0x0000801401007387 */ /* 0x001fe20000100a00 */
[----:B------:R-:W-:-:S03]  /*1f2f0*/  IMAD.MOV.U32 R2, RZ, RZ, R23 ;  /* 0x000000ffff027224 */ /* 0x000fc600078e0017 */
[----:B------:R0:W-:Y:S04]  /*1f300*/  STL [R1+0x88], R22 ;  /* 0x0000881601007387 */ /* 0x0001e80000100800 */
[----:B0-----:R-:W2:Y:S04]  /*1f310*/  LDL.LU.64 R22, [R1+0x3cb8] ;  /* 0x003cb80001167983 */ /* 0x001ea80000300a00 */
[----:B------:R-:W2:Y:S04]  /*1f320*/  LDL.LU.64 R20, [R1+0x3cb0] ;  /* 0x003cb00001147983 */ /* 0x000ea80000300a00 */
[----:B------:R-:W3:Y:S04]  /*1f330*/  LDL.LU.64 R6, [R1+0x3ca8] ;  /* 0x003ca80001067983 */ /* 0x000ee80000300a00 */
[----:B------:R-:W3:Y:S04]  /*1f340*/  LDL.LU.64 R4, [R1+0x3ca0] ;  /* 0x003ca00001047983 */ /* 0x000ee80000300a00 */
[----:B------:R-:W-:Y:S04]  /*1f350*/  STL.64 [R1+0xf0], R12 ;  /* 0x0000f00c01007387 */ /* 0x000fe80000100a00 */
[----:B------:R0:W-:Y:S04]  /*1f360*/  STL [R1+0xf8], R14 ;  /* 0x0000f80e01007387 */ /* 0x0001e80000100800 */
[----:B0-----:R-:W3:Y:S04]  /*1f370*/  LDL.LU.64 R14, [R1+0x3c98] ;  /* 0x003c9800010e7983 */ /* 0x001ee80000300a00 */
[----:B------:R-:W3:Y:S02]  /*1f380*/  LDL.LU.64 R12, [R1+0x3c90] ;  /* 0x003c9000010c7983 */ /* 0x000ee40000300a00 */
[C---:B---3--:R-:W-:Y:S11]  /*1f390*/  HMMA.16816.F32 R4, R12.reuse, R8, R4 ;  /* 0x000000080c04723c */ /* 0x048ff60000001804 */
[----:B------:R-:W-:Y:S11]  /*1f3a0*/  @!UPT UIADD3 URZ, URZ, URZ, URZ ;  /* 0x0000003f3f3ff290 */ /* 0x000ff6000fffe03f */
[----:B------:R-:W-:Y:S01]  /*1f3b0*/  @!UPT UIADD3 URZ, URZ, URZ, URZ ;  /* 0x0000003f3f3ff290 */ /* 0x000fe2000fffe03f */
[----:B------:R0:W-:Y:S04]  /*1f3c0*/  STL.64 [R1+0xc0], R4 ;  /* 0x0000c00401007387 */ /* 0x0001e80000100a00 */
[----:B------:R-:W-:Y:S04]  /*1f3d0*/  STL [R1+0xc8], R6 ;  /* 0x0000c80601007387 */ /* 0x000fe80000100800 */
[----:B0-----:R-:W2:Y:S02]  /*1f3e0*/  LDL.LU.64 R4, [R1+0x3c88] ;  /* 0x003c880001047983 */ /* 0x001ea40000300a00 */
[----:B--2---:R-:W-:Y:S02]  /*1f3f0*/  HMMA.16816.F32 R12, R12, R4, R20 ;  /* 0x000000040c0c723c */ /* 0x004fe40000001814 */
[----:B------:R-:W2:Y:S04]  /*1f400*/  LDL.LU.64 R22, [R1+0x3c80] ;  /* 0x003c800001167983 */ /* 0x000ea80000300a00 */
[----:B------:R-:W2:Y:S01]  /*1f410*/  LDL.LU.64 R20, [R1+0x3c78] ;  /* 0x003c780001147983 */ /* 0x000ea20000300a00 */
[----:B------:R-:W-:Y:S01]  /*1f420*/  MOV R18, R8 ;  /* 0x0000000800127202 */ /* 0x000fe20000000f00 */
[----:B------:R-:W-:-:S02]  /*1f430*/  IMAD.MOV.U32 R16, RZ, RZ, R9 ;  /* 0x000000ffff107224 */ /* 0x000fc400078e0009 */
[----:B------:R-:W-:Y:S11]  /*1f440*/  IMAD.MOV.U32 R28, RZ, RZ, R7 ;  /* 0x000000ffff1c7224 */ /* 0x000ff600078e0007 */
[----:B------:R-:W-:Y:S02]  /*1f450*/  @!UPT UIADD3 URZ, URZ, URZ, URZ ;  /* 0x0000003f3f3ff290 */ /* 0x000fe4000fffe03f */
[----:B------:R0:W-:Y:S04]  /*1f460*/  STL.64 [R1+0xb0], R12 ;  /* 0x0000b00c01007387 */ /* 0x0001e80000100a00 */
[----:B------:R1:W-:Y:S04]  /*1f470*/  STL.64 [R1+0xb8], R14 ;  /* 0x0000b80e01007387 */ /* 0x0003e80000100a00 */
[----:B0-----:R-:W3:Y:S04]  /*1f480*/  LDL.LU.64 R12, [R1+0xa0] ;  /* 0x0000a000010c7983 */ /* 0x001ee80000300a00 */
[----:B-1----:R-:W4:Y:S04]  /*1f490*/  LDL.LU.64 R14, [R1+0xa8] ;  /* 0x0000a800010e7983 */ /* 0x002f280000300a00 */
[----:B------:R-:W3:Y:S01]  /*1f4a0*/  LDL.LU.64 R10, [R1+0x3c70] ;  /* 0x003c7000010a7983 */ /* 0x000ee20000300a00 */
[C---:B--2---:R-:W-:Y:S03]  /*1f4b0*/  HMMA.16816.F32 R24, R20.reuse, R8, R24 ;  /* 0x000000081418723c */ /* 0x044fe60000001818 */
[----:B------:R-:W3:Y:S11]  /*1f4c0*/  LDL.LU.64 R8, [R1+0x3c68] ;  /* 0x003c680001087983 */ /* 0x000ef60000300a00 */
[----:B------:R-:W-:Y:S09]  /*1f4d0*/  @!UPT UIADD3 URZ, URZ, URZ, URZ ;  /* 0x0000003f3f3ff290 */ /* 0x000ff2000fffe03f */
[----:B------:R0:W-:Y:S01]  /*1f4e0*/  STL.64 [R1+0x90], R24 ;  /* 0x0000901801007387 */ /* 0x0001e20000100a00 */
[----:B------:R-:W-:Y:S01]  /*1f4f0*/  MOV R6, R26 ;  /* 0x0000001a00067202 */ /* 0x000fe20000000f00 */
[----:B------:R-:W-:Y:S02]  /*1f500*/  IMAD.MOV.U32 R7, RZ, RZ, R27 ;  /* 0x000000ffff077224 */ /* 0x000fe400078e001b */
[----:B------:R-:W2:Y:S04]  /*1f510*/  LDL.LU.64 R26, [R1+0x3c60] ;  /* 0x003c6000011a7983 */ /* 0x000ea80000300a00 */
[----:B0-----:R-:W2:Y:S04]  /*1f520*/  LDL.LU.64 R24, [R1+0x3c58] ;  /* 0x003c580001187983 */ /* 0x001ea80000300a00 */
[----:B------:R-:W-:Y:S04]  /*1f530*/  STL [R1+0x3c14], R7 ;  /* 0x003c140701007387 */ /* 0x000fe80000100800 */
[----:B------:R-:W-:Y:S01]  /*1f540*/  STL [R1+0x3c10], R6 ;  /* 0x003c100601007387 */ /* 0x000fe20000100800 */
[----:B--2---:R-:W-:Y:S03]  /*1f550*/  HMMA.16816.F32 R20, R20, R4, R24 ;  /* 0x000000041414723c */ /* 0x004fe60000001818 */
[----:B------:R-:W3:Y:S04]  /*1f560*/  LDL.LU.64 R26, [R1+0x3c50] ;  /* 0x003c5000011a7983 */ /* 0x000ee80000300a00 */
[----:B------:R-:W3:Y:S11]  /*1f570*/  LDL.LU.64 R24, [R1+0x3c48] ;  /* 0x003c480001187983 */ /* 0x000ef60000300a00 */
[----:B------:R-:W-:Y:S05]  /*1f580*/  @!UPT UIADD3 URZ, URZ, URZ, URZ ;  /* 0x0000003f3f3ff290 */ /* 0x000fea000fffe03f */
[----:B------:R0:W-:Y:S02]  /*1f590*/  STL.64 [R1+0x70], R20 ;  /* 0x0000701401007387 */ /* 0x0001e40000100a00 */
[----:B0-----:R-:W-:Y:S01]  /*1f5a0*/  MOV R20, R18 ;  /* 0x0000001200147202 */ /* 0x001fe20000000f00 */
[----:B------:R-:W-:Y:S01]  /*1f5b0*/  IMAD.MOV.U32 R21, RZ, RZ, R16 ;  /* 0x000000ffff157224 */ /* 0x000fe200078e0010 */
[----:B------:R-:W-:Y:S06]  /*1f5c0*/  STL.64 [R1+0x78], R22 ;  /* 0x0000781601007387 */ /* 0x000fec0000100a00 */
[C---:B---3--:R-:W-:Y:S11]  /*1f5d0*/  HMMA.16816.F32 R8, R24.reuse, R20, R8 ;  /* 0x000000141808723c */ /* 0x048ff60000001808 */
[----:B------:R-:W-:Y:S11]  /*1f5e0*/  @!UPT UIADD3 URZ, URZ, URZ, URZ ;  /* 0x0000003f3f3ff290 */ /* 0x000ff6000fffe03f */
[----:B------:R-:W-:Y:S01]  /*1f5f0*/  @!UPT UIADD3 URZ, URZ, URZ, URZ ;  /* 0x0000003f3f3ff290 */ /* 0x000fe2000fffe03f */
[----:B------:R0:W-:Y:S01]  /*1f600*/  STL.64 [R1+0x60], R8 ;  /* 0x0000600801007387 */ /* 0x0001e20000100a00 */
[----:B------:R-:W-:Y:S01]  /*1f610*/  MOV R7, R10 ;  /* 0x0000000a00077202 */ /* 0x000fe20000000f00 */
[----:B------:R-:W-:Y:S02]  /*1f620*/  IMAD.MOV.U32 R6, RZ, RZ, R11 ;  /* 0x000000ffff067224 */ /* 0x000fe400078e000b */
[----:B------:R-:W2:Y:S04]  /*1f630*/  LDL.LU.64 R10, [R1+0x3c40] ;  /* 0x003c4000010a7983 */ /* 0x000ea80000300a00 */
[----:B0-----:R-:W2:Y:S02]  /*1f640*/  LDL.LU.64 R8, [R1+0x3c38] ;  /* 0x003c380001087983 */ /* 0x001ea40000300a00 */
[----:B--2---:R-:W-:Y:S02]  /*1f650*/  HMMA.16816.F32 R24, R24, R4, R8 ;  /* 0x000000041818723c */ /* 0x004fe40000001808 */
[----:B------:R-:W4:Y:S04]  /*1f660*/  LDL.LU.64 R10, [R1+0x3c30] ;  /* 0x003c3000010a7983 */ /* 0x000f280000300a00 */
[----:B------:R-:W4:Y:S01]  /*1f670*/  LDL.LU.64 R8, [R1+0x3c28] ;  /* 0x003c280001087983 */ /* 0x000f220000300a00 */
[----:B------:R-:W-:Y:S01]  /*1f680*/  MOV R23, R12 ;  /* 0x0000000c00177202 */ /* 0x000fe20000000f00 */
[----:B------:R-:W-:Y:S11]  /*1f690*/  IMAD.MOV.U32 R22, RZ, RZ, R13 ;  /* 0x000000ffff167224 */ /* 0x000ff600078e000d */
[----:B------:R-:W-:Y:S04]  /*1f6a0*/  @!UPT UIADD3 URZ, URZ, URZ, URZ ;  /* 0x0000003f3f3ff290 */ /* 0x000fe8000fffe03f */
[----:B------:R-:W-:Y:S04]  /*1f6b0*/  STL.64 [R1+0x50], R24 ;  /* 0x0000501801007387 */ /* 0x000fe80000100a00 */
[----:B------:R-:W-:Y:S01]  /*1f6c0*/  STL.64 [R1+0x58], R26 ;  /* 0x0000581a01007387 */ /* 0x000fe20000100a00 */
[----:B----4-:R-:W-:Y:S07]  /*1f6d0*/  HMMA.16816.F32 R8, R12, R20, R8 ;  /* 0x000000140c08723c */ /* 0x010fee0000001808 */
[----:B------:R-:W-:Y:S01]  /*1f6e0*/  MOV R21, R14 ;  /* 0x0000000e00157202 */ /* 0x000fe20000000f00 */
[----:B------:R-:W-:-:S02]  /*1f6f0*/  IMAD.MOV.U32 R20, RZ, RZ, R15 ;  /* 0x000000ffff147224 */ /* 0x000fc400078e000f */
[----:B------:R-:W0:Y:S11]  /*1f700*/  LDSM.16.MT88.4 R12, [R3+0x5000] ;  /* 0x00500000030c783b */ /* 0x000e360000004200 */
[----:B------:R-:W-:Y:S02]  /*1f710*/  @!UPT UIADD3 URZ, URZ, URZ, URZ ;  /* 0x0000003f3f3ff290 */ /* 0x000fe4000fffe03f */
[----:B------:R-:W-:Y:S04]  /*1f720*/  STL.64 [R1+0x30], R8 ;  /* 0x0000300801007387 */ /* 0x000fe80000100a00 */
[----:B------:R-:W-:Y:S04]  /*1f730*/  STL.64 [R1+0x38], R10 ;  /* 0x0000380a01007387 */ /* 0x000fe80000100a00 */
[----:B------:R-:W1:Y:S04]  /*1f740*/  LDSM.16.M88.4 R8, [R17+0x10100] ;  /* 0x010100001108783b */ /* 0x000e680000000200 */
[----:B------:R-:W-:Y:S04]  /*1f750*/  STL [R1+0x3b8c], R3 ;  /* 0x003b8c0301007387 */ /* 0x000fe80000100800 */
[----:B------:R-:W2:Y:S04]  /*1f760*/  LDSM.16.M88.4 R16, [R17+0x18100] ;  /* 0x018100001110783b */ /* 0x000ea80000000200 */
[----:B0-----:R-:W-:Y:S04]  /*1f770*/  STL.64 [R1+0x3b58], R14 ;  /* 0x003b580e01007387 */ /* 0x001fe80000100a00 */
[----:B------:R0:W-:Y:S04]  /*1f780*/  STL.64 [R1+0x3b50], R12 ;  /* 0x003b500c01007387 */ /* 0x0001e80000100a00 */
[----:B-1----:R-:W-:Y:S04]  /*1f790*/  STL [R1+0x3b7c], R8 ;  /* 0x003b7c0801007387 */ /* 0x002fe80000100800 */
[----:B------:R-:W-:Y:S04]  /*1f7a0*/  STL [R1+0x3b78], R9 ;  /* 0x003b780901007387 */ /* 0x000fe80000100800 */
[----:B------:R-:W-:Y:S04]  /*1f7b0*/  STL [R1+0x3b0c], R10 ;  /* 0x003b0c0a01007387 */ /* 0x000fe80000100800 */
[----:B------:R1:W-:Y:S04]  /*1f7c0*/  STL [R1+0x3b08], R11 ;  /* 0x003b080b01007387 */ /* 0x0003e80000100800 */
[----:B0-----:R-:W3:Y:S04]  /*1f7d0*/  LDL.LU R12, [R1+0x80] ;  /* 0x00008000010c7983 */ /* 0x001ee80000300800 */
[----:B---3--:R-:W-:Y:S04]  /*1f7e0*/  STL [R1+0x3b94], R12 ;  /* 0x003b940c01007387 */ /* 0x008fe80000100800 */
[----:B------:R-:W3:Y:S01]  /*1f7f0*/  LDL.LU R13, [R1+0x84] ;  /* 0x00008400010d7983 */ /* 0x000ee20000300800 */
[----:B------:R-:W-:-:S03]  /*1f800*/  MOV R15, R2 ;  /* 0x00000002000f7202 */ /* 0x000fc60000000f00 */
[----:B---3--:R-:W-:Y:S04]  /*1f810*/  STL [R1+0x3b98], R13 ;  /* 0x003b980d01007387 */ /* 0x008fe80000100800 */
[----:B------:R-:W3:Y:S04]  /*1f820*/  LDL.LU R14, [R1+0x88] ;  /* 0x00008800010e7983 */ /* 0x000ee80000300800 */
[----:B---3--:R-:W-:Y:S04]  /*1f830*/  STL [R1+0x3b9c], R14 ;  /* 0x003b9c0e01007387 */ /* 0x008fe80000100800 */
[----:B------:R-:W3:Y:S04]  /*1f840*/  LDL.LU R2, [R1+0x3c20] ;  /* 0x003c200001027983 */ /* 0x000ee80000300800 */
[----:B------:R0:W-:Y:S04]  /*1f850*/  STL [R1+0x3c18], R15 ;  /* 0x003c180f01007387 */ /* 0x0001e80000100800 */
[----:B-1----:R-:W4:Y:S04]  /*1f860*/  LDL.LU.64 R10, [R1+0x8] ;  /* 0x00000800010a7983 */ /* 0x002f280000300a00 */
[----:B--2---:R1:W-:Y:S04]  /*1f870*/  STL [R1+0x3b30], R16 ;  /* 0x003b301001007387 */ /* 0x0043e80000100800 */
[----:B------:R2:W-:Y:S04]  /*1f880*/  STL [R1+0x3b2c], R17 ;  /* 0x003b2c1101007387 */ /* 0x0005e80000100800 */
[----:B------:R1:W-:Y:S01]  /*1f890*/  STL [R1+0x3b28], R18 ;  /* 0x003b281201007387 */ /* 0x0003e20000100800 */
[----:B0-----:R-:W-:-:S03]  /*1f8a0*/  IMAD.MOV.U32 R15, RZ, RZ, R0 ;  /* 0x000000ffff0f7224 */ /* 0x001fc600078e0000 */
[----:B------:R0:W-:Y:S04]  /*1f8b0*/  STL [R1+0x3b10], R19 ;  /* 0x003b101301007387 */ /* 0x0001e80000100800 */
[----:B------:R-:W4:Y:S04]  /*1f8c0*/  LDL.LU R12, [R1+0xf0] ;  /* 0x0000f000010c7983 */ /* 0x000f280000300800 */
[----:B------:R-:W4:Y:S04]  /*1f8d0*/  LDL.LU R13, [R1+0xf4] ;  /* 0x0000f400010d7983 */ /* 0x000f280000300800 */
[----:B------:R-:W4:Y:S04]  /*1f8e0*/  LDL.LU R14, [R1+0xf8] ;  /* 0x0000f800010e7983 */ /* 0x000f280000300800 */
[----:B------:R-:W4:Y:S01]  /*1f8f0*/  LDL.LU R0, [R1+0x3c1c] ;  /* 0x003c1c0001007983 */ /* 0x000f220000300800 */
[----:B-1----:R-:W-:Y:S01]  /*1f900*/  IMAD.MOV.U32 R16, RZ, RZ, R23 ;  /* 0x000000ffff107224 */ /* 0x002fe200078e0017 */
[----:B--2---:R-:W-:Y:S01]  /*1f910*/  MOV R17, R22 ;  /* 0x0000001600117202 */ /* 0x004fe20000000f00 */
[----:B------:R-:W-:Y:S01]  /*1f920*/  IMAD.MOV.U32 R18, RZ, RZ, R21 ;  /* 0x000000ffff127224 */ /* 0x000fe200078e0015 */
[----:B0-----:R-:W-:-:S02]  /*1f930*/  MOV R19, R20 ;  /* 0x0000001400137202 */ /* 0x001fc40000000f00 */
[----:B---3--:R-:W0:Y:S04]  /*1f940*/  LDSM.16.MT88.4 R20, [R2+0x5000] ;  /* 0x005000000214783b */ /* 0x008e280000004200 */
[----:B------:R-:W-:Y:S04]  /*1f950*/  STL [R1+0x3b88], R2 ;  /* 0x003b880201007387 */ /* 0x000fe80000100800 */
[----:B----4-:R-:W1:Y:S04]  /*1f960*/  LDSM.16.MT88.4 R24, [R0+0x5000] ;  /* 0x005000000018783b */ /* 0x010e680000004200 */
        /* <DEDUP_REMOVED lines=23> */
[----:B------:R-:W-:Y:S01]  /*1fae0*/  IMAD.MOV.U32 R3, RZ, RZ, R16 ;  /* 0x000000ffff037224 */ /* 0x000fe200078e0010 */
[----:B------:R-:W-:-:S02]  /*1faf0*/  MOV R2, R17 ;  /* 0x0000001100027202 */ /* 0x000fc40000000f00 */
        /* <DEDUP_REMOVED lines=11> */
[----:B------:R-:W-:Y:S01]  /*1fbb0*/  MOV R27, R28 ;  /* 0x0000001c001b7202 */ /* 0x000fe20000000f00 */
[----:B------:R-:W-:Y:S01]  /*1fbc0*/  IMAD.MOV.U32 R28, RZ, RZ, R18 ;  /* 0x000000ffff1c7224 */ /* 0x000fe200078e0012 */
[----:B------:R-:W-:Y:S01]  /*1fbd0*/  MOV R18, R7 ;  /* 0x0000000700127202 */ /* 0x000fe20000000f00 */
[----:B0-----:R-:W-:Y:S01]  /*1fbe0*/  IMAD.MOV.U32 R19, RZ, RZ, R6 ;  /* 0x000000ffff137224 */ /* 0x001fe200078e0006 */
        /* <DEDUP_REMOVED lines=11> */
[----:B------:R-:W-:Y:S01]  /*1fca0*/  MOV R12, R26 ;  /* 0x0000001a000c7202 */ /* 0x000fe20000000f00 */
[----:B------:R-:W-:Y:S01]  /*1fcb0*/  IMAD.MOV.U32 R0, RZ, RZ, R27 ;  /* 0x000000ffff007224 */ /* 0x000fe200078e001b */
[----:B------:R-:W-:Y:S01]  /*1fcc0*/  MOV R14, R24 ;  /* 0x00000018000e7202 */ /* 0x000fe20000000f00 */
[----:B------:R-:W-:Y:S01]  /*1fcd0*/  IMAD.MOV.U32 R13, RZ, RZ, R25 ;  /* 0x000000ffff0d7224 */ /* 0x000fe200078e0019 */
[----:B---3--:R0:W-:Y:S04]  /*1fce0*/  STL.64 [R1+0x3be0], R18 ;  /* 0x003be01201007387 */ /* 0x0081e80000100a00 */
[----:B----4-:R1:W-:Y:S01]  /*1fcf0*/  STL.64 [R1+0x3bd8], R16 ;  /* 0x003bd81001007387 */ /* 0x0103e20000100a00 */
[----:B0-----:R-:W-:Y:S01]  /*1fd00*/  MOV R18, R6 ;  /* 0x0000000600127202 */ /* 0x001fe20000000f00 */
[----:B------:R-:W-:-:S02]  /*1fd10*/  IMAD.MOV.U32 R19, RZ, RZ, R7 ;  /* 0x000000ffff137224 */ /* 0x000fc400078e0007 */
        /* <DEDUP_REMOVED lines=30> */
[----:B------:R-:W2:Y:S04]  /*1ff00*/  LDL.LU.64 R18, [R1+0x3be0] ;  /* 0x003be00001127983 */ /* 0x000ea80000300a00 */
[----:B------:R-:W2:Y:S01]  /*1ff10*/  LDL.LU.64 R16, [R1+0x3bd8] ;  /* 0x003bd80001107983 */ /* 0x000ea20000300a00 */
[----:B------:R-:W-:-:S03]  /*1ff20*/  MOV R3, R10 ;  /* 0x0000000a00037202 */ /* 0x000fc60000000f00 */
[----:B------:R0:W-:Y:S01]  /*1ff30*/  STL.64 [R1+0x3b80], R8 ;  /* 0x003b800801007387 */ /* 0x0001e20000100a00 */
[----:B------:R-:W-:-:S03]  /*1ff40*/  IMAD.MOV.U32 R29, RZ, RZ, R11 ;  /* 0x000000ffff1d7224 */ /* 0x000fc600078e000b */
        /* <DEDUP_REMOVED lines=9> */
[----:B0-----:R-:W-:Y:S01]  /*1ffe0*/  MOV R26, R3 ;  /* 0x00000003001a7202 */ /* 0x001fe20000000f00 */
[----:B------:R-:W-:Y:S01]  /*1fff0*/  IMAD.MOV.U32 R27, RZ, RZ, R29 ;  /* 0x000000ffff1b7224 */ /* 0x000fe200078e001d */
        /* <DEDUP_REMOVED lines=8> */
[----:B------:R-:W-:Y:S01]  /*20080*/  IMAD.MOV.U32 R22, RZ, RZ, R12 ;  /* 0x000000ffff167224 */ /* 0x000fe200078e000c */
[----:B------:R-:W-:Y:S01]  /*20090*/  MOV R23, R13 ;  /* 0x0000000d00177202 */ /* 0x000fe20000000f00 */
[----:B0-----:R-:W-:Y:S01]  /*200a0*/  IMAD.MOV.U32 R16, RZ, RZ, R14 ;  /* 0x000000ffff107224 */ /* 0x001fe200078e000e */
[----:B-1----:R-:W-:-:S02]  /*200b0*/  MOV R18, R19 ;  /* 0x0000001300127202 */ /* 0x002fc40000000f00 */
[----:B------:R-:W3:Y:S01]  /*200c0*/  LDL.LU R19, [R1+0x3bb8] ;  /* 0x003bb80001137983 */ /* 0x000ee20000300800 */
[----:B------:R-:W-:-:S03]  /*200d0*/  MOV R17, R15 ;  /* 0x0000000f00117202 */ /* 0x000fc60000000f00 */
[----:B------:R-:W4:Y:S04]  /*200e0*/  LDL.LU.64 R20, [R1+0x3bb0] ;  /* 0x003bb00001147983 */ /* 0x000f280000300a00 */
[----:B------:R-:W2:Y:S04]  /*200f0*/  LDL.LU.64 R14, [R1+0x3ba8] ;  /* 0x003ba800010e7983 */ /* 0x000ea80000300a00 */
[----:B------:R-:W2:Y:S04]  /*20100*/  LDL.LU.64 R12, [R1+0x3ba0] ;  /* 0x003ba000010c7983 */ /* 0x000ea80000300a00 */
[----:B------:R-:W-:Y:S04]  /*20110*/  STL.64 [R1+0x3b70], R6 ;  /* 0x003b700601007387 */ /* 0x000fe80000100a00 */
[----:B------:R0:W-:Y:S02]  /*20120*/  STL.64 [R1+0x3b48], R22 ;  /* 0x003b481601007387 */ /* 0x0001e40000100a00 */
[----:B0-----:R-:W-:-:S02]  /*20130*/  MOV R23, R0 ;  /* 0x0000000000177202 */ /* 0x001fc40000000f00 */
[----:B----4-:R0:W-:Y:S01]  /*20140*/  STL.64 [R1+0x3b40], R20 ;  /* 0x003b401401007387 */ /* 0x0101e20000100a00 */
[----:B--2---:R-:W-:Y:S02]  /*20150*/  IMAD.MOV.U32 R22, RZ, RZ, R12 ;  /* 0x000000ffff167224 */ /* 0x004fe400078e000c */
[----:B0-----:R-:W-:Y:S01]  /*20160*/  IMAD.MOV.U32 R20, RZ, RZ, R14 ;  /* 0x000000ffff147224 */ /* 0x001fe200078e000e */
[----:B------:R-:W-:Y:S01]  /*20170*/  MOV R21, R13 ;  /* 0x0000000d00157202 */ /* 0x000fe20000000f00 */
[----:B------:R-:W2:Y:S04]  /*20180*/  LDL.LU R14, [R1+0x3b9c] ;  /* 0x003b9c00010e7983 */ /* 0x000ea80000300800 */
[----:B------:R-:W2:Y:S04]  /*20190*/  LDL.LU R13, [R1+0x3b98] ;  /* 0x003b9800010d7983 */ /* 0x000ea80000300800 */
[----:B------:R-:W2:Y:S04]  /*201a0*/  LDL.LU R12, [R1+0x3b94] ;  /* 0x003b9400010c7983 */ /* 0x000ea80000300800 */
[----:B------:R-:W4:Y:S04]  /*201b0*/  LDL.LU R0, [R1+0x3b90] ;  /* 0x003b900001007983 */ /* 0x000f280000300800 */
[----:B------:R-:W-:Y:S04]  /*201c0*/  STL.64 [R1+0x3b68], R22 ;  /* 0x003b681601007387 */ /* 0x000fe80000100a00 */
[----:B------:R0:W-:Y:S02]  /*201d0*/  STL.64 [R1+0x3b60], R20 ;  /* 0x003b601401007387 */ /* 0x0001e40000100a00 */
[----:B0-----:R-:W-:-:S02]  /*201e0*/  IMAD.MOV.U32 R20, RZ, RZ, R3 ;  /* 0x000000ffff147224 */ /* 0x001fc400078e0003 */
[----:B------:R-:W4:Y:S01]  /*201f0*/  LDL.LU R3, [R1+0x3b8c] ;  /* 0x003b8c0001037983 */ /* 0x000f220000300800 */
[----:B------:R-:W-:-:S03]  /*20200*/  MOV R21, R2 ;  /* 0x0000000200157202 */ /* 0x000fc60000000f00 */
[----:B------:R-:W4:Y:S01]  /*20210*/  LDL.LU R2, [R1+0x3b88] ;  /* 0x003b880001027983 */ /* 0x000f220000300800 */
[----:B------:R-:W-:Y:S01]  /*20220*/  IMAD.MOV.U32 R22, RZ, RZ, R28 ;  /* 0x000000ffff167224 */ /* 0x000fe200078e001c */
[----:B---3--:R-:W-:Y:S01]  /*20230*/  MOV R23, R19 ;  /* 0x0000001300177202 */ /* 0x008fe20000000f00 */
[----:B--2---:R-:W-:Y:S01]  /*20240*/  HMMA.16816.F32 R24, R12, R26, R8 ;  /* 0x0000001a0c18723c */ /* 0x004fe20000001808 */
[----:B------:R-:W2:Y:S11]  /*20250*/  LDL.LU.64 R8, [R1+0x3b80] ;  /* 0x003b800001087983 */ /* 0x000eb60000300a00 */
[----:B------:R-:W-:Y:S11]  /*20260*/  @!UPT UIADD3 URZ, URZ, URZ, URZ ;  /* 0x0000003f3f3ff290 */ /* 0x000ff6000fffe03f */
[----:B------:R-:W-:Y:S01]  /*20270*/  @!UPT UIADD3 URZ, URZ, URZ, URZ ;  /* 0x0000003f3f3ff290 */ /* 0x000fe2000fffe03f */
[----:B------:R-:W-:Y:S01]  /*20280*/  IMAD.MOV.U32 R19, RZ, RZ, R24 ;  /* 0x000000ffff137224 */ /* 0x000fe200078e0018 */
[----:B------:R-:W-:Y:S01]  /*20290*/  MOV R10, R25 ;  /* 0x00000019000a7202 */ /* 0x000fe20000000f00 */
[----:B------:R-:W-:Y:S01]  /*202a0*/  IMAD.MOV.U32 R11, RZ, RZ, R26 ;  /* 0x000000ffff0b7224 */ /* 0x000fe200078e001a */
[----:B------:R-:W-:Y:S02]  /*202b0*/  MOV R28, R27 ;  /* 0x0000001b001c7202 */ /* 0x000fe40000000f00 */
        /* <DEDUP_REMOVED lines=10> */
[----:B0-----:R-:W-:Y:S01]  /*20360*/  IMAD.MOV.U32 R26, RZ, RZ, R5 ;  /* 0x000000ffff1a7224 */ /* 0x001fe200078e0005 */
[----:B------:R-:W-:-:S02]  /*20370*/  MOV R27, R4 ;  /* 0x00000004001b7202 */ /* 0x000fc40000000f00 */
[----:B------:R-:W0:Y:S01]  /*20380*/  LDSM.16.MT88.4 R4, [R29+0x5800] ;  /* 0x005800001d04783b */ /* 0x000e220000004200 */
[----:B--2---:R-:W-:Y:S01]  /*20390*/  IMAD.MOV.U32 R24, RZ, RZ, R8 ;  /* 0x000000ffff187224 */ /* 0x004fe200078e0008 */
[----:B------:R-:W-:Y:S02]  /*203a0*/  MOV R25, R9 ;  /* 0x0000000900197202 */ /* 0x000fe40000000f00 */
[----:B------:R-:W2:Y:S04]  /*203b0*/  LDL.LU R8, [R1+0x3b7c] ;  /* 0x003b7c0001087983 */ /* 0x000ea80000300800 */
[----:B------:R-:W2:Y:S04]  /*203c0*/  LDL.LU R9, [R1+0x3b78] ;  /* 0x003b780001097983 */ /* 0x000ea80000300800 */
[----:B------:R-:W-:Y:S04]  /*203d0*/  STL [R1+0x3ab8], R0 ;  /* 0x003ab80001007387 */ /* 0x000fe80000100800 */
[----:B0-----:R0:W-:Y:S04]  /*203e0*/  STL.64 [R1+0xc0], R4 ;  /* 0x0000c00401007387 */ /* 0x0011e80000100a00 */
[----:B------:R1:W-:Y:S01]  /*203f0*/  STL [R1+0xc8], R6 ;  /* 0x0000c80601007387 */ /* 0x0003e20000100800 */
[----:B0-----:R-:W-:-:S03]  /*20400*/  IMAD.MOV.U32 R4, RZ, RZ, R7 ;  /* 0x000000ffff047224 */ /* 0x001fc600078e0007 */
[----:B-1----:R-:W3:Y:S04]  /*20410*/  LDL.LU.64 R6, [R1+0x3b70] ;  /* 0x003b700001067983 */ /* 0x002ee80000300a00 */
[----:B------:R-:W-:Y:S01]  /*20420*/  STL [R1+0x3abc], R29 ;  /* 0x003abc1d01007387 */ /* 0x000fe20000100800 */
[----:B---3--:R-:W-:Y:S03]  /*20430*/  HMMA.16816.F32 R12, R12, R6, R20 ;  /* 0x000000060c0c723c */ /* 0x008fe60000001814 */
[----:B------:R-:W2:Y:S04]  /*20440*/  LDL.LU.64 R22, [R1+0x3b68] ;  /* 0x003b680001167983 */ /* 0x000ea80000300a00 */
[----:B------:R-:W2:Y:S11]  /*20450*/  LDL.LU.64 R20, [R1+0x3b60] ;  /* 0x003b600001147983 */ /* 0x000eb60000300a00 */
[----:B------:R-:W-:Y:S05]  /*20460*/  @!UPT UIADD3 URZ, URZ, URZ, URZ ;  /* 0x0000003f3f3ff290 */ /* 0x000fea000fffe03f */
[----:B------:R-:W-:Y:S01]  /*20470*/  STL.64 [R1+0xf0], R12 ;  /* 0x0000f00c01007387 */ /* 0x000fe20000100a00 */
[----:B------:R-:W-:-:S03]  /*20480*/  MOV R2, R15 ;  /* 0x0000000f00027202 */ /* 0x000fc60000000f00 */
        /* <DEDUP_REMOVED lines=8> */
[----:B------:R-:W-:Y:S01]  /*20510*/  IMAD.MOV.U32 R29, RZ, RZ, R22 ;  /* 0x000000ffff1d7224 */ /* 0x000fe200078e0016 */
[----:B------:R-:W-:Y:S02]  /*20520*/  MOV R0, R23 ;  /* 0x0000001700007202 */ /* 0x000fe40000000f00 */
[----:B------:R-:W2:Y:S04]  /*20530*/  LDL.LU.64 R22, [R1+0x3b48] ;  /* 0x003b480001167983 */ /* 0x000ea80000300a00 */
[----:B0-----:R-:W3:Y:S04]  /*20540*/  LDL.LU.64 R20, [R1+0x3b40] ;  /* 0x003b400001147983 */ /* 0x001ee80000300a00 */
[----:B------:R-:W4:Y:S01]  /*20550*/  LDL R5, [R1+0x6d8] ;  /* 0x0006d80001057983 */ /* 0x000f220000100800 */
[----:B------:R-:W-:Y:S01]  /*20560*/  IMAD.MOV.U32 R6, RZ, RZ, R16 ;  /* 0x000000ffff067224 */ /* 0x000fe200078e0010 */
[----:B------:R-:W-:-:S02]  /*20570*/  MOV R7, R17 ;  /* 0x0000001100077202 */ /* 0x000fc40000000f00 */
[----:B----4-:R2:W-:Y:S02]  /*20580*/  STL.64 [R1+0x3ad0], R4 ;  /* 0x003ad00401007387 */ /* 0x0105e40000100a00 */
[----:B--2---:R-:W-:Y:S01]  /*20590*/  IMAD.MOV.U32 R4, RZ, RZ, R22 ;  /* 0x000000ffff047224 */ /* 0x004fe200078e0016 */
[----:B------:R-:W-:Y:S01]  /*205a0*/  MOV R5, R23 ;  /* 0x0000001700057202 */ /* 0x000fe20000000f00 */
[----:B------:R-:W3:Y:S04]  /*205b0*/  LDL.LU R22, [R1+0x3b38] ;  /* 0x003b380001167983 */ /* 0x000ee80000300800 */
[----:B------:R-:W3:Y:S04]  /*205c0*/  LDL.LU R23, [R1+0x3b34] ;  /* 0x003b340001177983 */ /* 0x000ee80000300800 */
[----:B------:R-:W3:Y:S04]  /*205d0*/  LDL.LU R16, [R1+0x3b30] ;  /* 0x003b300001107983 */ /* 0x000ee80000300800 */
[----:B------:R-:W3:Y:S04]  /*205e0*/  LDL.LU R17, [R1+0x3b2c] ;  /* 0x003b2c0001117983 */ /* 0x000ee80000300800 */
[----:B------:R0:W-:Y:S04]  /*205f0*/  STL.64 [R1+0x3ae0], R6 ;  /* 0x003ae00601007387 */ /* 0x0001e80000100a00 */
[----:B------:R1:W-:Y:S01]  /*20600*/  STL.64 [R1+0x3ad8], R4 ;  /* 0x003ad80401007387 */ /* 0x0003e20000100a00 */
[----:B0-----:R-:W-:-:S03]  /*20610*/  IMAD.MOV.U32 R7, RZ, RZ, R18 ;  /* 0x000000ffff077224 */ /* 0x001fc600078e0012 */
        /* <DEDUP_REMOVED lines=11> */
[----:B------:R-:W-:Y:S01]  /*206d0*/  MOV R2, R14 ;  /* 0x0000000e00027202 */ /* 0x000fe20000000f00 */
[----:B------:R-:W-:Y:S02]  /*206e0*/  IMAD.MOV.U32 R14, RZ, RZ, R11 ;  /* 0x000000ffff0e7224 */ /* 0x000fe400078e000b */
[----:B------:R-:W-:Y:S01]  /*206f0*/  STL [R1+0x9c], R15 ;  /* 0x00009c0f01007387 */ /* 0x000fe20000100800 */
[----:B0-----:R-:W-:Y:S01]  /*20700*/  IMAD.MOV.U32 R12, RZ, RZ, R19 ;  /* 0x000000ffff0c7224 */ /* 0x001fe200078e0013 */
[----:B------:R-:W-:Y:S02]  /*20710*/  MOV R13, R10 ;  /* 0x0000000a000d7202 */ /* 0x000fe40000000f00 */
[----:B------:R-:W4:Y:S04]  /*20720*/  LDL.LU R19, [R1+0x3b10] ;  /* 0x003b100001137983 */ /* 0x000f280000300800 */
[----:B------:R-:W2:Y:S04]  /*20730*/  LDL.LU R10, [R1+0x3b0c] ;  /* 0x003b0c00010a7983 */ /* 0x000ea80000300800 */
[----:B------:R-:W2:Y:S01]  /*20740*/  LDL.LU R11, [R1+0x3b08] ;  /* 0x003b0800010b7983 */ /* 0x000ea20000300800 */
[C---:B---3--:R-:W-:Y:S11]  /*20750*/  HMMA.16816.F32 R24, R20.reuse, R8, R24 ;  /* 0x000000081418723c */ /* 0x048ff60000001818 */
[----:B------:R-:W-:Y:S11]  /*20760*/  @!UPT UIADD3 URZ, URZ, URZ, URZ ;  /* 0x0000003f3f3ff290 */ /* 0x000ff6000fffe03f */
[----:B------:R-:W-:Y:S01]  /*20770*/  @!UPT UIADD3 URZ, URZ, URZ, URZ ;  /* 0x0000003f3f3ff290 */ /* 0x000fe2000fffe03f */
[----:B------:R0:W-:Y:S01]  /*20780*/  STL.64 [R1+0x80], R24 ;  /* 0x0000801801007387 */ /* 0x0001e20000100a00 */
[----:B------:R-:W-:Y:S01]  /*20790*/  IMAD.MOV.U32 R0, RZ, RZ, R26 ;  /* 0x000000ffff007224 */ /* 0x000fe200078e001a */
[----:B------:R-:W-:Y:S02]  /*207a0*/  MOV R29, R27 ;  /* 0x0000001b001d7202 */ /* 0x000fe40000000f00 */
        /* <DEDUP_REMOVED lines=17> */
[----:B------:R-:W-:-:S07]  /*208c0*/  MOV R15, R28 ;  /* 0x0000001c000f7202 */ /* 0x000fce0000000f00 */
[----:B---3--:R-:W-:Y:S11]  /*208d0*/  HMMA.16816.F32 R12, R20, R8, R12 ;  /* 0x00000008140c723c */ /* 0x008ff6000000180c */
[----:B------:R-:W-:Y:S11]  /*208e0*/  @!UPT UIADD3 URZ, URZ, URZ, URZ ;  /* 0x0000003f3f3ff290 */ /* 0x000ff6000fffe03f */
[----:B------:R-:W-:Y:S02]  /*208f0*/  @!UPT UIADD3 URZ, URZ, URZ, URZ ;  /* 0x0000003f3f3ff290 */ /* 0x000fe4000fffe03f */
[----:B------:R-:W-:Y:S01]  /*20900*/  IMAD.MOV.U32 R28, RZ, RZ, R13 ;  /* 0x000000ffff1c7224 */ /* 0x000fe200078e000d */
[----:B------:R-:W-:Y:S01]  /*20910*/  MOV R9, R14 ;  /* 0x0000000e00097202 */ /* 0x000fe20000000f00 */
[----:B------:R-:W-:Y:S01]  /*20920*/  IMAD.MOV.U32 R8, RZ, RZ, R15 ;  /* 0x000000ffff087224 */ /* 0x000fe200078e000f */
        /* <DEDUP_REMOVED lines=19> */
[----:B------:R-:W-:-:S03]  /*20a60*/  MOV R15, R4 ;  /* 0x00000004000f7202 */ /* 0x000fc60000000f00 */
        /* <DEDUP_REMOVED lines=13> */
[----:B------:R-:W-:Y:S01]  /*20b40*/  IMAD.MOV.U32 R14, RZ, RZ, R0 ;  /* 0x000000ffff0e7224 */ /* 0x000fe200078e0000 */
[----:B------:R-:W-:-:S02]  /*20b50*/  MOV R15, R29 ;  /* 0x0000001d000f7202 */ /* 0x000fc40000000f00 */
[----:B------:R-:W3:Y:S04]  /*20b60*/  LDL.LU R0, [R1+0x3acc] ;  /* 0x003acc0001007983 */ /* 0x000ee80000300800 */
[----:B------:R-:W4:Y:S04]  /*20b70*/  LDL.LU R29, [R1+0x3ac8] ;  /* 0x003ac800011d7983 */ /* 0x000f280000300800 */
[----:B------:R0:W-:Y:S02]  /*20b80*/  STL.64 [R1+0x3a80], R14 ;  /* 0x003a800e01007387 */ /* 0x0001e40000100a00 */
[----:B0-----:R-:W-:-:S02]  /*20b90*/  IMAD.MOV.U32 R14, RZ, RZ, R2 ;  /* 0x000000ffff0e7224 */ /* 0x001fc400078e0002 */
[----:B--2---:R0:W-:Y:S04]  /*20ba0*/  STL.64 [R1+0x3a78], R12 ;  /* 0x003a780c01007387 */ /* 0x0041e80000100a00 */
[----:B0-----:R-:W2:Y:S04]  /*20bb0*/  LDL.LU R12, [R1+0x90] ;  /* 0x00009000010c7983 */ /* 0x001ea80000300800 */
[----:B------:R-:W2:Y:S04]  /*20bc0*/  LDL.LU R13, [R1+0x94] ;  /* 0x00009400010d7983 */ /* 0x000ea80000300800 */
[----:B------:R-:W2:Y:S04]  /*20bd0*/  LDL.LU R2, [R1+0x3ac4] ;  /* 0x003ac40001027983 */ /* 0x000ea80000300800 */
[----:B------:R-:W2:Y:S04]  /*20be0*/  LDL.LU R15, [R1+0x9c] ;  /* 0x00009c00010f7983 */ /* 0x000ea80000300800 */
[----:B--2---:R0:W-:Y:S04]  /*20bf0*/  STL.64 [R1+0x3aa0], R14 ;  /* 0x003aa00e01007387 */ /* 0x0041e80000100a00 */
[----:B------:R2:W-:Y:S01]  /*20c00*/  STL.64 [R1+0x3a98], R12 ;  /* 0x003a980c01007387 */ /* 0x0005e20000100a00 */
[----:B0-----:R-:W-:-:S03]  /*20c10*/  MOV R15, R2 ;  /* 0x00000002000f7202 */ /* 0x001fc60000000f00 */
[----:B--2---:R-:W2:Y:S04]  /*20c20*/  LDL.LU R12, [R1+0xf0] ;  /* 0x0000f000010c7983 */ /* 0x004ea80000300800 */
[----:B------:R-:W2:Y:S04]  /*20c30*/  LDL.LU R13, [R1+0xf4] ;  /* 0x0000f400010d7983 */ /* 0x000ea80000300800 */
[----:B------:R-:W2:Y:S04]  /*20c40*/  LDL.LU R14, [R1+0xf8] ;  /* 0x0000f800010e7983 */ /* 0x000ea80000300800 */
[----:B------:R-:W2:Y:S04]  /*20c50*/  LDL.LU R2, [R1+0x3ac0] ;  /* 0x003ac00001027983 */ /* 0x000ea80000300800 */
[----:B-1----:R4:W-:Y:S04]  /*20c60*/  STL [R1+0x396c], R6 ;  /* 0x00396c0601007387 */ /* 0x0029e80000100800 */
[----:B------:R3:W-:Y:S04]  /*20c70*/  STL [R1+0x3968], R7 ;  /* 0x0039680701007387 */ /* 0x0007e80000100800 */
[----:B------:R0:W-:Y:S01]  /*20c80*/  STL.64 [R1+0x39e8], R4 ;  /* 0x0039e80401007387 */ /* 0x0001e20000100a00 */
[----:B----4-:R-:W-:Y:S01]  /*20c90*/  IMAD.MOV.U32 R6, RZ, RZ, R29 ;  /* 0x000000ffff067224 */ /* 0x010fe200078e001d */
[----:B---3--:R-:W-:-:S02]  /*20ca0*/  MOV R7, R0 ;  /* 0x0000000000077202 */ /* 0x008fc40000000f00 */
[----:B0-----:R-:W3:Y:S04]  /*20cb0*/  LDL.LU R4, [R1+0xd0] ;  /* 0x0000d00001047983 */ /* 0x001ee80000300800 */
[----:B------:R-:W3:Y:S04]  /*20cc0*/  LDL.LU R5, [R1+0xd4] ;  /* 0x0000d40001057983 */ /* 0x000ee80000300800 */
[----:B------:R-:W4:Y:S04]  /*20cd0*/  LDL.LU R29, [R1+0x3abc] ;  /* 0x003abc00011d7983 */ /* 0x000f280000300800 */
[----:B------:R-:W3:Y:S01]  /*20ce0*/  LDL.LU R0, [R1+0x3ab8] ;  /* 0x003ab80001007983 */ /* 0x000ee20000300800 */
[----:B------:R-:W-:Y:S01]  /*20cf0*/  IMAD.MOV.U32 R19, RZ, RZ, R20 ;  /* 0x000000ffff137224 */ /* 0x000fe200078e0014 */
[----:B------:R-:W-:Y:S01]  /*20d00*/  MOV R18, R21 ;  /* 0x0000001500127202 */ /* 0x000fe20000000f00 */
[----:B------:R-:W-:Y:S01]  /*20d10*/  IMAD.MOV.U32 R17, RZ, RZ, R22 ;  /* 0x000000ffff117224 */ /* 0x000fe200078e0016 */
[----:B------:R-:W-:Y:S01]  /*20d20*/  MOV R16, R23 ;  /* 0x0000001700107202 */ /* 0x000fe20000000f00 */
[----:B------:R-:W-:Y:S01]  /*20d30*/  IMAD.MOV.U32 R8, RZ, RZ, R19 ;  /* 0x000000ffff087224 */ /* 0x000fe200078e0013 */
[----:B------:R-:W-:Y:S01]  /*20d40*/  MOV R9, R18 ;  /* 0x0000001200097202 */ /* 0x000fe20000000f00 */
[----:B------:R-:W-:Y:S01]  /*20d50*/  IMAD.MOV.U32 R10, RZ, RZ, R17 ;  /* 0x000000ffff0a7224 */ /* 0x000fe200078e0011 */
[----:B------:R-:W-:Y:S01]  /*20d60*/  MOV R11, R16 ;  /* 0x00000010000b7202 */ /* 0x000fe20000000f00 */
        /* <DEDUP_REMOVED lines=26> */
[----:B------:R-:W-:Y:S01]  /*20f10*/  IMAD.MOV.U32 R16, RZ, RZ, R10 ;  /* 0x000000ffff107224 */ /* 0x000fe200078e000a */
[----:B------:R-:W-:Y:S02]  /*20f20*/  MOV R3, R11 ;  /* 0x0000000b00037202 */ /* 0x000fe40000000f00 */
[----:B------:R-:W2:Y:S01]  /*20f30*/  LDL.LU.64 R10, [R1+0x3a90] ;  /* 0x003a9000010a7983 */ /* 0x000ea20000300a00 */
[----:B------:R-:W-:Y:S01]  /*20f40*/  IMAD.MOV.U32 R28, RZ, RZ, R8 ;  /* 0x000000ffff1c7224 */ /* 0x000fe200078e0008 */
[----:B------:R-:W-:Y:S02]  /*20f50*/  MOV R17, R9 ;  /* 0x0000000900117202 */ /* 0x000fe40000000f00 */
        /* <DEDUP_REMOVED lines=20> */
[----:B------:R-:W-:Y:S01]  /*210a0*/  MOV R6, R16 ;  /* 0x0000001000067202 */ /* 0x000fe20000000f00 */
[----:B------:R-:W-:Y:S01]  /*210b0*/  IMAD.MOV.U32 R7, RZ, RZ, R3 ;  /* 0x000000ffff077224 */ /* 0x000fe200078e0003 */
[----:B------:R-:W-:Y:S01]  /*210c0*/  MOV R4, R28 ;  /* 0x0000001c00047202 */ /* 0x000fe20000000f00 */
[----:B------:R-:W-:-:S05]  /*210d0*/  IMAD.MOV.U32 R5, RZ, RZ, R17 ;  /* 0x000000ffff057224 */ /* 0x000fca00078e0011 */
[----:B------:R0:W-:Y:S01]  /*210e0*/  STL [R1+0x90], R12 ;  /* 0x0000900c01007387 */ /* 0x0001e20000100800 */
[----:B------:R-:W-:Y:S01]  /*210f0*/  MOV R0, R14 ;  /* 0x0000000e00007202 */ /* 0x000fe20000000f00 */
[----:B------:R-:W-:Y:S02]  /*21100*/  IMAD.MOV.U32 R2, RZ, RZ, R15 ;  /* 0x000000ffff027224 */ /* 0x000fe400078e000f */
[----:B------:R-:W-:Y:S01]  /*21110*/  IMAD.MOV.U32 R29, RZ, RZ, R13 ;  /* 0x000000ffff1d7224 */ /* 0x000fe200078e000d */
        /* <DEDUP_REMOVED lines=16> */
[----:B------:R-:W-:Y:S01]  /*21220*/  IMAD.MOV.U32 R17, RZ, RZ, R6 ;  /* 0x000000ffff117224 */ /* 0x000fe200078e0006 */
[----:B------:R-:W-:Y:S01]  /*21230*/  MOV R16, R7 ;  /* 0x0000000700107202 */ /* 0x000fe20000000f00 */
[----:B------:R-:W-:Y:S01]  /*21240*/  IMAD.MOV.U32 R21, RZ, RZ, R4 ;  /* 0x000000ffff157224 */ /* 0x000fe200078e0004 */
[----:B------:R-:W-:Y:S01]  /*21250*/  MOV R20, R5 ;  /* 0x0000000500147202 */ /* 0x000fe20000000f00 */
[----:B------:R-:W3:Y:S04]  /*21260*/  LDL.LU.64 R6, [R1+0x3a58] ;  /* 0x003a580001067983 */ /* 0x000ee80000300a00 */
[----:B------:R-:W3:Y:S01]  /*21270*/  LDL.LU.64 R4, [R1+0x3a50] ;  /* 0x003a500001047983 */ /* 0x000ee20000300a00 */
[----:B------:R-:W-:Y:S01]  /*21280*/  MOV R25, R28 ;  /* 0x0000001c00197202 */ /* 0x000fe20000000f00 */
[----:B---3--:R-:W-:Y:S02]  /*21290*/  HMMA.16816.F32 R12, R12, R18, R4 ;  /* 0x000000120c0c723c */ /* 0x008fe40000001804 */
[----:B------:R-:W3:Y:S04]  /*212a0*/  LDL.LU.64 R6, [R1+0x3a48] ;  /* 0x003a480001067983 */ /* 0x000ee80000300a00 */
[----:B------:R-:W3:Y:S11]  /*212b0*/  LDL.LU.64 R4, [R1+0x3a40] ;  /* 0x003a400001047983 */ /* 0x000ef60000300a00 */
[----:B------:R-:W-:Y:S07]  /*212c0*/  @!UPT UIADD3 URZ, URZ, URZ, URZ ;  /* 0x0000003f3f3ff290 */ /* 0x000fee000fffe03f */
[----:B------:R-:W-:Y:S01]  /*212d0*/  IMAD.MOV.U32 R23, RZ, RZ, R14 ;  /* 0x000000ffff177224 */ /* 0x000fe200078e000e */
[----:B------:R-:W-:Y:S01]  /*212e0*/  MOV R22, R15 ;  /* 0x0000000f00167202 */ /* 0x000fe20000000f00 */
[----:B------:R-:W-:Y:S01]  /*212f0*/  IMAD.MOV.U32 R3, RZ, RZ, R12 ;  /* 0x000000ffff037224 */ /* 0x000fe200078e000c */
[----:B------:R-:W-:Y:S01]  /*21300*/  MOV R28, R13 ;  /* 0x0000000d001c7202 */ /* 0x000fe20000000f00 */
[----:B------:R-:W2:Y:S04]  /*21310*/  LDL.LU.64 R14, [R1+0x3a38] ;  /* 0x003a3800010e7983 */ /* 0x000ea80000300a00 */
[----:B------:R-:W2:Y:S01]  /*21320*/  LDL.LU.64 R12, [R1+0x3a30] ;  /* 0x003a3000010c7983 */ /* 0x000ea20000300a00 */
[----:B------:R-:W-:Y:S01]  /*21330*/  IMAD.MOV.U32 R26, RZ, RZ, R9 ;  /* 0x000000ffff1a7224 */ /* 0x000fe200078e0009 */
[----:B------:R-:W-:-:S07]  /*21340*/  MOV R27, R8 ;  /* 0x00000008001b7202 */ /* 0x000fce0000000f00 */
[----:B--2---:R-:W-:Y:S01]  /*21350*/  HMMA.16816.F32 R8, R12, R10, R24 ;  /* 0x0000000a0c08723c */ /* 0x004fe20000001818 */
[----:B------:R-:W2:Y:S06]  /*21360*/  LDL.LU R24, [R1+0x90] ;  /* 0x0000900001187983 */ /* 0x000eac0000300800 */
[----:B------:R-:W-:Y:S01]  /*21370*/  IMAD.MOV.U32 R25, RZ, RZ, R29 ;  /* 0x000000ffff197224 */ /* 0x000fe200078e001d */
[----:B------:R-:W-:Y:S01]  /*21380*/  MOV R26, R0 ;  /* 0x00000000001a7202 */ /* 0x000fe20000000f00 */
[----:B------:R-:W4:Y:S01]  /*21390*/  LDL.LU R29, [R1+0x3a2c] ;  /* 0x003a2c00011d7983 */ /* 0x000f220000300800 */
[----:B------:R-:W-:-:S03]  /*213a0*/  IMAD.MOV.U32 R27, RZ, RZ, R2 ;  /* 0x000000ffff1b7224 */ /* 0x000fc600078e0002 */
[----:B------:R-:W2:Y:S04]  /*213b0*/  LDL.LU R0, [R1+0x3a28] ;  /* 0x003a280001007983 */ /* 0x000ea80000300800 */
[----:B------:R-:W2:Y:S06]  /*213c0*/  LDL.LU R2, [R1+0x3a24] ;  /* 0x003a240001027983 */ /* 0x000eac0000300800 */
[----:B------:R-:W-:Y:S04]  /*213d0*/  STL.64 [R1+0x3990], R10 ;  /* 0x0039900a01007387 */ /* 0x000fe80000100a00 */
[----:B------:R0:W-:Y:S02]  /*213e0*/  STL.64 [R1+0x3988], R8 ;  /* 0x0039880801007387 */ /* 0x0001e40000100a00 */
[----:B0-----:R-:W-:-:S02]  /*213f0*/  MOV R8, R3 ;  /* 0x0000000300087202 */ /* 0x001fc40000000f00 */
[----:B------:R-:W2:Y:S01]  /*21400*/  LDL.LU R3, [R1+0x3a20] ;  /* 0x003a200001037983 */ /* 0x000ea20000300800 */
[----:B------:R-:W-:Y:S01]  /*21410*/  MOV R10, R23 ;  /* 0x00000017000a7202 */ /* 0x000fe20000000f00 */
[----:B------:R-:W-:Y:S02]  /*21420*/  IMAD.MOV.U32 R11, RZ, RZ, R22 ;  /* 0x000000ffff0b7224 */ /* 0x000fe400078e0016 */
[----:B------:R-:W-:-:S03]  /*21430*/  IMAD.MOV.U32 R9, RZ, RZ, R28 ;  /* 0x000000ffff097224 */ /* 0x000fc600078e001c */
[----:B------:R-:W-:Y:S04]  /*21440*/  STL.64 [R1+0x39a0], R10 ;  /* 0x0039a00a01007387 */ /* 0x000fe80000100a00 */
[----:B------:R0:W-:Y:S02]  /*21450*/  STL.64 [R1+0x3998], R8 ;  /* 0x0039980801007387 */ /* 0x0001e40000100a00 */
[----:B0-----:R-:W-:Y:S01]  /*21460*/  MOV R8, R21 ;  /* 0x0000001500087202 */ /* 0x001fe20000000f00 */
[----:B------:R-:W-:Y:S01]  /*21470*/  IMAD.MOV.U32 R9, RZ, RZ, R20 ;  /* 0x000000ffff097224 */ /* 0x000fe200078e0014 */
[----:B------:R-:W-:Y:S01]  /*21480*/  MOV R10, R17 ;  /* 0x00000011000a7202 */ /* 0x000fe20000000f00 */
[----:B------:R-:W-:-:S05]  /*21490*/  IMAD.MOV.U32 R11, RZ, RZ, R16 ;  /* 0x000000ffff0b7224 */ /* 0x000fca00078e0010 */
        /* <DEDUP_REMOVED lines=17> */
[----:B-1----:R-:W-:-:S03]  /*215b0*/  IMAD.MOV.U32 R0, RZ, RZ, R15 ;  /* 0x000000ffff007224 */ /* 0x002fc600078e000f */
[----:B0-----:R-:W-:Y:S01]  /*215c0*/  STL.64 [R1+0x80], R20 ;  /* 0x0000801401007387 */ /* 0x001fe20000100a00 */
[----:B------:R-:W-:-:S03]  /*215d0*/  MOV R2, R23 ;  /* 0x0000001700027202 */ /* 0x000fc60000000f00 */
        /* <DEDUP_REMOVED lines=18> */
[----:B------:R-:W-:Y:S01]  /*21700*/  IMAD.MOV.U32 R18, RZ, RZ, R8 ;  /* 0x000000ffff127224 */ /* 0x000fe200078e0008 */
[----:B------:R-:W-:-:S02]  /*21710*/  MOV R16, R9 ;  /* 0x0000000900107202 */ /* 0x000fc40000000f00 */
[----:B------:R-:W-:Y:S11]  /*21720*/  MOV R28, R7 ;  /* 0x00000007001c7202 */ /* 0x000ff60000000f00 */
        /* <DEDUP_REMOVED lines=21> */
[----:B0-----:R-:W-:Y:S01]  /*21880*/  IMAD.MOV.U32 R20, RZ, RZ, R18 ;  /* 0x000000ffff147224 */ /* 0x001fe200078e0012 */
[----:B------:R-:W-:Y:S01]  /*21890*/  MOV R21, R16 ;  /* 0x0000001000157202 */ /* 0x000fe20000000f00 */
[----:B------:R-:W-:Y:S06]  /*218a0*/  STL.64 [R1+0x78], R22 ;  /* 0x0000781601007387 */ /* 0x000fec0000100a00 */
[C---:B---3--:R-:W-:Y:S11]  /*218b0*/  HMMA.16816.F32 R8, R24.reuse, R20, R8 ;  /* 0x000000141808723c */ /* 0x048ff60000001808 */
[----:B------:R-:W-:Y:S11]  /*218c0*/  @!UPT UIADD3 URZ, URZ, URZ, URZ ;  /* 0x0000003f3f3ff290 */ /* 0x000ff6000fffe03f */
[----:B------:R-:W-:Y:S01]  /*218d0*/  @!UPT UIADD3 URZ, URZ, URZ, URZ ;  /* 0x0000003f3f3ff290 */ /* 0x000fe2000fffe03f */
[----:B------:R0:W-:Y:S01]  /*218e0*/  STL.64 [R1+0x60], R8 ;  /* 0x0000600801007387 */ /* 0x0001e20000100a00 */
[----:B------:R-:W-:Y:S01]  /*218f0*/  IMAD.MOV.U32 R7, RZ, RZ, R10 ;  /* 0x000000ffff077224 */ /* 0x000fe200078e000a */
[----:B------:R-:W-:Y:S02]  /*21900*/  MOV R6, R11 ;  /* 0x0000000b00067202 */ /* 0x000fe40000000f00 */
[----:B------:R-:W2:Y:S04]  /*21910*/  LDL.LU.64 R10, [R1+0x39a0] ;  /* 0x0039a000010a7983 */ /* 0x000ea80000300a00 */
[----:B0-----:R-:W2:Y:S02]  /*21920*/  LDL.LU.64 R8, [R1+0x3998] ;  /* 0x0039980001087983 */ /* 0x001ea40000300a00 */
[----:B--2---:R-:W-:Y:S02]  /*21930*/  HMMA.16816.F32 R24, R24, R4, R8 ;  /* 0x000000041818723c */ /* 0x004fe40000001808 */
[----:B------:R-:W4:Y:S04]  /*21940*/  LDL.LU.64 R10, [R1+0x3990] ;  /* 0x00399000010a7983 */ /* 0x000f280000300a00 */
[----:B------:R-:W4:Y:S01]  /*21950*/  LDL.LU.64 R8, [R1+0x3988] ;  /* 0x0039880001087983 */ /* 0x000f220000300a00 */
[----:B------:R-:W-:Y:S01]  /*21960*/  IMAD.MOV.U32 R23, RZ, RZ, R12 ;  /* 0x000000ffff177224 */ /* 0x000fe200078e000c */
[----:B------:R-:W-:Y:S11]  /*21970*/  MOV R22, R13 ;  /* 0x0000000d00167202 */ /* 0x000ff60000000f00 */
[----:B------:R-:W-:Y:S04]  /*21980*/  @!UPT UIADD3 URZ, URZ, URZ, URZ ;  /* 0x0000003f3f3ff290 */ /* 0x000fe8000fffe03f */
[----:B------:R-:W-:Y:S04]  /*21990*/  STL.64 [R1+0x50], R24 ;  /* 0x0000501801007387 */ /* 0x000fe80000100a00 */
[----:B------:R-:W-:Y:S01]  /*219a0*/  STL.64 [R1+0x58], R26 ;  /* 0x0000581a01007387 */ /* 0x000fe20000100a00 */
[----:B----4-:R-:W-:Y:S07]  /*219b0*/  HMMA.16816.F32 R8, R12, R20, R8 ;  /* 0x000000140c08723c */ /* 0x010fee0000001808 */
[----:B------:R-:W-:Y:S01]  /*219c0*/  IMAD.MOV.U32 R21, RZ, RZ, R14 ;  /* 0x000000ffff157224 */ /* 0x000fe200078e000e */
[----:B------:R-:W-:-:S02]  /*219d0*/  MOV R20, R15 ;  /* 0x0000000f00147202 */ /* 0x000fc40000000f00 */
        /* <DEDUP_REMOVED lines=16> */
[----:B------:R-:W-:-:S03]  /*21ae0*/  IMAD.MOV.U32 R15, RZ, RZ, R2 ;  /* 0x000000ffff0f7224 */ /* 0x000fc600078e0002 */
        /* <DEDUP_REMOVED lines=9> */
[----:B0-----:R-:W-:-:S03]  /*21b80*/  MOV R15, R0 ;  /* 0x00000000000f7202 */ /* 0x001fc60000000f00 */
[----:B------:R0:W-:Y:S04]  /*21b90*/  STL [R1+0x3870], R19 ;  /* 0x0038701301007387 */ /* 0x0001e80000100800 */
[----:B------:R-:W4:Y:S04]  /*21ba0*/  LDL.LU R12, [R1+0xf0] ;  /* 0x0000f000010c7983 */ /* 0x000f280000300800 */
[----:B------:R-:W4:Y:S04]  /*21bb0*/  LDL.LU R13, [R1+0xf4] ;  /* 0x0000f400010d7983 */ /* 0x000f280000300800 */
[----:B------:R-:W4:Y:S04]  /*21bc0*/  LDL.LU R14, [R1+0xf8] ;  /* 0x0000f800010e7983 */ /* 0x000f280000300800 */
[----:B------:R-:W4:Y:S01]  /*21bd0*/  LDL.LU R0, [R1+0x397c] ;  /* 0x00397c0001007983 */ /* 0x000f220000300800 */
[----:B-1----:R-:W-:Y:S01]  /*21be0*/  MOV R16, R23 ;  /* 0x0000001700107202 */ /* 0x002fe20000000f00 */
[----:B--2---:R-:W-:Y:S01]  /*21bf0*/  IMAD.MOV.U32 R17, RZ, RZ, R22 ;  /* 0x000000ffff117224 */ /* 0x004fe200078e0016 */
[----:B------:R-:W-:Y:S01]  /*21c00*/  MOV R18, R21 ;  /* 0x0000001500127202 */ /* 0x000fe20000000f00 */
[----:B0-----:R-:W-:-:S02]  /*21c10*/  IMAD.MOV.U32 R19, RZ, RZ, R20 ;  /* 0x000000ffff137224 */ /* 0x001fc400078e0014 */
        /* <DEDUP_REMOVED lines=935> */
[----:B------:R0:W-:Y:S01]  /*25690*/  STL.64 [R1+0x80], R12 ;  /* 0x0000800c01007387 */ /* 0x0001e20000100a00 */
[----:B------:R-:W-:Y:S01]  /*256a0*/  IMAD.MOV.U32 R29, RZ, RZ, R14 ;  /* 0x000000ffff1d7224 */ /* 0x000fe200078e000e */
[----:B------:R-:W-:Y:S02]  /*256b0*/  MOV R0, R15 ;  /* 0x0000000f00007202 */ /* 0x000fe40000000f00 */
        /* <DEDUP_REMOVED lines=36> */
[----:B------:R-:W2:Y:S04]  /*25900*/  LDL.LU R24, [R1+0x80] ;  /* 0x0000800001187983 */ /* 0x000ea80000300800 */
[----:B------:R-:W2:Y:S02]  /*25910*/  LDL.LU R25, [R1+0x84] ;  /* 0x0000840001197983 */ /* 0x000ea40000300800 */
[----:B------:R-:W-:Y:S01]  /*25920*/  MOV R26, R29 ;  /* 0x0000001d001a7202 */ /* 0x000fe20000000f00 */
[----:B------:R-:W-:Y:S01]  /*25930*/  IMAD.MOV.U32 R27, RZ, RZ, R0 ;  /* 0x000000ffff1b7224 */ /* 0x000fe200078e0000 */
[----:B------:R-:W4:Y:S04]  /*25940*/  LDL.LU R29, [R1+0x34e8] ;  /* 0x0034e800011d7983 */ /* 0x000f280000300800 */
[----:B------:R-:W2:Y:S10]  /*25950*/  LDL.LU R0, [R1+0x34e4] ;  /* 0x0034e40001007983 */ /* 0x000eb40000300800 */
[----:B------:R-:W-:Y:S04]  /*25960*/  STL.64 [R1+0x3450], R10 ;  /* 0x0034500a01007387 */ /* 0x000fe80000100a00 */
[----:B------:R-:W-:Y:S04]  /*25970*/  STL.64 [R1+0x3448], R8 ;  /* 0x0034480801007387 */ /* 0x000fe80000100a00 */
[----:B------:R-:W0:Y:S04]  /*25980*/  LDSM.16.MT88.4 R8, [R3+0xa800] ;  /* 0x00a800000308783b */ /* 0x000e280000004200 */
[----:B0-----:R0:W-:Y:S04]  /*25990*/  STL.64 [R1+0x40], R8 ;  /* 0x0000400801007387 */ /* 0x0011e80000100a00 */
[----:B------:R1:W-:Y:S01]  /*259a0*/  STL.64 [R1+0x48], R10 ;  /* 0x0000480a01007387 */ /* 0x0003e20000100a00 */
[----:B0-----:R-:W-:-:S03]  /*259b0*/  MOV R8, R2 ;  /* 0x0000000200087202 */ /* 0x001fc60000000f00 */
[----:B------:R-:W2:Y:S01]  /*259c0*/  LDL.LU R2, [R1+0x34e0] ;  /* 0x0034e00001027983 */ /* 0x000ea20000300800 */
[----:B------:R-:W-:Y:S01]  /*259d0*/  IMAD.MOV.U32 R9, RZ, RZ, R28 ;  /* 0x000000ffff097224 */ /* 0x000fe200078e001c */
[----:B-1----:R-:W-:Y:S01]  /*259e0*/  MOV R10, R23 ;  /* 0x00000017000a7202 */ /* 0x002fe20000000f00 */
[----:B------:R-:W-:-:S05]  /*259f0*/  IMAD.MOV.U32 R11, RZ, RZ, R22 ;  /* 0x000000ffff0b7224 */ /* 0x000fca00078e0016 */
        /* <DEDUP_REMOVED lines=8> */
[----:B0-----:R-:W4:Y:S01]  /*25a80*/  LDL.LU.64 R8, [R1] ;  /* 0x0000000001087983 */ /* 0x001f220000300a00 */
[----:B---3--:R-:W-:Y:S03]  /*25a90*/  HMMA.16816.F32 R16, R12, R18, R4 ;  /* 0x000000120c10723c */ /* 0x008fe60000001804 */
[----:B--2---:R-:W0:Y:S04]  /*25aa0*/  LDSM.16.MT88.4 R20, [R2+0xa800] ;  /* 0x00a800000214783b */ /* 0x004e280000004200 */
[----:B------:R-:W-:Y:S04]  /*25ab0*/  STL [R1+0x3440], R2 ;  /* 0x0034400201007387 */ /* 0x000fe80000100800 */
[----:B0-----:R-:W-:Y:S04]  /*25ac0*/  STL.64 [R1+0x20], R20 ;  /* 0x0000201401007387 */ /* 0x001fe80000100a00 */
[----:B------:R-:W-:Y:S04]  /*25ad0*/  STL.64 [R1+0x28], R22 ;  /* 0x0000281601007387 */ /* 0x000fe80000100a00 */
[----:B------:R-:W0:Y:S04]  /*25ae0*/  LDSM.16.MT88.4 R20, [R0+0xa800] ;  /* 0x00a800000014783b */ /* 0x000e280000004200 */
[----:B------:R-:W-:Y:S04]  /*25af0*/  STL [R1+0x343c], R0 ;  /* 0x00343c0001007387 */ /* 0x000fe80000100800 */
[----:B0-----:R-:W-:Y:S04]  /*25b00*/  STL.64 [R1+0x10], R20 ;  /* 0x0000101401007387 */ /* 0x001fe80000100a00 */
[----:B------:R-:W-:Y:S04]  /*25b10*/  STL.64 [R1+0x18], R22 ;  /* 0x0000181601007387 */ /* 0x000fe80000100a00 */
[----:B----4-:R-:W0:Y:S04]  /*25b20*/  LDSM.16.MT88.4 R20, [R29+0xa800] ;  /* 0x00a800001d14783b */ /* 0x010e280000004200 */
[----:B0-----:R-:W-:Y:S04]  /*25b30*/  STL.64 [R1+0xb0], R20 ;  /* 0x0000b01401007387 */ /* 0x001fe80000100a00 */
[----:B------:R0:W-:Y:S04]  /*25b40*/  STL.64 [R1+0xb8], R22 ;  /* 0x0000b81601007387 */ /* 0x0001e80000100a00 */
[----:B0-----:R-:W2:Y:S04]  /*25b50*/  LDL.LU.64 R22, [R1+0x34d8] ;  /* 0x0034d80001167983 */ /* 0x001ea80000300a00 */
[----:B------:R-:W2:Y:S04]  /*25b60*/  LDL.LU.64 R20, [R1+0x34d0] ;  /* 0x0034d00001147983 */ /* 0x000ea80000300a00 */
[----:B------:R-:W-:Y:S04]  /*25b70*/  STL [R1+0x3444], R29 ;  /* 0x0034441d01007387 */ /* 0x000fe80000100800 */
[----:B------:R-:W3:Y:S04]  /*25b80*/  LDL.LU.64 R6, [R1+0x34c8] ;  /* 0x0034c80001067983 */ /* 0x000ee80000300a00 */
[----:B------:R-:W3:Y:S04]  /*25b90*/  LDL.LU.64 R4, [R1+0x34c0] ;  /* 0x0034c00001047983 */ /* 0x000ee80000300a00 */
[----:B------:R-:W3:Y:S04]  /*25ba0*/  LDL.LU.64 R14, [R1+0x34b8] ;  /* 0x0034b800010e7983 */ /* 0x000ee80000300a00 */
[----:B------:R-:W3:Y:S04]  /*25bb0*/  LDL.LU.64 R12, [R1+0x34b0] ;  /* 0x0034b000010c7983 */ /* 0x000ee80000300a00 */
[----:B------:R0:W-:Y:S04]  /*25bc0*/  STL.64 [R1+0xf0], R16 ;  /* 0x0000f01001007387 */ /* 0x0001e80000100a00 */
[----:B------:R-:W-:Y:S04]  /*25bd0*/  STL [R1+0xf8], R18 ;  /* 0x0000f81201007387 */ /* 0x000fe80000100800 */
[----:B0-----:R-:W4:Y:S01]  /*25be0*/  LDL R17, [R1+0x12dc] ;  /* 0x0012dc0001117983 */ /* 0x001f220000100800 */
[C---:B---3--:R-:W-:Y:S11]  /*25bf0*/  HMMA.16816.F32 R4, R12.reuse, R8, R4 ;  /* 0x000000080c04723c */ /* 0x048ff60000001804 */
[----:B------:R-:W-:Y:S11]  /*25c00*/  @!UPT UIADD3 URZ, URZ, URZ, URZ ;  /* 0x0000003f3f3ff290 */ /* 0x000ff6000fffe03f */
[----:B------:R-:W-:Y:S01]  /*25c10*/  @!UPT UIADD3 URZ, URZ, URZ, URZ ;  /* 0x0000003f3f3ff290 */ /* 0x000fe2000fffe03f */
[----:B------:R0:W-:Y:S04]  /*25c20*/  STL.64 [R1+0xc0], R4 ;  /* 0x0000c00401007387 */ /* 0x0001e80000100a00 */
[----:B0-----:R-:W2:Y:S02]  /*25c30*/  LDL.LU.64 R4, [R1+0x34a8] ;  /* 0x0034a80001047983 */ /* 0x001ea40000300a00 */
[----:B--2---:R-:W-:Y:S02]  /*25c40*/  HMMA.16816.F32 R12, R12, R4, R20 ;  /* 0x000000040c0c723c */ /* 0x004fe40000001814 */
[----:B------:R-:W2:Y:S04]  /*25c50*/  LDL.LU.64 R22, [R1+0x34a0] ;  /* 0x0034a00001167983 */ /* 0x000ea80000300a00 */
[----:B------:R-:W2:Y:S01]  /*25c60*/  LDL.LU.64 R20, [R1+0x3498] ;  /* 0x0034980001147983 */ /* 0x000ea20000300a00 */
[----:B------:R-:W-:Y:S01]  /*25c70*/  IMAD.MOV.U32 R18, RZ, RZ, R8 ;  /* 0x000000ffff127224 */ /* 0x000fe200078e0008 */
[----:B------:R-:W-:Y:S01]  /*25c80*/  MOV R16, R9 ;  /* 0x0000000900107202 */ /* 0x000fe20000000f00 */
[----:B------:R-:W-:Y:S01]  /*25c90*/  IMAD.MOV.U32 R29, RZ, RZ, R6 ;  /* 0x000000ffff1d7224 */ /* 0x000fe200078e0006 */
[----:B------:R-:W-:Y:S11]  /*25ca0*/  MOV R2, R7 ;  /* 0x0000000700027202 */ /* 0x000ff60000000f00 */
[----:B------:R-:W-:Y:S02]  /*25cb0*/  @!UPT UIADD3 URZ, URZ, URZ, URZ ;  /* 0x0000003f3f3ff290 */ /* 0x000fe4000fffe03f */
[----:B------:R0:W-:Y:S04]  /*25cc0*/  STL.64 [R1+0x90], R12 ;  /* 0x0000900c01007387 */ /* 0x0001e80000100a00 */
[----:B------:R1:W-:Y:S04]  /*25cd0*/  STL.64 [R1+0x98], R14 ;  /* 0x0000980e01007387 */ /* 0x0003e80000100a00 */
[----:B0-----:R-:W3:Y:S04]  /*25ce0*/  LDL.LU.64 R12, [R1+0xd0] ;  /* 0x0000d000010c7983 */ /* 0x001ee80000300a00 */
[----:B-1----:R-:W3:Y:S04]  /*25cf0*/  LDL.LU.64 R14, [R1+0xd8] ;  /* 0x0000d800010e7983 */ /* 0x002ee80000300a00 */
[----:B------:R-:W3:Y:S01]  /*25d00*/  LDL.LU.64 R10, [R1+0x3490] ;  /* 0x00349000010a7983 */ /* 0x000ee20000300a00 */
[C---:B--2---:R-:W-:Y:S03]  /*25d10*/  HMMA.16816.F32 R24, R20.reuse, R8, R24 ;  /* 0x000000081418723c */ /* 0x044fe60000001818 */
[----:B------:R-:W3:Y:S11]  /*25d20*/  LDL.LU.64 R8, [R1+0x3488] ;  /* 0x0034880001087983 */ /* 0x000ef60000300a00 */
[----:B------:R-:W-:Y:S09]  /*25d30*/  @!UPT UIADD3 URZ, URZ, URZ, URZ ;  /* 0x0000003f3f3ff290 */ /* 0x000ff2000fffe03f */
[----:B------:R-:W-:Y:S01]  /*25d40*/  STL [R1+0x80], R24 ;  /* 0x0000801801007387 */ /* 0x000fe20000100800 */
[----:B------:R-:W-:Y:S01]  /*25d50*/  MOV R7, R26 ;  /* 0x0000001a00077202 */ /* 0x000fe20000000f00 */
[----:B------:R-:W-:Y:S02]  /*25d60*/  IMAD.MOV.U32 R6, RZ, RZ, R25 ;  /* 0x000000ffff067224 */ /* 0x000fe400078e0019 */
[----:B------:R0:W-:Y:S04]  /*25d70*/  STL [R1+0x8c], R27 ;  /* 0x00008c1b01007387 */ /* 0x0001e80000100800 */
[----:B0-----:R-:W2:Y:S04]  /*25d80*/  LDL.LU.64 R26, [R1+0x3480] ;  /* 0x00348000011a7983 */ /* 0x001ea80000300a00 */
[----:B------:R-:W2:Y:S04]  /*25d90*/  LDL.LU.64 R24, [R1+0x3478] ;  /* 0x0034780001187983 */ /* 0x000ea80000300a00 */
        /* <DEDUP_REMOVED lines=8> */
[----:B------:R-:W-:Y:S02]  /*25e20*/  IMAD.MOV.U32 R21, RZ, RZ, R16 ;  /* 0x000000ffff157224 */ /* 0x000fe400078e0010 */
[----:B------:R-:W-:Y:S01]  /*25e30*/  IMAD.MOV.U32 R28, RZ, RZ, R23 ;  /* 0x000000ffff1c7224 */ /* 0x000fe200078e0017 */
[----:B------:R-:W-:Y:S04]  /*25e40*/  STL [R1+0x78], R22 ;  /* 0x0000781601007387 */ /* 0x000fe80000100800 */
[----:B------:R-:W-:Y:S01]  /*25e50*/  STL [R1+0x3420], R28 ;  /* 0x0034201c01007387 */ /* 0x000fe20000100800 */
[C---:B---3--:R-:W-:Y:S11]  /*25e60*/  HMMA.16816.F32 R8, R24.reuse, R20, R8 ;  /* 0x000000141808723c */ /* 0x048ff60000001808 */
[----:B------:R-:W-:Y:S11]  /*25e70*/  @!UPT UIADD3 URZ, URZ, URZ, URZ ;  /* 0x0000003f3f3ff290 */ /* 0x000ff6000fffe03f */
[----:B------:R-:W-:Y:S01]  /*25e80*/  @!UPT UIADD3 URZ, URZ, URZ, URZ ;  /* 0x0000003f3f3ff290 */ /* 0x000fe2000fffe03f */
[----:B------:R0:W-:Y:S01]  /*25e90*/  STL.64 [R1+0x68], R10 ;  /* 0x0000680a01007387 */ /* 0x0001e20000100a00 */
[----:B------:R-:W-:Y:S01]  /*25ea0*/  MOV R6, R8 ;  /* 0x0000000800067202 */ /* 0x000fe20000000f00 */
[----:B------:R-:W-:Y:S02]  /*25eb0*/  IMAD.MOV.U32 R7, RZ, RZ, R9 ;  /* 0x000000ffff077224 */ /* 0x000fe400078e0009 */
[----:B0-----:R-:W2:Y:S04]  /*25ec0*/  LDL.LU.64 R10, [R1+0x3460] ;  /* 0x00346000010a7983 */ /* 0x001ea80000300a00 */
[----:B------:R-:W2:Y:S04]  /*25ed0*/  LDL.LU.64 R8, [R1+0x3458] ;  /* 0x0034580001087983 */ /* 0x000ea80000300a00 */
[----:B------:R0:W-:Y:S04]  /*25ee0*/  STL [R1+0x3438], R6 ;  /* 0x0034380601007387 */ /* 0x0001e80000100800 */
[----:B------:R1:W-:Y:S01]  /*25ef0*/  STL [R1+0x3434], R7 ;  /* 0x0034340701007387 */ /* 0x0003e20000100800 */
[----:B--2---:R-:W-:Y:S03]  /*25f00*/  HMMA.16816.F32 R24, R24, R4, R8 ;  /* 0x000000041818723c */ /* 0x004fe60000001808 */
[----:B------:R-:W2:Y:S04]  /*25f10*/  LDL.LU.64 R10, [R1+0x3450] ;  /* 0x00345000010a7983 */ /* 0x000ea80000300a00 */
[----:B------:R-:W2:Y:S01]  /*25f20*/  LDL.LU.64 R8, [R1+0x3448] ;  /* 0x0034480001087983 */ /* 0x000ea20000300a00 */
[----:B------:R-:W-:Y:S01]  /*25f30*/  IMAD.MOV.U32 R23, RZ, RZ, R12 ;  /* 0x000000ffff177224 */ /* 0x000fe200078e000c */
[----:B------:R-:W-:-:S02]  /*25f40*/  MOV R22, R13 ;  /* 0x0000000d00167202 */ /* 0x000fc40000000f00 */
[----:B------:R-:W-:Y:S11]  /*25f50*/  MOV R0, R19 ;  /* 0x0000001300007202 */ /* 0x000ff60000000f00 */
[----:B------:R-:W-:Y:S01]  /*25f60*/  @!UPT UIADD3 URZ, URZ, URZ, URZ ;  /* 0x0000003f3f3ff290 */ /* 0x000fe2000fffe03f */
[----:B------:R-:W-:Y:S04]  /*25f70*/  STL.64 [R1+0x50], R24 ;  /* 0x0000501801007387 */ /* 0x000fe80000100a00 */
[----:B------:R-:W-:Y:S01]  /*25f80*/  STL [R1+0x58], R26 ;  /* 0x0000581a01007387 */ /* 0x000fe20000100800 */
[----:B--2---:R-:W-:Y:S07]  /*25f90*/  HMMA.16816.F32 R8, R12, R20, R8 ;  /* 0x000000140c08723c */ /* 0x004fee0000001808 */
[----:B------:R-:W-:Y:S01]  /*25fa0*/  IMAD.MOV.U32 R21, RZ, RZ, R14 ;  /* 0x000000ffff157224 */ /* 0x000fe200078e000e */
[----:B------:R-:W-:-:S02]  /*25fb0*/  MOV R20, R15 ;  /* 0x0000000f00147202 */ /* 0x000fc40000000f00 */
[----:B------:R-:W2:Y:S11]  /*25fc0*/  LDSM.16.MT88.4 R12, [R3+0xb000] ;  /* 0x00b00000030c783b */ /* 0x000eb60000004200 */
[----:B------:R-:W-:Y:S02]  /*25fd0*/  @!UPT UIADD3 URZ, URZ, URZ, URZ ;  /* 0x0000003f3f3ff290 */ /* 0x000fe4000fffe03f */
[----:B------:R-:W-:Y:S01]  /*25fe0*/  STL [R1+0x30], R8 ;  /* 0x0000300801007387 */ /* 0x000fe20000100800 */
[----:B0-----:R-:W-:Y:S01]  /*25ff0*/  IMAD.MOV.U32 R6, RZ, RZ, R9 ;  /* 0x000000ffff067224 */ /* 0x001fe200078e0009 */
[----:B-1----:R-:W-:Y:S02]  /*26000*/  MOV R7, R10 ;  /* 0x0000000a00077202 */ /* 0x002fe40000000f00 */
[----:B------:R-:W-:Y:S04]  /*26010*/  STL [R1+0x3c], R11 ;  /* 0x00003c0b01007387 */ /* 0x000fe80000100800 */
[----:B----4-:R-:W0:Y:S04]  /*26020*/  LDSM.16.M88.4 R8, [R17+0x10280] ;  /* 0x010280001108783b */ /* 0x010e280000000200 */
[----:B------:R-:W1:Y:S04]  /*26030*/  LDSM.16.M88.4 R16, [R17+0x18280] ;  /* 0x018280001110783b */ /* 0x000e680000000200 */
[----:B------:R-:W-:Y:S04]  /*26040*/  STL [R1+0x33e0], R3 ;  /* 0x0033e00301007387 */ /* 0x000fe80000100800 */
[----:B--2---:R-:W-:Y:S04]  /*26050*/  STL.64 [R1+0x3388], R14 ;  /* 0x0033880e01007387 */ /* 0x004fe80000100a00 */
[----:B------:R2:W-:Y:S04]  /*26060*/  STL.64 [R1+0x3380], R12 ;  /* 0x0033800c01007387 */ /* 0x0005e80000100a00 */
[----:B0-----:R-:W-:Y:S04]  /*26070*/  STL [R1+0x3334], R10 ;  /* 0x0033340a01007387 */ /* 0x001fe80000100800 */
[----:B------:R-:W-:Y:S04]  /*26080*/  STL [R1+0x3330], R11 ;  /* 0x0033300b01007387 */ /* 0x000fe80000100800 */
[----:B------:R-:W-:Y:S04]  /*26090*/  STL.64 [R1+0x33b0], R8 ;  /* 0x0033b00801007387 */ /* 0x000fe80000100a00 */
[----:B-1----:R-:W-:Y:S04]  /*260a0*/  STL [R1+0x33e4], R16 ;  /* 0x0033e41001007387 */ /* 0x002fe80000100800 */
[----:B------:R-:W-:Y:S04]  /*260b0*/  STL [R1+0x33b8], R17 ;  /* 0x0033b81101007387 */ /* 0x000fe80000100800 */
[----:B--2---:R-:W2:Y:S04]  /*260c0*/  LDL.LU R12, [R1+0xb0] ;  /* 0x0000b000010c7983 */ /* 0x004ea80000300800 */
[----:B------:R-:W2:Y:S04]  /*260d0*/  LDL.LU R13, [R1+0xb4] ;  /* 0x0000b400010d7983 */ /* 0x000ea80000300800 */
[----:B------:R-:W3:Y:S04]  /*260e0*/  LDL.LU R14, [R1+0xb8] ;  /* 0x0000b800010e7983 */ /* 0x000ee80000300800 */
[----:B------:R-:W3:Y:S04]  /*260f0*/  LDL.LU R15, [R1+0xbc] ;  /* 0x0000bc00010f7983 */ /* 0x000ee80000300800 */
[----:B---3--:R0:W-:Y:S04]  /*26100*/  STL.64 [R1+0x33c8], R14 ;  /* 0x0033c80e01007387 */ /* 0x0081e80000100a00 */
[----:B--2---:R1:W-:Y:S01]  /*26110*/  STL.64 [R1+0x33c0], R12 ;  /* 0x0033c00c01007387 */ /* 0x0043e20000100a00 */
[----:B0-----:R-:W-:Y:S01]  /*26120*/  IMAD.MOV.U32 R14, RZ, RZ, R29 ;  /* 0x000000ffff0e7224 */ /* 0x001fe200078e001d */
[----:B------:R-:W-:-:S02]  /*26130*/  MOV R15, R2 ;  /* 0x00000002000f7202 */ /* 0x000fc40000000f00 */
[----:B-1----:R-:W2:Y:S04]  /*26140*/  LDL.LU R12, [R1+0xc0] ;  /* 0x0000c000010c7983 */ /* 0x002ea80000300800 */
[----:B------:R-:W2:Y:S04]  /*26150*/  LDL.LU R13, [R1+0xc4] ;  /* 0x0000c400010d7983 */ /* 0x000ea80000300800 */
[----:B------:R-:W3:Y:S04]  /*26160*/  LDL.LU R29, [R1+0x3444] ;  /* 0x00344400011d7983 */ /* 0x000ee80000300800 */
[----:B------:R-:W4:Y:S04]  /*26170*/  LDL.LU R2, [R1+0x3440] ;  /* 0x0034400001027983 */ /* 0x000f280000300800 */
[----:B------:R-:W-:Y:S04]  /*26180*/  STL [R1+0x333c], R18 ;  /* 0x00333c1201007387 */ /* 0x000fe80000100800 */
[----:B------:R0:W-:Y:S04]  /*26190*/  STL [R1+0x3338], R19 ;  /* 0x0033381301007387 */ /* 0x0001e80000100800 */
[----:B------:R-:W2:Y:S04]  /*261a0*/  LDL.LU R16, [R1+0xf0] ;  /* 0x0000f00001107983 */ /* 0x000ea80000300800 */
[----:B------:R-:W2:Y:S01]  /*261b0*/  LDL.LU R17, [R1+0xf4] ;  /* 0x0000f40001117983 */ /* 0x000ea20000300800 */
[----:B0-----:R-:W-:-:S03]  /*261c0*/  IMAD.MOV.U32 R19, RZ, RZ, R0 ;  /* 0x000000ffff137224 */ /* 0x001fc600078e0000 */
[----:B------:R-:W2:Y:S04]  /*261d0*/  LDL.LU R18, [R1+0xf8] ;  /* 0x0000f80001127983 */ /* 0x000ea80000300800 */
[----:B------:R-:W2:Y:S01]  /*261e0*/  LDL.LU R0, [R1+0x343c] ;  /* 0x00343c0001007983 */ /* 0x000ea20000300800 */
[----:B------:R-:W-:Y:S01]  /*261f0*/  IMAD.MOV.U32 R8, RZ, RZ, R23 ;  /* 0x000000ffff087224 */ /* 0x000fe200078e0017 */
[----:B------:R-:W-:Y:S01]  /*26200*/  MOV R9, R22 ;  /* 0x0000001600097202 */ /* 0x000fe20000000f00 */
[----:B------:R-:W-:Y:S01]  /*26210*/  IMAD.MOV.U32 R10, RZ, RZ, R21 ;  /* 0x000000ffff0a7224 */ /* 0x000fe200078e0015 */
[----:B------:R-:W-:Y:S02]  /*26220*/  MOV R11, R20 ;  /* 0x00000014000b7202 */ /* 0x000fe40000000f00 */
[----:B------:R-:W-:Y:S01]  /*26230*/  MOV R28, R27 ;  /* 0x0000001b001c7202 */ /* 0x000fe20000000f00 */
[----:B----4-:R-:W0:Y:S04]  /*26240*/  LDSM.16.MT88.4 R20, [R2+0xb000] ;  /* 0x00b000000214783b */ /* 0x010e280000004200 */
[----:B--2---:R-:W1:Y:S04]  /*26250*/  LDSM.16.MT88.4 R24, [R0+0xb000] ;  /* 0x00b000000018783b */ /* 0x004e680000004200 */
[----:B------:R-:W-:Y:S04]  /*26260*/  STL [R1+0x33e8], R2 ;  /* 0x0033e80201007387 */ /* 0x000fe80000100800 */
        /* <DEDUP_REMOVED lines=9> */
[----:B0-----:R-:W4:Y:S04]  /*26300*/  LDL.LU R24, [R1+0x20] ;  /* 0x0000200001187983 */ /* 0x001f280000300800 */
[----:B------:R-:W4:Y:S04]  /*26310*/  LDL.LU R25, [R1+0x24] ;  /* 0x0000240001197983 */ /* 0x000f280000300800 */
[----:B------:R-:W2:Y:S04]  /*26320*/  LDL.LU R26, [R1+0x28] ;  /* 0x00002800011a7983 */ /* 0x000ea80000300800 */
[----:B------:R-:W2:Y:S01]  /*26330*/  LDL.LU R27, [R1+0x2c] ;  /* 0x00002c00011b7983 */ /* 0x000ea20000300800 */
[----:B------:R-:W-:Y:S11]  /*26340*/  HMMA.16816.F32 R8, R8, R4, R16 ;  /* 0x000000040808723c */ /* 0x000ff60000001810 */
        /* <DEDUP_REMOVED lines=8> */
[----:B--2---:R-:W-:Y:S04]  /*263d0*/  STL.64 [R1+0x3418], R26 ;  /* 0x0034181a01007387 */ /* 0x004fe80000100a00 */
[----:B----4-:R-:W-:Y:S04]  /*263e0*/  STL.64 [R1+0x3410], R24 ;  /* 0x0034101801007387 */ /* 0x010fe80000100a00 */
[----:B---3--:R-:W0:Y:S04]  /*263f0*/  LDSM.16.MT88.4 R24, [R29+0xb000] ;  /* 0x00b000001d18783b */ /* 0x008e280000004200 */
[----:B0-----:R0:W-:Y:S04]  /*26400*/  STL.64 [R1+0xa0], R24 ;  /* 0x0000a01801007387 */ /* 0x0011e80000100a00 */
[----:B------:R1:W-:Y:S04]  /*26410*/  STL.64 [R1+0xa8], R26 ;  /* 0x0000a81a01007387 */ /* 0x0003e80000100a00 */
[----:B0-----:R-:W2:Y:S04]  /*26420*/  LDL.LU R24, [R1+0x90] ;  /* 0x0000900001187983 */ /* 0x001ea80000300800 */
[----:B------:R-:W2:Y:S04]  /*26430*/  LDL.LU R25, [R1+0x94] ;  /* 0x0000940001197983 */ /* 0x000ea80000300800 */
[----:B-1----:R-:W2:Y:S04]  /*26440*/  LDL.LU R26, [R1+0x98] ;  /* 0x00009800011a7983 */ /* 0x002ea80000300800 */
[----:B------:R-:W2:Y:S04]  /*26450*/  LDL.LU R27, [R1+0x9c] ;  /* 0x00009c00011b7983 */ /* 0x000ea80000300800 */
[----:B------:R-:W-:Y:S04]  /*26460*/  STL [R1+0x33f0], R29 ;  /* 0x0033f01d01007387 */ /* 0x000fe80000100800 */
[----:B------:R-:W-:Y:S04]  /*26470*/  STL [R1+0x3408], R16 ;  /* 0x0034081001007387 */ /* 0x000fe80000100800 */
[----:B------:R-:W3:Y:S04]  /*26480*/  LDL.LU.64 R18, [R1+0x8] ;  /* 0x0000080001127983 */ /* 0x000ee80000300a00 */
[----:B------:R-:W4:Y:S04]  /*26490*/  LDL.LU R8, [R1+0x30] ;  /* 0x0000300001087983 */ /* 0x000f280000300800 */
[----:B------:R-:W2:Y:S04]  /*264a0*/  LDL.LU R6, [R1+0x3438] ;  /* 0x0034380001067983 */ /* 0x000ea80000300800 */
[----:B------:R-:W2:Y:S04]  /*264b0*/  LDL.LU R7, [R1+0x3434] ;  /* 0x0034340001077983 */ /* 0x000ea80000300800 */
[----:B------:R-:W2:Y:S01]  /*264c0*/  LDL.LU R11, [R1+0x3c] ;  /* 0x00003c00010b7983 */ /* 0x000ea20000300800 */
[----:B---3--:R-:W-:Y:S03]  /*264d0*/  HMMA.16816.F32 R12, R20, R18, R12 ;  /* 0x00000012140c723c */ /* 0x008fe6000000180c */
[----:B--2---:R-:W-:Y:S04]  /*264e0*/  STL.64 [R1+0x33d8], R10 ;  /* 0x0033d80a01007387 */ /* 0x004fe80000100a00 */
[----:B----4-:R0:W-:Y:S11]  /*264f0*/  STL.64 [R1+0x33d0], R8 ;  /* 0x0033d00801007387 */ /* 0x0101f60000100a00 */
[----:B------:R-:W-:Y:S05]  /*26500*/  @!UPT UIADD3 URZ, URZ, URZ, URZ ;  /* 0x0000003f3f3ff290 */ /* 0x000fea000fffe03f */
[----:B------:R-:W-:Y:S04]  /*26510*/  STL.64 [R1+0xd0], R12 ;  /* 0x0000d00c01007387 */ /* 0x000fe80000100a00 */
[----:B------:R-:W-:Y:S01]  /*26520*/  STL [R1+0xd8], R14 ;  /* 0x0000d80e01007387 */ /* 0x000fe20000100800 */
[----:B0-----:R-:W-:Y:S01]  /*26530*/  IMAD.MOV.U32 R8, RZ, RZ, R6 ;  /* 0x000000ffff087224 */ /* 0x001fe200078e0006 */
[----:B------:R-:W-:Y:S02]  /*26540*/  MOV R9, R7 ;  /* 0x0000000700097202 */ /* 0x000fe40000000f00 */
[----:B------:R-:W2:Y:S04]  /*26550*/  LDL.LU R6, [R1+0x3430] ;  /* 0x0034300001067983 */ /* 0x000ea80000300800 */
[----:B------:R-:W3:Y:S04]  /*26560*/  LDL.LU R7, [R1+0x342c] ;  /* 0x00342c0001077983 */ /* 0x000ee80000300800 */
[----:B------:R-:W4:Y:S04]  /*26570*/  LDL.LU R10, [R1+0x68] ;  /* 0x00006800010a7983 */ /* 0x000f280000300800 */
[----:B------:R-:W4:Y:S04]  /*26580*/  LDL.LU R11, [R1+0x6c] ;  /* 0x00006c00010b7983 */ /* 0x000f280000300800 */
[----:B----4-:R3:W-:Y:S01]  /*26590*/  STL.64 [R1+0x3400], R10 ;  /* 0x0034000a01007387 */ /* 0x0107e20000100a00 */
[----:B------:R0:W-:Y:S01]  /*265a0*/  STL.64 [R1+0x33f8], R8 ;  /* 0x0033f80801007387 */ /* 0x0001e20000100a00 */
[----:B---3--:R-:W-:-:S02]  /*265b0*/  MOV R10, R7 ;  /* 0x00000007000a7202 */ /* 0x008fc40000000f00 */
[----:B0-----:R-:W3:Y:S01]  /*265c0*/  LDL.LU R8, [R1+0x80] ;  /* 0x0000800001087983 */ /* 0x001ee20000300800 */
[----:B--2---:R-:W-:Y:S02]  /*265d0*/  IMAD.MOV.U32 R9, RZ, RZ, R6 ;  /* 0x000000ffff097224 */ /* 0x004fe400078e0006 */
[----:B------:R-:W2:Y:S02]  /*265e0*/  LDL.LU R6, [R1+0x3428] ;  /* 0x0034280001067983 */ /* 0x000ea40000300800 */
[----:B------:R-:W2:Y:S01]  /*265f0*/  LDL.LU R7, [R1+0x3424] ;  /* 0x0034240001077983 */ /* 0x000ea20000300800 */
[----:B------:R-:W3:Y:S01]  /*26600*/  LDL.LU R11, [R1+0x8c] ;  /* 0x00008c00010b7983 */ /* 0x000ee20000300800 */
[----:B------:R-:W4:Y:S01]  /*26610*/  LDL.LU R12, [R1+0x50] ;  /* 0x00005000010c7983 */ /* 0x000f220000300800 */
[----:B------:R-:W-:Y:S01]  /*26620*/  MOV R29, R15 ;  /* 0x0000000f001d7202 */ /* 0x000fe20000000f00 */
[----:B------:R-:W4:Y:S01]  /*26630*/  LDL.LU R13, [R1+0x54] ;  /* 0x00005400010d7983 */ /* 0x000f220000300800 */
[----:B------:R-:W4:Y:S01]  /*26640*/  LDL.LU R14, [R1+0x58] ;  /* 0x00005800010e7983 */ /* 0x000f220000300800 */
[----:B------:R-:W-:-:S02]  /*26650*/  IMAD.MOV.U32 R15, RZ, RZ, R28 ;  /* 0x000000ffff0f7224 */ /* 0x000fc400078e001c */
[----:B------:R-:W3:Y:S01]  /*26660*/  LDL.LU R28, [R1+0x3420] ;  /* 0x00342000011c7983 */ /* 0x000ee20000300800 */
[----:B--2---:R-:W-:Y:S01]  /*26670*/  HMMA.16816.F32 R20, R20, R6, R24 ;  /* 0x000000061414723c */ /* 0x004fe20000001818 */
[----:B------:R-:W2:Y:S01]  /*26680*/  LDL.LU.64 R26, [R1+0x3418] ;  /* 0x00341800011a7983 */ /* 0x000ea20000300a00 */
[----:B------:R-:W2:Y:S11]  /*26690*/  LDL.LU.64 R24, [R1+0x3410] ;  /* 0x0034100001187983 */ /* 0x000eb60000300a00 */
[----:B------:R-:W-:Y:S10]  /*266a0*/  @!UPT UIADD3 URZ, URZ, URZ, URZ ;  /* 0x0000003f3f3ff290 */ /* 0x000ff4000fffe03f */
[----:B------:R-:W-:Y:S01]  /*266b0*/  STL.64 [R1+0x3378], R22 ;  /* 0x0033781601007387 */ /* 0x000fe20000100a00 */
[----:B------:R0:W-:Y:S03]  /*266c0*/  STL.64 [R1+0x3370], R20 ;  /* 0x0033701401007387 */ /* 0x0001e60000100a00 */
[----:B0-----:R-:W4:Y:S01]  /*266d0*/  LDL.LU R20, [R1+0x70] ;  /* 0x0000700001147983 */ /* 0x001f220000300800 */
[----:B------:R-:W4:Y:S02]  /*266e0*/  LDL.LU R21, [R1+0x74] ;  /* 0x0000740001157983 */ /* 0x000f240000300800 */
[----:B------:R-:W4:Y:S01]  /*266f0*/  LDL.LU R22, [R1+0x78] ;  /* 0x0000780001167983 */ /* 0x000f220000300800 */
[----:B---3--:R-:W-:Y:S01]  /*26700*/  MOV R23, R28 ;  /* 0x0000001c00177202 */ /* 0x008fe20000000f00 */
[----:B------:R-:W-:Y:S01]  /*26710*/  IMAD.MOV.U32 R5, RZ, RZ, R18 ;  /* 0x000000ffff057224 */ /* 0x000fe200078e0012 */
[----:B------:R-:W-:Y:S01]  /*26720*/  MOV R4, R19 ;  /* 0x0000001300047202 */ /* 0x000fe20000000f00 */
[----:B------:R-:W3:Y:S01]  /*26730*/  LDL.LU R16, [R1+0x3408] ;  /* 0x0034080001107983 */ /* 0x000ee20000300800 */
[C---:B--2---:R-:W-:Y:S11]  /*26740*/  HMMA.16816.F32 R8, R24.reuse, R18, R8 ;  /* 0x000000121808723c */ /* 0x044ff60000001808 */
[----:B------:R-:W-:Y:S11]  /*26750*/  @!UPT UIADD3 URZ, URZ, URZ, URZ ;  /* 0x0000003f3f3ff290 */ /* 0x000ff6000fffe03f */
[----:B------:R-:W-:Y:S02]  /*26760*/  @!UPT UIADD3 URZ, URZ, URZ, URZ ;  /* 0x0000003f3f3ff290 */ /* 0x000fe4000fffe03f */
[----:B------:R-:W-:Y:S01]  /*26770*/  IMAD.MOV.U32 R19, RZ, RZ, R10 ;  /* 0x000000ffff137224 */ /* 0x000fe200078e000a */
[----:B------:R-:W-:Y:S01]  /*26780*/  MOV R18, R11 ;  /* 0x0000000b00127202 */ /* 0x000fe20000000f00 */
[----:B------:R-:W-:Y:S01]  /*26790*/  IMAD.MOV.U32 R17, RZ, RZ, R8 ;  /* 0x000000ffff117224 */ /* 0x000fe200078e0008 */
[----:B------:R-:W-:Y:S01]  /*267a0*/  MOV R28, R9 ;  /* 0x00000009001c7202 */ /* 0x000fe20000000f00 */
[----:B------:R-:W2:Y:S01]  /*267b0*/  LDL.LU.64 R10, [R1+0x3400] ;  /* 0x00340000010a7983 */ /* 0x000ea20000300a00 */
[----:B------:R-:W2:Y:S01]  /*267c0*/  LDL.LU.64 R8, [R1+0x33f8] ;  /* 0x0033f80001087983 */ /* 0x000ea20000300a00 */
[----:B----4-:R-:W-:Y:S02]  /*267d0*/  HMMA.16816.F32 R24, R24, R6, R20 ;  /* 0x000000061818723c */ /* 0x010fe40000001814 */
[----:B------:R-:W4:Y:S01]  /*267e0*/  LDL.LU R20, [R1+0xd0] ;  /* 0x0000d00001147983 */ /* 0x000f220000300800 */
[----:B------:R-:W4:Y:S02]  /*267f0*/  LDL.LU R21, [R1+0xd4] ;  /* 0x0000d40001157983 */ /* 0x000f240000300800 */
[----:B------:R-:W2:Y:S02]  /*26800*/  LDL.LU R22, [R1+0xd8] ;  /* 0x0000d80001167983 */ /* 0x000ea40000300800 */
[----:B------:R-:W-:-:S02]  /*26810*/  IMAD.MOV.U32 R23, RZ, RZ, R29 ;  /* 0x000000ffff177224 */ /* 0x000fc400078e001d */
[----:B------:R-:W3:Y:S04]  /*26820*/  LDL.LU R29, [R1+0x33f0] ;  /* 0x0033f000011d7983 */ /* 0x000ee80000300800 */
[----:B--2---:R3:W-:Y:S01]  /*26830*/  STL.64 [R1+0x3398], R22 ;  /* 0x0033981601007387 */ /* 0x0047e20000100a00 */
[----:B----4-:R0:W-:Y:S01]  /*26840*/  STL.64 [R1+0x3390], R20 ;  /* 0x0033901401007387 */ /* 0x0101e20000100a00 */
[----:B---3--:R-:W-:Y:S02]  /*26850*/  MOV R22, R16 ;  /* 0x0000001000167202 */ /* 0x008fe40000000f00 */
[----:B0-----:R-:W-:Y:S01]  /*26860*/  MOV R20, R0 ;  /* 0x0000000000147202 */ /* 0x001fe20000000f00 */
[----:B------:R-:W-:Y:S01]  /*26870*/  IMAD.MOV.U32 R23, RZ, RZ, R3 ;  /* 0x000000ffff177224 */ /* 0x000fe200078e0003 */
[----:B------:R-:W2:Y:S01]  /*26880*/  LDL.LU R0, [R1+0x33ec] ;  /* 0x0033ec0001007983 */ /* 0x000ea20000300800 */
[----:B------:R-:W-:-:S02]  /*26890*/  IMAD.MOV.U32 R21, RZ, RZ, R2 ;  /* 0x000000ffff157224 */ /* 0x000fc400078e0002 */
[----:B------:R-:W3:Y:S02]  /*268a0*/  LDL.LU R2, [R1+0x33e8] ;  /* 0x0033e80001027983 */ /* 0x000ee40000300800 */
[----:B------:R-:W4:Y:S01]  /*268b0*/  LDL.LU R16, [R1+0x33e4] ;  /* 0x0033e40001107983 */ /* 0x000f220000300800 */
[----:B------:R-:W2:Y:S01]  /*268c0*/  LDL.LU R3, [R1+0x33e0] ;  /* 0x0033e00001037983 */ /* 0x000ea20000300800 */
[----:B------:R-:W-:Y:S02]  /*268d0*/  STL.64 [R1+0x33a8], R22 ;  /* 0x0033a81601007387 */ /* 0x000fe40000100a00 */
[----:B------:R-:W-:Y:S02]  /*268e0*/  STL.64 [R1+0x33a0], R20 ;  /* 0x0033a01401007387 */ /* 0x000fe40000100a00 */
[----:B------:R-:W-:Y:S01]  /*268f0*/  STL.64 [R1+0x3358], R26 ;  /* 0x0033581a01007387 */ /* 0x000fe20000100a00 */
[----:B------:R0:W-:Y:S04]  /*26900*/  STL.64 [R1+0x3350], R24 ;  /* 0x0033501801007387 */ /* 0x0001e80000100a00 */
[----:B0-----:R-:W2:Y:S01]  /*26910*/  LDL.LU R24, [R1+0x10] ;  /* 0x0000100001187983 */ /* 0x001ea20000300800 */
[----:B------:R-:W2:Y:S02]  /*26920*/  LDL.LU R25, [R1+0x14] ;  /* 0x0000140001197983 */ /* 0x000ea40000300800 */
[----:B------:R-:W2:Y:S02]  /*26930*/  LDL.LU R26, [R1+0x18] ;  /* 0x00001800011a7983 */ /* 0x000ea40000300800 */
[----:B------:R-:W2:Y:S01]  /*26940*/  LDL.LU R27, [R1+0x1c] ;  /* 0x00001c00011b7983 */ /* 0x000ea20000300800 */
[----:B------:R-:W-:Y:S01]  /*26950*/  MOV R22, R5 ;  /* 0x0000000500167202 */ /* 0x000fe20000000f00 */
[----:B------:R-:W-:-:S07]  /*26960*/  IMAD.MOV.U32 R23, RZ, RZ, R4 ;  /* 0x000000ffff177224 */ /* 0x000fce00078e0004 */
[C---:B--2---:R-:W-:Y:S08]  /*26970*/  HMMA.16816.F32 R8, R24.reuse, R22, R8 ;  /* 0x000000161808723c */ /* 0x044ff00000001808 */
[----:B------:R-:W-:Y:S11]  /*26980*/  HMMA.16816.F32 R24, R24, R6, R12 ;  /* 0x000000061818723c */ /* 0x000ff6000000180c */
[----:B------:R-:W-:Y:S04]  /*26990*/  @!UPT UIADD3 URZ, URZ, URZ, URZ ;  /* 0x0000003f3f3ff290 */ /* 0x000fe8000fffe03f */
[----:B------:R-:W-:Y:S01]  /*269a0*/  STL.64 [R1+0x60], R8 ;  /* 0x0000600801007387 */ /* 0x000fe20000100a00 */
[----:B------:R0:W-:Y:S03]  /*269b0*/  STL.64 [R1+0x68], R10 ;  /* 0x0000680a01007387 */ /* 0x0001e60000100a00 */
[----:B0-----:R-:W2:Y:S01]  /*269c0*/  LDL.LU.64 R10, [R1+0x33d8] ;  /* 0x0033d800010a7983 */ /* 0x001ea20000300a00 */
[----:B------:R-:W2:Y:S02]  /*269d0*/  LDL.LU.64 R8, [R1+0x33d0] ;  /* 0x0033d00001087983 */ /* 0x000ea40000300a00 */
[----:B------:R-:W2:Y:S02]  /*269e0*/  LDL.LU.64 R14, [R1+0x33c8] ;  /* 0x0033c800010e7983 */ /* 0x000ea40000300a00 */
[----:B------:R-:W2:Y:S01]  /*269f0*/  LDL.LU.64 R12, [R1+0x33c0] ;  /* 0x0033c000010c7983 */ /* 0x000ea20000300a00 */
[----:B------:R0:W-:Y:S02]  /*26a00*/  STL.64 [R1+0x48], R26 ;  /* 0x0000481a01007387 */ /* 0x0001e40000100a00 */
[----:B0-----:R-:W-:Y:S01]  /*26a10*/  MOV R26, R19 ;  /* 0x00000013001a7202 */ /* 0x001fe20000000f00 */
[----:B------:R-:W-:Y:S01]  /*26a20*/  IMAD.MOV.U32 R27, RZ, RZ, R18 ;  /* 0x000000ffff1b7224 */ /* 0x000fe200078e0012 */
[----:B------:R-:W-:Y:S01]  /*26a30*/  MOV R4, R24 ;  /* 0x0000001800047202 */ /* 0x000fe20000000f00 */
[----:B------:R-:W-:-:S02]  /*26a40*/  MOV R24, R17 ;  /* 0x0000001100187202 */ /* 0x000fc40000000f00 */
[----:B------:R-:W4:Y:S01]  /*26a50*/  LDL.LU R17, [R1+0x33b8] ;  /* 0x0033b80001117983 */ /* 0x000f220000300800 */
[----:B------:R-:W-:Y:S02]  /*26a60*/  IMAD.MOV.U32 R5, RZ, RZ, R25 ;  /* 0x000000ffff057224 */ /* 0x000fe400078e0019 */
[----:B------:R-:W-:Y:S01]  /*26a70*/  IMAD.MOV.U32 R25, RZ, RZ, R28 ;  /* 0x000000ffff197224 */ /* 0x000fe200078e001c */
        /* <DEDUP_REMOVED lines=8> */
[----:B------:R-:W0:Y:S04]  /*26b00*/  LDSM.16.MT88.4 R20, [R3+0xb800] ;  /* 0x00b800000314783b */ /* 0x000e280000004200 */
[----:B0-----:R-:W-:Y:S01]  /*26b10*/  STL.64 [R1+0x30], R20 ;  /* 0x0000301401007387 */ /* 0x001fe20000100a00 */
[----:B------:R-:W-:Y:S02]  /*26b20*/  STL.64 [R1+0x38], R22 ;  /* 0x0000381601007387 */ /* 0x000fe40000100a00 */
[----:B---3--:R-:W0:Y:S02]  /*26b30*/  LDSM.16.MT88.4 R20, [R2+0xb800] ;  /* 0x00b800000214783b */ /* 0x008e240000004200 */
[----:B0-----:R-:W-:Y:S02]  /*26b40*/  STL.64 [R1+0x20], R20 ;  /* 0x0000201401007387 */ /* 0x001fe40000100a00 */
[----:B------:R-:W-:Y:S02]  /*26b50*/  STL.64 [R1+0x28], R22 ;  /* 0x0000281601007387 */ /* 0x000fe40000100a00 */
[----:B------:R-:W0:Y:S02]  /*26b60*/  LDSM.16.MT88.4 R20, [R0+0xb800] ;  /* 0x00b800000014783b */ /* 0x000e240000004200 */
[----:B0-----:R-:W-:-:S02]  /*26b70*/  MOV R28, R21 ;  /* 0x00000015001c7202 */ /* 0x001fc40000000f00 */
[----:B------:R-:W-:Y:S01]  /*26b80*/  IMAD.MOV.U32 R3, RZ, RZ, R22 ;  /* 0x000000ffff037224 */ /* 0x000fe200078e0016 */
[----:B------:R-:W-:Y:S01]  /*26b90*/  STL [R1+0x10], R20 ;  /* 0x0000101401007387 */ /* 0x000fe20000100800 */
[----:B------:R-:W-:Y:S02]  /*26ba0*/  MOV R2, R23 ;  /* 0x0000001700027202 */ /* 0x000fe40000000f00 */
[----:B------:R-:W0:Y:S04]  /*26bb0*/  LDSM.16.MT88.4 R20, [R29+0xb800] ;  /* 0x00b800001d14783b */ /* 0x000e280000004200 */
[----:B------:R-:W-:Y:S01]  /*26bc0*/  STL [R1+0x332c], R0 ;  /* 0x00332c0001007387 */ /* 0x000fe20000100800 */
[----:B------:R-:W-:Y:S01]  /*26bd0*/  STL [R1+0x32dc], R2 ;  /* 0x0032dc0201007387 */ /* 0x000fe20000100800 */
[----:B------:R-:W-:Y:S02]  /*26be0*/  STL [R1+0x32d8], R3 ;  /* 0x0032d80301007387 */ /* 0x000fe40000100800 */
[----:B------:R-:W-:Y:S01]  /*26bf0*/  STL [R1+0x32d4], R28 ;  /* 0x0032d41c01007387 */ /* 0x000fe20000100800 */
[----:B0-----:R-:W-:Y:S01]  /*26c00*/  STL.64 [R1+0x70], R20 ;  /* 0x0000701401007387 */ /* 0x001fe20000100a00 */
[----:B------:R0:W-:Y:S03]  /*26c10*/  STL.64 [R1+0x78], R22 ;  /* 0x0000781601007387 */ /* 0x0001e60000100a00 */
[----:B0-----:R-:W3:Y:S01]  /*26c20*/  LDL.LU.64 R22, [R1+0x33a8] ;  /* 0x0033a80001167983 */ /* 0x001ee20000300a00 */
[----:B------:R-:W3:Y:S02]  /*26c30*/  LDL.LU.64 R20, [R1+0x33a0] ;  /* 0x0033a00001147983 */ /* 0x000ee40000300a00 */
[----:B------:R-:W-:Y:S01]  /*26c40*/  STL [R1+0x3328], R29 ;  /* 0x0033281d01007387 */ /* 0x000fe20000100800 */
[----:B---3--:R-:W-:Y:S01]  /*26c50*/  HMMA.16816.F32 R12, R12, R6, R20 ;  /* 0x000000060c0c723c */ /* 0x008fe20000001814 */
[----:B------:R-:W2:Y:S01]  /*26c60*/  LDL.LU.64 R22, [R1+0x3398] ;  /* 0x0033980001167983 */ /* 0x000ea20000300a00 */
[----:B------:R-:W2:Y:S11]  /*26c70*/  LDL.LU.64 R20, [R1+0x3390] ;  /* 0x0033900001147983 */ /* 0x000eb60000300a00 */
[----:B------:R-:W-:Y:S10]  /*26c80*/  @!UPT UIADD3 URZ, URZ, URZ, URZ ;  /* 0x0000003f3f3ff290 */ /* 0x000ff4000fffe03f */
[----:B------:R-:W-:Y:S01]  /*26c90*/  STL.64 [R1+0xe0], R12 ;  /* 0x0000e00c01007387 */ /* 0x000fe20000100a00 */
[----:B------:R0:W-:Y:S02]  /*26ca0*/  STL [R1+0xe8], R14 ;  /* 0x0000e80e01007387 */ /* 0x0001e40000100800 */
[----:B------:R-:W-:Y:S02]  /*26cb0*/  IMAD.MOV.U32 R0, RZ, RZ, R15 ;  /* 0x000000ffff007224 */ /* 0x000fe400078e000f */
[----:B0-----:R-:W2:Y:S01]  /*26cc0*/  LDL.LU.64 R14, [R1+0x3388] ;  /* 0x00338800010e7983 */ /* 0x001ea20000300a00 */
[----:B------:R-:W2:Y:S02]  /*26cd0*/  LDL.LU.64 R12, [R1+0x3380] ;  /* 0x00338000010c7983 */ /* 0x000ea40000300a00 */
[----:B------:R-:W3:Y:S02]  /*26ce0*/  LDL.LU R6, [R1+0x48] ;  /* 0x0000480001067983 */ /* 0x000ee40000300800 */
[----:B------:R-:W3:Y:S01]  /*26cf0*/  LDL.LU R7, [R1+0x4c] ;  /* 0x00004c0001077983 */ /* 0x000ee20000300800 */
[C---:B--2---:R-:W-:Y:S11]  /*26d00*/  HMMA.16816.F32 R20, R12.reuse, R8, R20 ;  /* 0x000000080c14723c */ /* 0x044ff60000001814 */
[----:B------:R-:W-:Y:S11]  /*26d10*/  @!UPT UIADD3 URZ, URZ, URZ, URZ ;  /* 0x0000003f3f3ff290 */ /* 0x000ff6000fffe03f */
[----:B------:R-:W-:Y:S01]  /*26d20*/  @!UPT UIADD3 URZ, URZ, URZ, URZ ;  /* 0x0000003f3f3ff290 */ /* 0x000fe2000fffe03f */
[----:B------:R-:W-:Y:S01]  /*26d30*/  STL.64 [R1+0xd0], R20 ;  /* 0x0000d01401007387 */ /* 0x000fe20000100a00 */
[----:B------:R0:W-:Y:S03]  /*26d40*/  STL.64 [R1+0xd8], R22 ;  /* 0x0000d81601007387 */ /* 0x0001e60000100a00 */
[----:B0-----:R-:W4:Y:S01]  /*26d50*/  LDL.LU.64 R22, [R1+0x3378] ;  /* 0x0033780001167983 */ /* 0x001f220000300a00 */
[----:B------:R-:W4:Y:S02]  /*26d60*/  LDL.LU.64 R20, [R1+0x3370] ;  /* 0x0033700001147983 */ /* 0x000f240000300a00 */
[----:B----4-:R-:W-:Y:S01]  /*26d70*/  HMMA.16816.F32 R12, R12, R16, R20 ;  /* 0x000000100c0c723c */ /* 0x010fe20000001814 */
[----:B------:R-:W2:Y:S01]  /*26d80*/  LDL.LU.64 R22, [R1+0x3368] ;  /* 0x0033680001167983 */ /* 0x000ea20000300a00 */
[----:B------:R-:W2:Y:S11]  /*26d90*/  LDL.LU.64 R20, [R1+0x3360] ;  /* 0x0033600001147983 */ /* 0x000eb60000300a00 */
[----:B------:R-:W-:Y:S10]  /*26da0*/  @!UPT UIADD3 URZ, URZ, URZ, URZ ;  /* 0x0000003f3f3ff290 */ /* 0x000ff4000fffe03f */
[----:B------:R0:W-:Y:S01]  /*26db0*/  STL.64 [R1+0xb0], R12 ;  /* 0x0000b00c01007387 */ /* 0x0001e20000100a00 */
[----:B------:R1:W-:Y:S01]  /*26dc0*/  STL [R1+0xb8], R14 ;  /* 0x0000b80e01007387 */ /* 0x0003e20000100800 */
[----:B------:R-:W-:Y:S02]  /*26dd0*/  MOV R29, R15 ;  /* 0x0000000f001d7202 */ /* 0x000fe40000000f00 */
[----:B0-----:R-:W4:Y:S01]  /*26de0*/  LDL.LU R12, [R1+0x60] ;  /* 0x00006000010c7983 */ /* 0x001f220000300800 */
[----:B------:R-:W4:Y:S02]  /*26df0*/  LDL.LU R13, [R1+0x64] ;  /* 0x00006400010d7983 */ /* 0x000f240000300800 */
[----:B-1----:R-:W4:Y:S02]  /*26e00*/  LDL.LU R14, [R1+0x68] ;  /* 0x00006800010e7983 */ /* 0x002f240000300800 */
[----:B------:R-:W4:Y:S01]  /*26e10*/  LDL.LU R15, [R1+0x6c] ;  /* 0x00006c00010f7983 */ /* 0x000f220000300800 */
[C---:B--2---:R-:W-:Y:S11]  /*26e20*/  HMMA.16816.F32 R24, R20.reuse, R8, R24 ;  /* 0x000000081418723c */ /* 0x044ff60000001818 */
[----:B------:R-:W-:Y:S11]  /*26e30*/  @!UPT UIADD3 URZ, URZ, URZ, URZ ;  /* 0x0000003f3f3ff290 */ /* 0x000ff6000fffe03f */
[----:B------:R-:W-:Y:S01]  /*26e40*/  @!UPT UIADD3 URZ, URZ, URZ, URZ ;  /* 0x0000003f3f3ff290 */ /* 0x000fe2000fffe03f */
[----:B------:R-:W-:Y:S01]  /*26e50*/  STL.64 [R1+0xc0], R24 ;  /* 0x0000c01801007387 */ /* 0x000fe20000100a00 */
[----:B------:R0:W-:Y:S03]  /*26e60*/  STL.64 [R1+0xc8], R26 ;  /* 0x0000c81a01007387 */ /* 0x0001e60000100a00 */
[----:B0-----:R-:W2:Y:S01]  /*26e70*/  LDL.LU.64 R26, [R1+0x3358] ;  /* 0x00335800011a7983 */ /* 0x001ea20000300a00 */
[----:B------:R-:W2:Y:S02]  /*26e80*/  LDL.LU.64 R24, [R1+0x3350] ;  /* 0x0033500001187983 */ /* 0x000ea40000300a00 */
[----:B--2---:R-:W-:Y:S01]  /*26e90*/  HMMA.16816.F32 R20, R20, R16, R24 ;  /* 0x000000101414723c */ /* 0x004fe20000001818 */
[----:B------:R-:W4:Y:S01]  /*26ea0*/  LDL.LU.64 R26, [R1+0x3348] ;  /* 0x00334800011a7983 */ /* 0x000f220000300a00 */
[----:B------:R-:W4:Y:S11]  /*26eb0*/  LDL.LU.64 R24, [R1+0x3340] ;  /* 0x0033400001187983 */ /* 0x000f360000300a00 */
[----:B------:R-:W-:Y:S10]  /*26ec0*/  @!UPT UIADD3 URZ, URZ, URZ, URZ ;  /* 0x0000003f3f3ff290 */ /* 0x000ff4000fffe03f */
[----:B------:R0:W-:Y:S01]  /*26ed0*/  STL.64 [R1+0x90], R20 ;  /* 0x0000901401007387 */ /* 0x0001e20000100a00 */
[----:B------:R1:W-:Y:S02]  /*26ee0*/  STL.64 [R1+0x98], R22 ;  /* 0x0000981601007387 */ /* 0x0003e40000100a00 */
[----:B0-----:R-:W-:Y:S01]  /*26ef0*/  IMAD.MOV.U32 R20, RZ, RZ, R18 ;  /* 0x000000ffff147224 */ /* 0x001fe200078e0012 */
[----:B------:R-:W-:Y:S01]  /*26f00*/  MOV R21, R19 ;  /* 0x0000001300157202 */ /* 0x000fe20000000f00 */
[----:B------:R-:W2:Y:S01]  /*26f10*/  LDL.LU R18, [R1+0x333c] ;  /* 0x00333c0001127983 */ /* 0x000ea20000300800 */
[----:B------:R-:W2:Y:S02]  /*26f20*/  LDL.LU R19, [R1+0x3338] ;  /* 0x0033380001137983 */ /* 0x000ea40000300800 */
[----:B-1----:R-:W-:Y:S01]  /*26f30*/  IMAD.MOV.U32 R22, RZ, RZ, R10 ;  /* 0x000000ffff167224 */ /* 0x002fe200078e000a */
[----:B------:R-:W-:Y:S01]  /*26f40*/  MOV R23, R11 ;  /* 0x0000000b00177202 */ /* 0x000fe20000000f00 */
[----:B------:R-:W2:Y:S01]  /*26f50*/  LDL.LU R10, [R1+0x3334] ;  /* 0x00333400010a7983 */ /* 0x000ea20000300800 */
[----:B------:R-:W2:Y:S01]  /*26f60*/  LDL.LU R11, [R1+0x3330] ;  /* 0x00333000010b7983 */ /* 0x000ea20000300800 */
[C---:B----4-:R-:W-:Y:S08]  /*26f70*/  HMMA.16816.F32 R12, R24.reuse, R8, R12 ;  /* 0x00000008180c723c */ /* 0x050ff0000000180c */
[----:B---3--:R-:W-:Y:S11]  /*26f80*/  HMMA.16816.F32 R4, R24, R16, R4 ;  /* 0x000000101804723c */ /* 0x008ff60000001804 */
[----:B------:R-:W-:Y:S05]  /*26f90*/  @!UPT UIADD3 URZ, URZ, URZ, URZ ;  /* 0x0000003f3f3ff290 */ /* 0x000fea000fffe03f */
[----:B------:R-:W-:Y:S01]  /*26fa0*/  IMAD.MOV.U32 R28, RZ, RZ, R15 ;  /* 0x000000ffff1c7224 */ /* 0x000fe200078e000f */
[----:B------:R-:W-:Y:S01]  /*26fb0*/  MOV R3, R14 ;  /* 0x0000000e00037202 */ /* 0x000fe20000000f00 */
[----:B------:R-:W-:Y:S01]  /*26fc0*/  IMAD.MOV.U32 R2, RZ, RZ, R13 ;  /* 0x000000ffff027224 */ /* 0x000fe200078e000d */
[----:B------:R0:W-:Y:S02]  /*26fd0*/  STL [R1+0x80], R12 ;  /* 0x0000800c01007387 */ /* 0x0001e40000100800 */
[----:B------:R-:W-:Y:S02]  /*26fe0*/  STL [R1+0x32e8], R28 ;  /* 0x0032e81c01007387 */ /* 0x000fe40000100800 */
[----:B------:R-:W-:Y:S01]  /*26ff0*/  STL [R1+0x32e4], R3 ;  /* 0x0032e40301007387 */ /* 0x000fe20000100800 */
[----:B------:R-:W-:Y:S01]  /*27000*/  STL [R1+0x32e0], R2 ;  /* 0x0032e00201007387 */ /* 0x000fe20000100800 */
[----:B------:R-:W3:Y:S02]  /*27010*/  LDL.LU.64 R24, [R1+0xa0] ;  /* 0x0000a00001187983 */ /* 0x000ee40000300a00 */
[----:B------:R-:W3:Y:S01]  /*27020*/  LDL.LU.64 R26, [R1+0xa8] ;  /* 0x0000a800011a7983 */ /* 0x000ee20000300a00 */
[----:B------:R-:W0:Y:S02]  /*27030*/  S2R R15, SR_TID.X ;  /* 0x00000000000f7919 */ /* 0x000e240000002100 */
[----:B0-----:R-:W-:-:S02]  /*27040*/  LOP3.LUT R12, R15, 0x7, RZ, 0xc0, !PT ;  /* 0x000000070f0c7812 */ /* 0x001fc400078ec0ff */
[C---:B------:R-:W-:Y:S02]  /*27050*/  SHF.L.U32 R13, R15.reuse, 0x1, RZ ;  /* 0x000000010f0d7819 */ /* 0x040fe400000006ff */
[----:B------:R-:W-:Y:S01]  /*27060*/  LOP3.LUT R14, R15, 0x10, RZ, 0xc0, !PT ;  /* 0x000000100f0e7812 */ /* 0x000fe200078ec0ff */
[----:B------:R-:W-:-:S05]  /*27070*/  IMAD.SHL.U32 R15, R12, 0x10, RZ ;  /* 0x000000100c0f7824 */ /* 0x000fca00078e00ff */
[----:B------:R-:W-:-:S04]  /*27080*/  LEA R15, R12, R15, 0x7 ;  /* 0x0000000f0c0f7211 */ /* 0x000fc800078e38ff */
[----:B------:R-:W-:-:S05]  /*27090*/  LOP3.LUT R15, R15, 0x10, R13, 0x78, !PT ;  /* 0x000000100f0f7812 */ /* 0x000fca00078e780d */
[----:B------:R-:W-:-:S06]  /*270a0*/  IMAD R15, R14, 0x40, R15 ;  /* 0x000000400e0f7824 */ /* 0x000fcc00078e020f */
[----:B------:R-:W0:Y:S04]  /*270b0*/  LDSM.16.MT88.4 R12, [R15+0xc000] ;  /* 0x00c000000f0c783b */ /* 0x000e280000004200 */
[----:B------:R1:W-:Y:S01]  /*270c0*/  STL.64 [R1+0x50], R4 ;  /* 0x0000500401007387 */ /* 0x0003e20000100a00 */
[----:B------:R-:W-:Y:S03]  /*270d0*/  STL.64 [R1+0x58], R6 ;  /* 0x0000580601007387 */ /* 0x000fe60000100a00 */
[----:B-1----:R-:W4:Y:S01]  /*270e0*/  LDL R5, [R1+0x6d8] ;  /* 0x0006d80001057983 */ /* 0x002f220000100800 */
[----:B--2---:R-:W-:Y:S02]  /*270f0*/  STL.64 [R1+0x3320], R18 ;  /* 0x0033201201007387 */ /* 0x004fe40000100a00 */
[----:B------:R-:W-:Y:S01]  /*27100*/  STL.64 [R1+0x3318], R16 ;  /* 0x0033181001007387 */ /* 0x000fe20000100a00 */
[----:B---3--:R-:W-:Y:S11]  /*27110*/  HMMA.16816.F32 R20, R24, R8, R20 ;  /* 0x000000081814723c */ /* 0x008ff60000001814 */
[----:B------:R-:W-:Y:S11]  /*27120*/  @!UPT UIADD3 URZ, URZ, URZ, URZ ;  /* 0x0000003f3f3ff290 */ /* 0x000ff6000fffe03f */
[----:B------:R-:W-:Y:S02]  /*27130*/  @!UPT UIADD3 URZ, URZ, URZ, URZ ;  /* 0x0000003f3f3ff290 */ /* 0x000fe4000fffe03f */
[----:B------:R-:W-:Y:S02]  /*27140*/  IMAD.MOV.U32 R8, RZ, RZ, R23 ;  /* 0x000000ffff087224 */ /* 0x000fe400078e0017 */
[----:B------:R-:W-:Y:S01]  /*27150*/  IMAD.MOV.U32 R2, RZ, RZ, R21 ;  /* 0x000000ffff027224 */ /* 0x000fe200078e0015 */
[----:B------:R-:W-:Y:S02]  /*27160*/  MOV R3, R20 ;  /* 0x0000001400037202 */ /* 0x000fe40000000f00 */
[----:B------:R-:W-:Y:S01]  /*27170*/  MOV R9, R22 ;  /* 0x0000001600097202 */ /* 0x000fe20000000f00 */
[----:B------:R-:W-:Y:S01]  /*27180*/  STL [R1+0x32f8], R8 ;  /* 0x0032f80801007387 */ /* 0x000fe20000100800 */
[----:B------:R-:W-:Y:S02]  /*27190*/  STL [R1+0x32f4], R2 ;  /* 0x0032f40201007387 */ /* 0x000fe40000100800 */
[----:B------:R-:W-:Y:S02]  /*271a0*/  STL [R1+0x32f0], R3 ;  /* 0x0032f00301007387 */ /* 0x000fe40000100800 */
[----:B------:R-:W-:Y:S01]  /*271b0*/  STL [R1+0x32ec], R9 ;  /* 0x0032ec0901007387 */ /* 0x000fe20000100800 */
[----:B------:R-:W-:Y:S01]  /*271c0*/  STL.64 [R1+0x3310], R10 ;  /* 0x0033100a01007387 */ /* 0x000fe20000100a00 */
[----:B0-----:R-:W-:Y:S02]  /*271d0*/  STL [R1+0x3274], R14 ;  /* 0x0032740e01007387 */ /* 0x001fe40000100800 */
[----:B------:R-:W-:Y:S02]  /*271e0*/  STL [R1+0x3270], R15 ;  /* 0x0032700f01007387 */ /* 0x000fe40000100800 */
[----:B------:R0:W-:Y:S02]  /*271f0*/  STL.64 [R1+0x32c8], R12 ;  /* 0x0032c80c01007387 */ /* 0x0001e40000100a00 */
[----:B0-----:R-:W2:Y:S01]  /*27200*/  LDL.LU R12, [R1+0x30] ;  /* 0x00003000010c7983 */ /* 0x001ea20000300800 */
[----:B------:R-:W2:Y:S02]  /*27210*/  LDL.LU R13, [R1+0x34] ;  /* 0x00003400010d7983 */ /* 0x000ea40000300800 */
[----:B------:R-:W3:Y:S02]  /*27220*/  LDL.LU R14, [R1+0x38] ;  /* 0x00003800010e7983 */ /* 0x000ee40000300800 */
[----:B------:R-:W3:Y:S01]  /*27230*/  LDL.LU R15, [R1+0x3c] ;  /* 0x00003c00010f7983 */ /* 0x000ee20000300800 */
[----:B------:R-:W2:Y:S01]  /*27240*/  LDL.LU R8, [R1+0xe0] ;  /* 0x0000e00001087983 */ /* 0x000ea20000300800 */
[----:B------:R-:W-:Y:S01]  /*27250*/  MOV R16, R24 ;  /* 0x0000001800107202 */ /* 0x000fe20000000f00 */
[----:B------:R-:W4:Y:S02]  /*27260*/  LDL.LU R9, [R1+0xe4] ;  /* 0x0000e40001097983 */ /* 0x000f240000300800 */
[----:B------:R-:W-:Y:S01]  /*27270*/  IMAD.MOV.U32 R7, RZ, RZ, R25 ;  /* 0x000000ffff077224 */ /* 0x000fe200078e0019 */
[----:B------:R-:W-:Y:S01]  /*27280*/  MOV R6, R26 ;  /* 0x0000001a00067202 */ /* 0x000fe20000000f00 */
[----:B------:R-:W-:Y:S01]  /*27290*/  IMAD.MOV.U32 R4, RZ, RZ, R27 ;  /* 0x000000ffff047224 */ /* 0x000fe200078e001b */
[----:B------:R-:W4:Y:S01]  /*272a0*/  LDL.LU R10, [R1+0xe8] ;  /* 0x0000e800010a7983 */ /* 0x000f220000300800 */
[----:B------:R-:W-:-:S02]  /*272b0*/  MOV R11, R0 ;  /* 0x00000000000b7202 */ /* 0x000fc40000000f00 */
[----:B------:R-:W4:Y:S01]  /*272c0*/  LDL.LU R0, [R1+0x332c] ;  /* 0x00332c0001007983 */ /* 0x000f220000300800 */
[----:B---3--:R0:W-:Y:S01]  /*272d0*/  STL.64 [R1+0x3308], R14 ;  /* 0x0033080e01007387 */ /* 0x0081e20000100a00 */
[----:B--2---:R1:W-:Y:S03]  /*272e0*/  STL.64 [R1+0x3300], R12 ;  /* 0x0033000c01007387 */ /* 0x0043e60000100a00 */
[----:B----4-:R-:W-:Y:S01]  /*272f0*/  LDSM.16.MT88.4 R24, [R0+0xc000] ;  /* 0x00c000000018783b */ /* 0x010fe20000004200 */
[----:B0-----:R-:W-:Y:S02]  /*27300*/  IMAD.MOV.U32 R14, RZ, RZ, R6 ;  /* 0x000000ffff0e7224 */ /* 0x001fe400078e0006 */
[----:B-1----:R-:W-:Y:S01]  /*27310*/  IMAD.MOV.U32 R12, RZ, RZ, R16 ;  /* 0x000000ffff0c7224 */ /* 0x002fe200078e0010 */
[----:B------:R-:W-:Y:S02]  /*27320*/  MOV R13, R7 ;  /* 0x00000007000d7202 */ /* 0x000fe40000000f00 */
[----:B------:R-:W-:Y:S01]  /*27330*/  MOV R15, R4 ;  /* 0x00000004000f7202 */ /* 0x000fe20000000f00 */
[----:B------:R-:W-:Y:S02]  /*27340*/  LDSM.16.M88.4 R16, [R5+0x10300] ;  /* 0x010300000510783b */ /* 0x000fe40000000200 */
[----:B------:R-:W0:Y:S02]  /*27350*/  LDSM.16.M88.4 R4, [R5+0x18300] ;  /* 0x018300000504783b */ /* 0x000e240000000200 */
[----:B0-----:R-:W-:Y:S02]  /*27360*/  STL [R1+0x326c], R4 ;  /* 0x00326c0401007387 */ /* 0x001fe40000100800 */
[----:B------:R-:W-:Y:S02]  /*27370*/  STL.64 [R1], R16 ;  /* 0x0000001001007387 */ /* 0x000fe40000100a00 */
[----:B------:R-:W-:Y:S02]  /*27380*/  STL.64 [R1+0x8], R18 ;  /* 0x0000081201007387 */ /* 0x000fe40000100a00 */
[----:B------:R-:W-:Y:S01]  /*27390*/  STL [R1+0x3268], R5 ;  /* 0x0032680501007387 */ /* 0x000fe20000100800 */
[----:B------:R0:W-:Y:S04]  /*273a0*/  STL [R1+0x31d4], R6 ;  /* 0x0031d40601007387 */ /* 0x0001e80000100800 */
[----:B0-----:R-:W2:Y:S01]  /*273b0*/  LDL R6, [R1+0x12b4] ;  /* 0x0012b40001067983 */ /* 0x001ea20000100800 */
[----:B------:R0:W-:Y:S02]  /*273c0*/  STL [R1+0x31d0], R7 ;  /* 0x0031d00701007387 */ /* 0x0001e40000100800 */
[----:B0-----:R-:W-:Y:S01]  /*273d0*/  IMAD.MOV.U32 R7, RZ, RZ, R29 ;  /* 0x000000ffff077224 */ /* 0x001fe200078e001d */
[----:B--2---:R-:W-:Y:S01]  /*273e0*/  STL [R1+0x32d0], R6 ;  /* 0x0032d00601007387 */ /* 0x004fe20000100800 */
[----:B------:R-:W2:Y:S03]  /*273f0*/  LDL.LU R4, [R1+0xb0] ;  /* 0x0000b00001047983 */ /* 0x000ea60000300800 */
[----:B------:R0:W1:Y:S01]  /*27400*/  LDSM.16.MT88.4 R20, [R6+0xc000] ;  /* 0x00c000000614783b */ /* 0x0000620000004200 */
[----:B------:R-:W2:Y:S03]  /*27410*/  LDL.LU R5, [R1+0xb4] ;  /* 0x0000b40001057983 */ /* 0x000ea60000300800 */
[----:B0-----:R-:W2:Y:S01]  /*27420*/  LDL.LU R6, [R1+0xb8] ;  /* 0x0000b80001067983 */ /* 0x001ea20000300800 */
[----:B------:R-:W3:Y:S03]  /*27430*/  LDL.LU R29, [R1+0x3328] ;  /* 0x00332800011d7983 */ /* 0x000ee60000300800 */
[----:B-1----:R-:W-:Y:S01]  /*27440*/  STL [R1+0x3250], R22 ;  /* 0x0032501601007387 */ /* 0x002fe20000100800 */
[----:B------:R-:W-:Y:S02]  /*27450*/  STL [R1+0x324c], R23 ;  /* 0x00324c1701007387 */ /* 0x000fe40000100800 */
[----:B------:R-:W-:Y:S02]  /*27460*/  STL [R1+0x3248], R0 ;  /* 0x0032480001007387 */ /* 0x000fe40000100800 */
[----:B------:R-:W-:Y:S01]  /*27470*/  STL.64 [R1+0x3220], R26 ;  /* 0x0032201a01007387 */ /* 0x000fe20000100a00 */
[----:B------:R0:W-:Y:S04]  /*27480*/  STL.64 [R1+0x3218], R24 ;  /* 0x0032181801007387 */ /* 0x0001e80000100a00 */
[----:B0-----:R-:W4:Y:S01]  /*27490*/  LDL.LU R24, [R1+0xd0] ;  /* 0x0000d00001187983 */ /* 0x001f220000300800 */
[----:B------:R-:W4:Y:S02]  /*274a0*/  LDL.LU R25, [R1+0xd4] ;  /* 0x0000d40001197983 */ /* 0x000f240000300800 */
[----:B------:R-:W4:Y:S02]  /*274b0*/  LDL.LU R26, [R1+0xd8] ;  /* 0x0000d800011a7983 */ /* 0x000f240000300800 */
[----:B------:R-:W4:Y:S01]  /*274c0*/  LDL.LU R27, [R1+0xdc] ;  /* 0x0000dc00011b7983 */ /* 0x000f220000300800 */
[----:B---3--:R-:W0:Y:S04]  /*274d0*/  LDSM.16.MT88.4 R16, [R29+0xc000] ;  /* 0x00c000001d10783b */ /* 0x008e280000004200 */
[----:B0-----:R-:W-:Y:S01]  /*274e0*/  STL.64 [R1+0x60], R16 ;  /* 0x0000601001007387 */ /* 0x001fe20000100a00 */
[----:B------:R0:W-:Y:S03]  /*274f0*/  STL.64 [R1+0x68], R18 ;  /* 0x0000681201007387 */ /* 0x0001e60000100a00 */
[----:B0-----:R-:W2:Y:S01]  /*27500*/  LDL.LU.64 R18, [R1+0x3320] ;  /* 0x0033200001127983 */ /* 0x001ea20000300a00 */
[----:B------:R-:W3:Y:S02]  /*27510*/  LDL.LU.64 R16, [R1+0x3318] ;  /* 0x0033180001107983 */ /* 0x000ee40000300a00 */
[----:B------:R-:W-:Y:S01]  /*27520*/  STL [R1+0x31ec], R29 ;  /* 0x0031ec1d01007387 */ /* 0x000fe20000100800 */
[----:B---3--:R-:W-:Y:S01]  /*27530*/  HMMA.16816.F32 R12, R12, R16, R8 ;  /* 0x000000100c0c723c */ /* 0x008fe20000001808 */
[----:B------:R-:W4:Y:S11]  /*27540*/  LDL.LU.64 R10, [R1+0x3310] ;  /* 0x00331000010a7983 */ /* 0x000f360000300a00 */
[----:B------:R-:W-:Y:S11]  /*27550*/  @!UPT UIADD3 URZ, URZ, URZ, URZ ;  /* 0x0000003f3f3ff290 */ /* 0x000ff6000fffe03f */
[----:B------:R-:W-:Y:S01]  /*27560*/  @!UPT UIADD3 URZ, URZ, URZ, URZ ;  /* 0x0000003f3f3ff290 */ /* 0x000fe2000fffe03f */
[----:B------:R-:W-:Y:S01]  /*27570*/  MOV R17, R14 ;  /* 0x0000000e00117202 */ /* 0x000fe20000000f00 */
[----:B------:R-:W-:Y:S01]  /*27580*/  IMAD.MOV.U32 R16, RZ, RZ, R15 ;  /* 0x000000ffff107224 */ /* 0x000fe200078e000f */
[----:B------:R-:W-:Y:S01]  /*27590*/  MOV R9, R12 ;  /* 0x0000000c00097202 */ /* 0x000fe20000000f00 */
[----:B------:R-:W-:Y:S01]  /*275a0*/  IMAD.MOV.U32 R28, RZ, RZ, R13 ;  /* 0x000000ffff1c7224 */ /* 0x000fe200078e000d */
[----:B------:R-:W4:Y:S01]  /*275b0*/  LDL.LU.64 R14, [R1+0x3308] ;  /* 0x00330800010e7983 */ /* 0x000f220000300a00 */
[----:B------:R-:W4:Y:S02]  /*275c0*/  LDL.LU.64 R12, [R1+0x3300] ;  /* 0x00330000010c7983 */ /* 0x000f240000300a00 */
[C---:B----4-:R-:W-:Y:S08]  /*275d0*/  HMMA.16816.F32 R24, R12.reuse, R10, R24 ;  /* 0x0000000a0c18723c */ /* 0x050ff00000001818 */
[----:B--2---:R-:W-:Y:S11]  /*275e0*/  HMMA.16816.F32 R4, R12, R18, R4 ;  /* 0x000000120c04723c */ /* 0x004ff60000001804 */
[----:B------:R-:W-:Y:S04]  /*275f0*/  @!UPT UIADD3 URZ, URZ, URZ, URZ ;  /* 0x0000003f3f3ff290 */ /* 0x000fe8000fffe03f */
[----:B------:R0:W-:Y:S01]  /*27600*/  STL [R1+0xd0], R24 ;  /* 0x0000d01801007387 */ /* 0x0001e20000100800 */
[----:B------:R-:W-:Y:S01]  /*27610*/  MOV R8, R25 ;  /* 0x0000001900087202 */ /* 0x000fe20000000f00 */
[----:B------:R-:W-:Y:S01]  /*27620*/  IMAD.MOV.U32 R2, RZ, RZ, R26 ;  /* 0x000000ffff027224 */ /* 0x000fe200078e001a */
[----:B------:R-:W-:Y:S01]  /*27630*/  MOV R3, R27 ;  /* 0x0000001b00037202 */ /* 0x000fe20000000f00 */
[----:B0-----:R-:W2:Y:S01]  /*27640*/  LDL.LU R24, [R1+0x20] ;  /* 0x0000200001187983 */ /* 0x001ea20000300800 */
[----:B------:R-:W2:Y:S02]  /*27650*/  LDL.LU R25, [R1+0x24] ;  /* 0x0000240001197983 */ /* 0x000ea40000300800 */
[----:B------:R-:W2:Y:S02]  /*27660*/  LDL.LU R26, [R1+0x28] ;  /* 0x00002800011a7983 */ /* 0x000ea40000300800 */
[----:B------:R-:W2:Y:S01]  /*27670*/  LDL.LU R27, [R1+0x2c] ;  /* 0x00002c00011b7983 */ /* 0x000ea20000300800 */
[----:B------:R-:W3:Y:S01]  /*27680*/  LDL.LU R12, [R1+0x90] ;  /* 0x00009000010c7983 */ /* 0x000ee20000300800 */
[----:B------:R-:W3:Y:S02]  /*27690*/  LDL.LU R13, [R1+0x94] ;  /* 0x00009400010d7983 */ /* 0x000ee40000300800 */
[----:B------:R-:W3:Y:S02]  /*276a0*/  LDL.LU R14, [R1+0x98] ;  /* 0x00009800010e7983 */ /* 0x000ee40000300800 */
[----:B------:R-:W-:Y:S01]  /*276b0*/  IMAD.MOV.U32 R22, RZ, RZ, R4 ;  /* 0x000000ffff167224 */ /* 0x000fe200078e0004 */
[----:B------:R-:W-:Y:S01]  /*276c0*/  MOV R23, R5 ;  /* 0x0000000500177202 */ /* 0x000fe20000000f00 */
[----:B------:R-:W3:Y:S01]  /*276d0*/  LDL.LU R15, [R1+0x9c] ;  /* 0x00009c00010f7983 */ /* 0x000ee20000300800 */
[----:B------:R-:W2:Y:S02]  /*276e0*/  LDL.LU R4, [R1+0xc0] ;  /* 0x0000c00001047983 */ /* 0x000ea40000300800 */
[----:B------:R-:W-:-:S02]  /*276f0*/  IMAD.MOV.U32 R0, RZ, RZ, R6 ;  /* 0x000000ffff007224 */ /* 0x000fc400078e0006 */
[----:B------:R-:W2:Y:S01]  /*27700*/  LDL.LU R5, [R1+0xc4] ;  /* 0x0000c40001057983 */ /* 0x000ea20000300800 */
[----:B------:R-:W-:Y:S01]  /*27710*/  MOV R29, R7 ;  /* 0x00000007001d7202 */ /* 0x000fe20000000f00 */
[----:B------:R-:W2:Y:S01]  /*27720*/  LDL.LU R6, [R1+0xc8] ;  /* 0x0000c80001067983 */ /* 0x000ea20000300800 */
[----:B------:R-:W2:Y:S02]  /*27730*/  LDL.LU R7, [R1+0xcc] ;  /* 0x0000cc0001077983 */ /* 0x000ea40000300800 */
[----:B------:R-:W-:Y:S02]  /*27740*/  STL.64 [R1+0x3260], R22 ;  /* 0x0032601601007387 */ /* 0x000fe40000100a00 */
[----:B------:R0:W-:Y:S02]  /*27750*/  STL.64 [R1+0x3258], R20 ;  /* 0x0032581401007387 */ /* 0x0001e40000100a00 */
[----:B0-----:R-:W4:Y:S01]  /*27760*/  LDL.LU R20, [R1+0xd0] ;  /* 0x0000d00001147983 */ /* 0x001f220000300800 */
[----:B------:R-:W-:Y:S01]  /*27770*/  MOV R22, R2 ;  /* 0x0000000200167202 */ /* 0x000fe20000000f00 */
[----:B------:R-:W-:-:S02]  /*27780*/  IMAD.MOV.U32 R23, RZ, RZ, R3 ;  /* 0x000000ffff177224 */ /* 0x000fc400078e0003 */
[----:B------:R-:W-:Y:S02]  /*27790*/  IMAD.MOV.U32 R21, RZ, RZ, R8 ;  /* 0x000000ffff157224 */ /* 0x000fe400078e0008 */
[----:B------:R-:W2:Y:S01]  /*277a0*/  LDL.LU R8, [R1+0x32f8] ;  /* 0x0032f80001087983 */ /* 0x000ea20000300800 */
[----:B------:R-:W2:Y:S02]  /*277b0*/  LDL.LU R2, [R1+0x32f4] ;  /* 0x0032f40001027983 */ /* 0x000ea40000300800 */
[----:B------:R-:W2:Y:S02]  /*277c0*/  LDL.LU R3, [R1+0x32f0] ;  /* 0x0032f00001037983 */ /* 0x000ea40000300800 */
[----:B------:R-:W-:Y:S01]  /*277d0*/  STL.64 [R1+0x3280], R22 ;  /* 0x0032801601007387 */ /* 0x000fe20000100a00 */
[----:B----4-:R0:W-:Y:S02]  /*277e0*/  STL.64 [R1+0x3278], R20 ;  /* 0x0032781401007387 */ /* 0x0101e40000100a00 */
[----:B0-----:R-:W-:-:S02]  /*277f0*/  MOV R20, R9 ;  /* 0x0000000900147202 */ /* 0x001fc40000000f00 */
[----:B------:R-:W4:Y:S01]  /*27800*/  LDL.LU R9, [R1+0x32ec] ;  /* 0x0032ec0001097983 */ /* 0x000f220000300800 */
[----:B------:R-:W-:Y:S01]  /*27810*/  MOV R22, R17 ;  /* 0x0000001100167202 */ /* 0x000fe20000000f00 */
[----:B------:R-:W-:Y:S02]  /*27820*/  IMAD.MOV.U32 R23, RZ, RZ, R16 ;  /* 0x000000ffff177224 */ /* 0x000fe400078e0010 */
[----:B------:R-:W-:Y:S02]  /*27830*/  IMAD.MOV.U32 R21, RZ, RZ, R28 ;  /* 0x000000ffff157224 */ /* 0x000fe400078e001c */
[----:B------:R-:W3:Y:S01]  /*27840*/  LDL.LU R28, [R1+0x32e8] ;  /* 0x0032e800011c7983 */ /* 0x000ee20000300800 */
[----:B------:R2:W-:Y:S02]  /*27850*/  STL.64 [R1+0x3290], R22 ;  /* 0x0032901601007387 */ /* 0x0005e40000100a00 */
[----:B------:R0:W-:Y:S02]  /*27860*/  STL.64 [R1+0x3288], R20 ;  /* 0x0032881401007387 */ /* 0x0001e40000100a00 */
[----:B--2---:R-:W-:Y:S01]  /*27870*/  IMAD.MOV.U32 R23, RZ, RZ, R8 ;  /* 0x000000ffff177224 */ /* 0x004fe200078e0008 */
[----:B0-----:R-:W-:Y:S01]  /*27880*/  MOV R20, R3 ;  /* 0x0000000300147202 */ /* 0x001fe20000000f00 */
[----:B------:R-:W-:Y:S01]  /*27890*/  IMAD.MOV.U32 R21, RZ, RZ, R2 ;  /* 0x000000ffff157224 */ /* 0x000fe200078e0002 */
[----:B------:R-:W2:Y:S01]  /*278a0*/  LDL.LU R3, [R1+0x32e4] ;  /* 0x0032e40001037983 */ /* 0x000ea20000300800 */
[----:B------:R-:W2:Y:S01]  /*278b0*/  LDL.LU R2, [R1+0x32e0] ;  /* 0x0032e00001027983 */ /* 0x000ea20000300800 */
[----:B----4-:R-:W-:-:S05]  /*278c0*/  MOV R22, R9 ;  /* 0x0000000900167202 */ /* 0x010fca0000000f00 */
[----:B------:R-:W-:Y:S01]  /*278d0*/  STL.64 [R1+0x32b0], R22 ;  /* 0x0032b01601007387 */ /* 0x000fe20000100a00 */
[----:B------:R0:W-:Y:S03]  /*278e0*/  STL.64 [R1+0x32a8], R20 ;  /* 0x0032a81401007387 */ /* 0x0001e60000100a00 */
[----:B0-----:R-:W4:Y:S01]  /*278f0*/  LDL.LU R20, [R1+0x50] ;  /* 0x0000500001147983 */ /* 0x001f220000300800 */
[----:B------:R-:W4:Y:S02]  /*27900*/  LDL.LU R21, [R1+0x54] ;  /* 0x0000540001157983 */ /* 0x000f240000300800 */
[----:B------:R-:W2:Y:S02]  /*27910*/  LDL.LU R22, [R1+0x58] ;  /* 0x0000580001167983 */ /* 0x000ea40000300800 */
[----:B------:R-:W2:Y:S01]  /*27920*/  LDL.LU R23, [R1+0x5c] ;  /* 0x00005c0001177983 */ /* 0x000ea20000300800 */
[C---:B------:R-:W-:Y:S08]  /*27930*/  HMMA.16816.F32 R4, R24.reuse, R10, R4 ;  /* 0x0000000a1804723c */ /* 0x040ff00000001804 */
[----:B---3--:R-:W-:Y:S11]  /*27940*/  HMMA.16816.F32 R24, R24, R18, R12 ;  /* 0x000000121818723c */ /* 0x008ff6000000180c */
[----:B------:R-:W-:Y:S05]  /*27950*/  @!UPT UIADD3 URZ, URZ, URZ, URZ ;  /* 0x0000003f3f3ff290 */ /* 0x000fea000fffe03f */
[----:B------:R-:W-:Y:S01]  /*27960*/  IMAD.MOV.U32 R9, RZ, RZ, R6 ;  /* 0x000000ffff097224 */ /* 0x000fe200078e0006 */
[----:B--2---:R0:W-:Y:S01]  /*27970*/  STL.64 [R1+0x32c0], R22 ;  /* 0x0032c01601007387 */ /* 0x0041e20000100a00 */
[----:B----4-:R1:W-:Y:S02]  /*27980*/  STL.64 [R1+0x32b8], R20 ;  /* 0x0032b81401007387 */ /* 0x0103e40000100a00 */
[----:B0-----:R-:W-:Y:S01]  /*27990*/  IMAD.MOV.U32 R22, RZ, RZ, R3 ;  /* 0x000000ffff167224 */ /* 0x001fe200078e0003 */
[----:B-1----:R-:W2:Y:S01]  /*279a0*/  LDL.LU R20, [R1+0x80] ;  /* 0x0000800001147983 */ /* 0x002ea20000300800 */
[----:B------:R-:W-:Y:S02]  /*279b0*/  MOV R21, R2 ;  /* 0x0000000200157202 */ /* 0x000fe40000000f00 */
[----:B------:R-:W3:Y:S02]  /*279c0*/  LDL.LU R2, [R1+0x32dc] ;  /* 0x0032dc0001027983 */ /* 0x000ee40000300800 */
[----:B------:R-:W4:Y:S01]  /*279d0*/  LDL.LU R3, [R1+0x32d8] ;  /* 0x0032d80001037983 */ /* 0x000f220000300800 */
[----:B------:R-:W-:-:S02]  /*279e0*/  MOV R23, R28 ;  /* 0x0000001c00177202 */ /* 0x000fc40000000f00 */
[----:B------:R-:W2:Y:S01]  /*279f0*/  LDL.LU R28, [R1+0x32d4] ;  /* 0x0032d400011c7983 */ /* 0x000ea20000300800 */
[----:B------:R-:W2:Y:S02]  /*27a00*/  LDL.LU R6, [R1+0x32d0] ;  /* 0x0032d00001067983 */ /* 0x000ea40000300800 */
[----:B------:R-:W2:Y:S02]  /*27a10*/  LDL.LU.64 R12, [R1+0x32c8] ;  /* 0x0032c800010c7983 */ /* 0x000ea40000300a00 */
[----:B------:R-:W-:Y:S01]  /*27a20*/  STL.64 [R1+0x3230], R26 ;  /* 0x0032301a01007387 */ /* 0x000fe20000100a00 */
[----:B------:R0:W-:Y:S04]  /*27a30*/  STL.64 [R1+0x3228], R24 ;  /* 0x0032281801007387 */ /* 0x0001e80000100a00 */
[----:B0-----:R-:W2:Y:S01]  /*27a40*/  LDL.LU R24, [R1+0x10] ;  /* 0x0000100001187983 */ /* 0x001ea20000300800 */
[----:B------:R-:W-:Y:S01]  /*27a50*/  IMAD.MOV.U32 R17, RZ, RZ, R4 ;  /* 0x000000ffff117224 */ /* 0x000fe200078e0004 */
[----:B------:R-:W-:Y:S01]  /*27a60*/  MOV R16, R5 ;  /* 0x0000000500107202 */ /* 0x000fe20000000f00 */
[----:B---3--:R-:W-:Y:S01]  /*27a70*/  IMAD.MOV.U32 R27, RZ, RZ, R2 ;  /* 0x000000ffff1b7224 */ /* 0x008fe200078e0002 */
[----:B----4-:R-:W-:Y:S01]  /*27a80*/  MOV R26, R3 ;  /* 0x00000003001a7202 */ /* 0x010fe20000000f00 */
[----:B--2---:R-:W-:-:S07]  /*27a90*/  IMAD.MOV.U32 R25, RZ, RZ, R28 ;  /* 0x000000ffff197224 */ /* 0x004fce00078e001c */
[C---:B------:R-:W-:Y:S11]  /*27aa0*/  HMMA.16816.F32 R20, R24.reuse, R10, R20 ;  /* 0x0000000a1814723c */ /* 0x040ff60000001814 */
[----:B------:R-:W-:Y:S11]  /*27ab0*/  @!UPT UIADD3 URZ, URZ, URZ, URZ ;  /* 0x0000003f3f3ff290 */ /* 0x000ff6000fffe03f */
[----:B------:R-:W-:Y:S02]  /*27ac0*/  @!UPT UIADD3 URZ, URZ, URZ, URZ ;  /* 0x0000003f3f3ff290 */ /* 0x000fe4000fffe03f */
[----:B------:R-:W-:Y:S01]  /*27ad0*/  MOV R4, R22 ;  /* 0x0000001600047202 */ /* 0x000fe20000000f00 */
[----:B------:R-:W-:Y:S01]  /*27ae0*/  IMAD.MOV.U32 R5, RZ, RZ, R23 ;  /* 0x000000ffff057224 */ /* 0x000fe200078e0017 */
[----:B------:R-:W-:Y:S01]  /*27af0*/  MOV R14, R20 ;  /* 0x00000014000e7202 */ /* 0x000fe20000000f00 */
[----:B------:R-:W-:Y:S01]  /*27b00*/  IMAD.MOV.U32 R15, RZ, RZ, R21 ;  /* 0x000000ffff0f7224 */ /* 0x000fe200078e0015 */
[----:B------:R-:W2:Y:S01]  /*27b10*/  LDL.LU.64 R22, [R1+0x32c0] ;  /* 0x0032c00001167983 */ /* 0x000ea20000300a00 */
[----:B------:R-:W2:Y:S03]  /*27b20*/  LDL.LU.64 R20, [R1+0x32b8] ;  /* 0x0032b80001147983 */ /* 0x000ea60000300a00 */
[----:B------:R-:W-:Y:S01]  /*27b30*/  STL.64 [R1+0x32a0], R14 ;  /* 0x0032a00e01007387 */ /* 0x000fe20000100a00 */
[----:B------:R0:W-:Y:S03]  /*27b40*/  STL.64 [R1+0x3298], R12 ;  /* 0x0032980c01007387 */ /* 0x0001e60000100a00 */
[----:B0-----:R-:W3:Y:S01]  /*27b50*/  LDL.LU.64 R12, [R1+0x70] ;  /* 0x00007000010c7983 */ /* 0x001ee20000300a00 */
[----:B------:R-:W4:Y:S01]  /*27b60*/  LDL.LU.64 R14, [R1+0x78] ;  /* 0x00007800010e7983 */ /* 0x000f220000300a00 */
[----:B--2---:R-:W-:Y:S02]  /*27b70*/  HMMA.16816.F32 R24, R24, R18, R20 ;  /* 0x000000121818723c */ /* 0x004fe40000001814 */
[----:B------:R-:W3:Y:S01]  /*27b80*/  LDL.LU.64 R22, [R1+0x32b0] ;  /* 0x0032b00001167983 */ /* 0x000ee20000300a00 */
[----:B------:R-:W3:Y:S01]  /*27b90*/  LDL.LU.64 R20, [R1+0x32a8] ;  /* 0x0032a80001147983 */ /* 0x000ee20000300a00 */
[----:B------:R-:W-:Y:S11]  /*27ba0*/  MOV R8, R7 ;  /* 0x0000000700087202 */ /* 0x000ff60000000f00 */
[----:B------:R-:W-:Y:S09]  /*27bb0*/  @!UPT UIADD3 URZ, URZ, URZ, URZ ;  /* 0x0000003f3f3ff290 */ /* 0x000ff2000fffe03f */
[----:B------:R-:W-:Y:S02]  /*27bc0*/  MOV R28, R24 ;  /* 0x00000018001c7202 */ /* 0x000fe40000000f00 */
[----:B------:R-:W-:Y:S01]  /*27bd0*/  MOV R3, R26 ;  /* 0x0000001a00037202 */ /* 0x000fe20000000f00 */
[----:B------:R-:W-:Y:S01]  /*27be0*/  IMAD.MOV.U32 R2, RZ, RZ, R27 ;  /* 0x000000ffff027224 */ /* 0x000fe200078e001b */
[----:B------:R-:W-:Y:S02]  /*27bf0*/  MOV R24, R17 ;  /* 0x0000001100187202 */ /* 0x000fe40000000f00 */
[----:B------:R-:W-:Y:S01]  /*27c00*/  MOV R26, R9 ;  /* 0x00000009001a7202 */ /* 0x000fe20000000f00 */
[----:B------:R-:W-:Y:S01]  /*27c10*/  IMAD.MOV.U32 R27, RZ, RZ, R8 ;  /* 0x000000ffff1b7224 */ /* 0x000fe200078e0008 */
[----:B------:R-:W0:Y:S01]  /*27c20*/  S2R R17, SR_TID.X ;  /* 0x0000000000117919 */ /* 0x000e220000002100 */
[----:B------:R-:W-:Y:S02]  /*27c30*/  IMAD.MOV.U32 R7, RZ, RZ, R25 ;  /* 0x000000ffff077224 */ /* 0x000fe400078e0019 */
[----:B------:R-:W-:-:S02]  /*27c40*/  IMAD.MOV.U32 R25, RZ, RZ, R16 ;  /* 0x000000ffff197224 */ /* 0x000fc400078e0010 */
[----:B----4-:R-:W-:Y:S01]  /*27c50*/  IMAD.MOV.U32 R16, RZ, RZ, R15 ;  /* 0x000000ffff107224 */ /* 0x010fe200078e000f */
[----:B---3--:R-:W-:Y:S07]  /*27c60*/  HMMA.16816.F32 R8, R12, R10, R20 ;  /* 0x0000000a0c08723c */ /* 0x008fee0000001814 */
[----:B------:R-:W-:Y:S02]  /*27c70*/  MOV R20, R14 ;  /* 0x0000000e00147202 */ /* 0x000fe40000000f00 */
[----:B------:R-:W-:Y:S01]  /*27c80*/  MOV R22, R12 ;  /* 0x0000000c00167202 */ /* 0x000fe20000000f00 */
[----:B------:R-:W-:Y:S01]  /*27c90*/  IMAD.MOV.U32 R21, RZ, RZ, R13 ;  /* 0x000000ffff157224 */ /* 0x000fe200078e000d */
[----:B------:R-:W2:Y:S01]  /*27ca0*/  LDL.LU.64 R14, [R1+0x32a0] ;  /* 0x0032a000010e7983 */ /* 0x000ea20000300a00 */
[----:B------:R-:W3:Y:S01]  /*27cb0*/  LDL.LU.64 R12, [R1+0x3298] ;  /* 0x00329800010c7983 */ /* 0x000ee20000300a00 */
[----:B0-----:R-:W-:-:S10]  /*27cc0*/  LOP3.LUT R23, R17, 0x10, RZ, 0xc0, !PT ;  /* 0x0000001011177812 */ /* 0x001fd400078ec0ff */
[----:B------:R0:W-:Y:S01]  /*27cd0*/  STL.64 [R1+0x3210], R10 ;  /* 0x0032100a01007387 */ /* 0x0001e20000100a00 */
[----:B------:R1:W-:Y:S01]  /*27ce0*/  STL.64 [R1+0x3208], R8 ;  /* 0x0032080801007387 */ /* 0x0003e20000100a00 */
[C---:B0-----:R-:W-:Y:S02]  /*27cf0*/  LOP3.LUT R11, R17.reuse, 0x7, RZ, 0xc0, !PT ;  /* 0x00000007110b7812 */ /* 0x041fe400078ec0ff */
[----:B-1----:R-:W-:Y:S01]  /*27d00*/  MOV R8, R22 ;  /* 0x0000001600087202 */ /* 0x002fe20000000f00 */
[----:B------:R-:W-:Y:S01]  /*27d10*/  IMAD.SHL.U32 R22, R17, 0x2, RZ ;  /* 0x0000000211167824 */ /* 0x000fe200078e00ff */
[----:B------:R-:W-:-:S05]  /*27d20*/  SHF.L.U32 R17, R11, 0x4, RZ ;  /* 0x000000040b117819 */ /* 0x000fca00000006ff */
[----:B------:R-:W-:-:S05]  /*27d30*/  IMAD R17, R11, 0x80, R17 ;  /* 0x000000800b117824 */ /* 0x000fca00078e0211 */
[----:B------:R-:W-:-:S04]  /*27d40*/  LOP3.LUT R17, R17, 0x10, R22, 0x78, !PT ;  /* 0x0000001011117812 */ /* 0x000fc800078e7816 */
[----:B------:R-:W-:Y:S01]  /*27d50*/  LEA R17, R23, R17, 0x6 ;  /* 0x0000001117117211 */ /* 0x000fe200078e30ff */
[----:B------:R-:W-:Y:S01]  /*27d60*/  IMAD.MOV.U32 R9, RZ, RZ, R21 ;  /* 0x000000ffff097224 */ /* 0x000fe200078e0015 */
[----:B------:R-:W-:-:S03]  /*27d70*/  MOV R10, R20 ;  /* 0x00000014000a7202 */ /* 0x000fc60000000f00 */
[----:B------:R-:W0:Y:S04]  /*27d80*/  LDSM.16.MT88.4 R20, [R17+0xc800] ;  /* 0x00c800001114783b */ /* 0x000e280000004200 */
[----:B0-----:R-:W-:Y:S01]  /*27d90*/  STL.64 [R1+0x40], R20 ;  /* 0x0000401401007387 */ /* 0x001fe20000100a00 */
[----:B------:R0:W-:Y:S03]  /*27da0*/  STL.64 [R1+0x48], R22 ;  /* 0x0000481601007387 */ /* 0x0001e60000100a00 */
[----:B0-----:R-:W4:Y:S01]  /*27db0*/  LDL.LU.64 R22, [R1+0x3290] ;  /* 0x0032900001167983 */ /* 0x001f220000300a00 */
[----:B------:R-:W4:Y:S02]  /*27dc0*/  LDL.LU.64 R20, [R1+0x3288] ;  /* 0x0032880001147983 */ /* 0x000f240000300a00 */
[----:B------:R-:W-:-:S07]  /*27dd0*/  IMAD.MOV.U32 R11, RZ, RZ, R16 ;  /* 0x000000ffff0b7224 */ /* 0x000fce00078e0010 */
[----:B----4-:R-:W-:Y:S01]  /*27de0*/  HMMA.16816.F32 R16, R8, R18, R20 ;  /* 0x000000120810723c */ /* 0x010fe20000001814 */
[----:B------:R-:W3:Y:S01]  /*27df0*/  LDL.LU.64 R22, [R1+0x3280] ;  /* 0x0032800001167983 */ /* 0x000ee20000300a00 */
[----:B------:R-:W3:Y:S05]  /*27e00*/  LDL.LU.64 R20, [R1+0x3278] ;  /* 0x0032780001147983 */ /* 0x000eea0000300a00 */
[----:B--2---:R-:W-:Y:S02]  /*27e10*/  MOV R8, R14 ;  /* 0x0000000e00087202 */ /* 0x004fe40000000f00 */
[----:B------:R-:W-:Y:S01]  /*27e20*/  MOV R10, R4 ;  /* 0x00000004000a7202 */ /* 0x000fe20000000f00 */
[----:B------:R-:W-:Y:S01]  /*27e30*/  IMAD.MOV.U32 R11, RZ, RZ, R5 ;  /* 0x000000ffff0b7224 */ /* 0x000fe200078e0005 */
[----:B------:R-:W3:Y:S01]  /*27e40*/  LDL.LU R14, [R1+0x3274] ;  /* 0x00327400010e7983 */ /* 0x000ee20000300800 */
[----:B------:R-:W-:-:S02]  /*27e50*/  IMAD.MOV.U32 R9, RZ, RZ, R15 ;  /* 0x000000ffff097224 */ /* 0x000fc400078e000f */
[----:B------:R-:W3:Y:S02]  /*27e60*/  LDL.LU R15, [R1+0x3270] ;  /* 0x00327000010f7983 */ /* 0x000ee40000300800 */
[----:B------:R-:W2:Y:S01]  /*27e70*/  LDL.LU R4, [R1+0x326c] ;  /* 0x00326c0001047983 */ /* 0x000ea20000300800 */
[----:B------:R-:W2:Y:S01]  /*27e80*/  LDL.LU R5, [R1+0x3268] ;  /* 0x0032680001057983 */ /* 0x000ea20000300800 */
[----:B------:R-:W-:Y:S02]  /*27e90*/  STL.64 [R1+0x3240], R10 ;  /* 0x0032400a01007387 */ /* 0x000fe40000100a00 */
[----:B------:R0:W-:Y:S02]  /*27ea0*/  STL.64 [R1+0x3238], R8 ;  /* 0x0032380801007387 */ /* 0x0001e40000100a00 */
[----:B0-----:R-:W3:Y:S01]  /*27eb0*/  LDL.LU.64 R8, [R1] ;  /* 0x0000000001087983 */ /* 0x001ee20000300a00 */
[----:B------:R-:W-:Y:S02]  /*27ec0*/  STL.64 [R1+0x31e0], R18 ;  /* 0x0031e01201007387 */ /* 0x000fe40000100a00 */
[----:B------:R-:W-:Y:S02]  /*27ed0*/  STL.64 [R1+0x31d8], R16 ;  /* 0x0031d81001007387 */ /* 0x000fe40000100a00 */
[----:B------:R-:W0:Y:S04]  /*27ee0*/  LDSM.16.MT88.4 R16, [R6+0xc800] ;  /* 0x00c800000610783b */ /* 0x000e280000004200 */
[----:B------:R-:W-:Y:S04]  /*27ef0*/  STL [R1+0x31e8], R6 ;  /* 0x0031e80601007387 */ /* 0x000fe80000100800 */
[----:B0-----:R-:W-:Y:S01]  /*27f00*/  STL.64 [R1+0x50], R16 ;  /* 0x0000501001007387 */ /* 0x001fe20000100a00 */
[----:B------:R0:W-:Y:S01]  /*27f10*/  STL.64 [R1+0x58], R18 ;  /* 0x0000581201007387 */ /* 0x0001e20000100a00 */
[----:B---3--:R-:W-:Y:S11]  /*27f20*/  HMMA.16816.F32 R20, R12, R8, R20 ;  /* 0x000000080c14723c */ /* 0x008ff60000001814 */
[----:B------:R-:W-:Y:S11]  /*27f30*/  @!UPT UIADD3 URZ, URZ, URZ, URZ ;  /* 0x0000003f3f3ff290 */ /* 0x000ff6000fffe03f */
[----:B------:R-:W-:Y:S01]  /*27f40*/  @!UPT UIADD3 URZ, URZ, URZ, URZ ;  /* 0x0000003f3f3ff290 */ /* 0x000fe2000fffe03f */
[----:B------:R1:W-:Y:S01]  /*27f50*/  STL [R1+0x70], R20 ;  /* 0x0000701401007387 */ /* 0x0003e20000100800 */
[----:B0-----:R-:W-:Y:S01]  /*27f60*/  IMAD.MOV.U32 R18, RZ, RZ, R22 ;  /* 0x000000ffff127224 */ /* 0x001fe200078e0016 */
[----:B------:R-:W-:Y:S02]  /*27f70*/  MOV R16, R23 ;  /* 0x0000001700107202 */ /* 0x000fe40000000f00 */
[----:B------:R-:W3:Y:S01]  /*27f80*/  LDL.LU.64 R22, [R1+0x3260] ;  /* 0x0032600001167983 */ /* 0x000ee20000300a00 */
[----:B------:R-:W-:-:S03]  /*27f90*/  MOV R19, R21 ;  /* 0x0000001500137202 */ /* 0x000fc60000000f00 */
[----:B-1----:R-:W4:Y:S01]  /*27fa0*/  LDL.LU.64 R20, [R1+0x3258] ;  /* 0x0032580001147983 */ /* 0x002f220000300a00 */
[----:B------:R3:W-:Y:S02]  /*27fb0*/  STL [R1+0x31f8], R16 ;  /* 0x0031f81001007387 */ /* 0x0007e40000100800 */
[----:B------:R0:W-:Y:S02]  /*27fc0*/  STL [R1+0x31f4], R18 ;  /* 0x0031f41201007387 */ /* 0x0001e40000100800 */
[----:B------:R1:W-:Y:S02]  /*27fd0*/  STL [R1+0x31f0], R19 ;  /* 0x0031f01301007387 */ /* 0x0003e40000100800 */
[----:B---3--:R-:W-:Y:S01]  /*27fe0*/  IMAD.MOV.U32 R16, RZ, RZ, R22 ;  /* 0x000000ffff107224 */ /* 0x008fe200078e0016 */
[----:B------:R-:W-:Y:S01]  /*27ff0*/  MOV R17, R23 ;  /* 0x0000001700117202 */ /* 0x000fe20000000f00 */
[----:B------:R-:W4:Y:S01]  /*28000*/  LDL.LU R22, [R1+0x3250] ;  /* 0x0032500001167983 */ /* 0x000f220000300800 */
[----:B------:R-:W4:Y:S02]  /*28010*/  LDL.LU R23, [R1+0x324c] ;  /* 0x00324c0001177983 */ /* 0x000f240000300800 */
[----:B0-----:R-:W-:Y:S01]  /*28020*/  IMAD.MOV.U32 R18, RZ, RZ, R0 ;  /* 0x000000ffff127224 */ /* 0x001fe200078e0000 */
[----:B-1----:R-:W-:Y:S01]  /*28030*/  MOV R19, R29 ;  /* 0x0000001d00137202 */ /* 0x002fe20000000f00 */
[----:B------:R-:W3:Y:S06]  /*28040*/  LDL.LU R0, [R1+0x3248] ;  /* 0x0032480001007983 */ /* 0x000eec0000300800 */
[----:B--2---:R-:W-:Y:S11]  /*28050*/  HMMA.16816.F32 R12, R12, R4, R16 ;  /* 0x000000040c0c723c */ /* 0x004ff60000001810 */
[----:B------:R-:W-:Y:S11]  /*28060*/  @!UPT UIADD3 URZ, URZ, URZ, URZ ;  /* 0x0000003f3f3ff290 */ /* 0x000ff6000fffe03f */
[----:B------:R-:W-:Y:S01]  /*28070*/  @!UPT UIADD3 URZ, URZ, URZ, URZ ;  /* 0x0000003f3f3ff290 */ /* 0x000fe2000fffe03f */
[----:B------:R-:W-:Y:S01]  /*28080*/  STL.64 [R1+0x90], R12 ;  /* 0x0000900c01007387 */ /* 0x000fe20000100a00 */
[----:B------:R-:W-:Y:S01]  /*28090*/  IMAD.MOV.U32 R29, RZ, RZ, R14 ;  /* 0x000000ffff1d7224 */ /* 0x000fe200078e000e */
[----:B------:R-:W-:Y:S01]  /*280a0*/  MOV R6, R15 ;  /* 0x0000000f00067202 */ /* 0x000fe20000000f00 */
[----:B------:R-:W-:Y:S01]  /*280b0*/  IMAD.MOV.U32 R14, RZ, RZ, R3 ;  /* 0x000000ffff0e7224 */ /* 0x000fe200078e0003 */
[----:B------:R-:W-:Y:S01]  /*280c0*/  MOV R15, R2 ;  /* 0x00000002000f7202 */ /* 0x000fe20000000f00 */
[----:B------:R-:W-:Y:S01]  /*280d0*/  IMAD.MOV.U32 R3, RZ, RZ, R8 ;  /* 0x000000ffff037224 */ /* 0x000fe200078e0008 */
[----:B------:R-:W-:Y:S01]  /*280e0*/  MOV R2, R9 ;  /* 0x0000000900027202 */ /* 0x000fe20000000f00 */
[----:B------:R-:W2:Y:S01]  /*280f0*/  LDL.LU.64 R10, [R1+0x3240] ;  /* 0x00324000010a7983 */ /* 0x000ea20000300a00 */
[C---:B----4-:R-:W-:Y:S03]  /*28100*/  HMMA.16816.F32 R24, R20.reuse, R8, R24 ;  /* 0x000000081418723c */ /* 0x050fe60000001818 */
[----:B------:R-:W2:Y:S11]  /*28110*/  LDL.LU.64 R8, [R1+0x3238] ;  /* 0x0032380001087983 */ /* 0x000eb60000300a00 */
[----:B------:R-:W-:Y:S09]  /*28120*/  @!UPT UIADD3 URZ, URZ, URZ, URZ ;  /* 0x0000003f3f3ff290 */ /* 0x000ff2000fffe03f */
[----:B------:R0:W-:Y:S01]  /*28130*/  STL [R1+0xb0], R24 ;  /* 0x0000b01801007387 */ /* 0x0001e20000100800 */
[----:B------:R-:W-:Y:S01]  /*28140*/  MOV R18, R26 ;  /* 0x0000001a00127202 */ /* 0x000fe20000000f00 */
[----:B------:R-:W-:Y:S02]  /*28150*/  IMAD.MOV.U32 R19, RZ, RZ, R27 ;  /* 0x000000ffff137224 */ /* 0x000fe400078e001b */
[----:B------:R-:W-:Y:S01]  /*28160*/  IMAD.MOV.U32 R16, RZ, RZ, R25 ;  /* 0x000000ffff107224 */ /* 0x000fe200078e0019 */
[----:B------:R-:W4:Y:S04]  /*28170*/  LDL.LU.64 R26, [R1+0x3230] ;  /* 0x00323000011a7983 */ /* 0x000f280000300a00 */
[----:B0-----:R-:W4:Y:S01]  /*28180*/  LDL.LU.64 R24, [R1+0x3228] ;  /* 0x0032280001187983 */ /* 0x001f220000300a00 */
[----:B------:R-:W-:Y:S02]  /*28190*/  STL.64 [R1+0x3200], R18 ;  /* 0x0032001201007387 */ /* 0x000fe40000100a00 */
[----:B------:R0:W-:Y:S02]  /*281a0*/  STL [R1+0x31fc], R16 ;  /* 0x0031fc1001007387 */ /* 0x0001e40000100800 */
[----:B------:R-:W-:Y:S01]  /*281b0*/  IMAD.MOV.U32 R17, RZ, RZ, R2 ;  /* 0x000000ffff117224 */ /* 0x000fe200078e0002 */
[----:B----4-:R-:W-:Y:S01]  /*281c0*/  HMMA.16816.F32 R20, R20, R4, R24 ;  /* 0x000000041414723c */ /* 0x010fe20000001818 */
[----:B------:R-:W2:Y:S01]  /*281d0*/  LDL.LU.64 R26, [R1+0x3220] ;  /* 0x00322000011a7983 */ /* 0x000ea20000300a00 */
[----:B------:R-:W2:Y:S01]  /*281e0*/  LDL.LU.64 R24, [R1+0x3218] ;  /* 0x0032180001187983 */ /* 0x000ea20000300a00 */
[----:B0-----:R-:W-:Y:S01]  /*281f0*/  MOV R16, R3 ;  /* 0x0000000300107202 */ /* 0x001fe20000000f00 */
[----:B------:R-:W-:Y:S01]  /*28200*/  IMAD.MOV.U32 R12, RZ, RZ, R28 ;  /* 0x000000ffff0c7224 */ /* 0x000fe200078e001c */
[----:B------:R-:W-:Y:S11]  /*28210*/  MOV R13, R7 ;  /* 0x00000007000d7202 */ /* 0x000ff60000000f00 */
[----:B------:R-:W-:Y:S08]  /*28220*/  @!UPT UIADD3 URZ, URZ, URZ, URZ ;  /* 0x0000003f3f3ff290 */ /* 0x000ff0000fffe03f */
[----:B------:R-:W-:Y:S01]  /*28230*/  MOV R3, R22 ;  /* 0x0000001600037202 */ /* 0x000fe20000000f00 */
[----:B------:R-:W-:Y:S01]  /*28240*/  IMAD.MOV.U32 R2, RZ, RZ, R23 ;  /* 0x000000ffff027224 */ /* 0x000fe200078e0017 */
[----:B------:R-:W-:Y:S01]  /*28250*/  MOV R7, R20 ;  /* 0x0000001400077202 */ /* 0x000fe20000000f00 */
[----:B------:R-:W-:Y:S01]  /*28260*/  IMAD.MOV.U32 R28, RZ, RZ, R21 ;  /* 0x000000ffff1c7224 */ /* 0x000fe200078e0015 */
[C---:B--2---:R-:W-:Y:S08]  /*28270*/  HMMA.16816.F32 R8, R24.reuse, R16, R8 ;  /* 0x000000101808723c */ /* 0x044ff00000001808 */
[----:B------:R-:W-:Y:S11]  /*28280*/  HMMA.16816.F32 R24, R24, R4, R12 ;  /* 0x000000041818723c */ /* 0x000ff6000000180c */
[----:B------:R-:W-:Y:S05]  /*28290*/  @!UPT UIADD3 URZ, URZ, URZ, URZ ;  /* 0x0000003f3f3ff290 */ /* 0x000fea000fffe03f */
[----:B------:R-:W-:Y:S01]  /*282a0*/  MOV R23, R8 ;  /* 0x0000000800177202 */ /* 0x000fe20000000f00 */
[----:B------:R-:W-:Y:S01]  /*282b0*/  IMAD.MOV.U32 R22, RZ, RZ, R9 ;  /* 0x000000ffff167224 */ /* 0x000fe200078e0009 */
[----:B------:R-:W-:Y:S01]  /*282c0*/  MOV R21, R10 ;  /* 0x0000000a00157202 */ /* 0x000fe20000000f00 */
[----:B------:R-:W-:Y:S02]  /*282d0*/  IMAD.MOV.U32 R20, RZ, RZ, R11 ;  /* 0x000000ffff147224 */ /* 0x000fe400078e000b */
[----:B------:R-:W2:Y:S01]  /*282e0*/  LDL.LU.64 R10, [R1+0x3210] ;  /* 0x00321000010a7983 */ /* 0x000ea20000300a00 */
[----:B------:R-:W2:Y:S02]  /*282f0*/  LDL.LU.64 R8, [R1+0x3208] ;  /* 0x0032080001087983 */ /* 0x000ea40000300a00 */
[----:B------:R-:W-:Y:S02]  /*28300*/  STL.64 [R1+0x31a8], R22 ;  /* 0x0031a81601007387 */ /* 0x000fe40000100a00 */
[----:B------:R0:W-:Y:S01]  /*28310*/  STL.64 [R1+0x31a0], R20 ;  /* 0x0031a01401007387 */ /* 0x0001e20000100a00 */
[----:B------:R-:W4:Y:S04]  /*28320*/  LDL R15, [R1+0x12dc] ;  /* 0x0012dc00010f7983 */ /* 0x000f280000100800 */
[----:B0-----:R-:W2:Y:S01]  /*28330*/  LDL.LU R20, [R1+0x40] ;  /* 0x0000400001147983 */ /* 0x001ea20000300800 */
[----:B------:R-:W-:Y:S02]  /*28340*/  STL.64 [R1+0xa0], R24 ;  /* 0x0000a01801007387 */ /* 0x000fe40000100a00 */
[----:B------:R-:W-:Y:S02]  /*28350*/  STL.64 [R1+0xa8], R26 ;  /* 0x0000a81a01007387 */ /* 0x000fe40000100a00 */
[----:B---3--:R-:W0:Y:S04]  /*28360*/  LDSM.16.MT88.4 R24, [R0+0xc800] ;  /* 0x00c800000018783b */ /* 0x008e280000004200 */
[----:B------:R-:W3:Y:S01]  /*28370*/  LDL.LU R21, [R1+0x44] ;  /* 0x0000440001157983 */ /* 0x000ee20000300800 */
[----:B------:R-:W3:Y:S02]  /*28380*/  LDL.LU R22, [R1+0x48] ;  /* 0x0000480001167983 */ /* 0x000ee40000300800 */
[----:B------:R-:W3:Y:S01]  /*28390*/  LDL.LU R23, [R1+0x4c] ;  /* 0x00004c0001177983 */ /* 0x000ee20000300800 */
[----:B0-----:R-:W-:Y:S01]  /*283a0*/  STL [R1+0x319c], R24 ;  /* 0x00319c1801007387 */ /* 0x001fe20000100800 */
[----:B------:R0:W-:Y:S02]  /*283b0*/  STL [R1+0x3198], R25 ;  /* 0x0031981901007387 */ /* 0x0001e40000100800 */
[----:B------:R-:W-:Y:S02]  /*283c0*/  STL [R1+0x3184], R26 ;  /* 0x0031841a01007387 */ /* 0x000fe40000100800 */
[----:B------:R1:W-:Y:S01]  /*283d0*/  STL [R1+0x3180], R27 ;  /* 0x0031801b01007387 */ /* 0x0003e20000100800 */
[----:B0-----:R-:W2:Y:S01]  /*283e0*/  LDL.LU.64 R24, [R1+0x60] ;  /* 0x0000600001187983 */ /* 0x001ea20000300a00 */
[----:B-1----:R-:W2:Y:S02]  /*283f0*/  LDL.LU.64 R26, [R1+0x68] ;  /* 0x00006800011a7983 */ /* 0x002ea40000300a00 */
[----:B------:R-:W3:Y:S01]  /*28400*/  LDL.LU.64 R18, [R1+0x3200] ;  /* 0x0032000001127983 */ /* 0x000ee20000300a00 */
[----:B--2---:R-:W-:Y:S01]  /*28410*/  HMMA.16816.F32 R8, R24, R16, R8 ;  /* 0x000000101808723c */ /* 0x004fe20000001808 */
[----:B------:R-:W2:Y:S06]  /*28420*/  LDL.LU R16, [R1+0x31fc] ;  /* 0x0031fc0001107983 */ /* 0x000eac0000300800 */
[----:B------:R-:W-:Y:S11]  /*28430*/  MOV R17, R24 ;  /* 0x0000001800117202 */ /* 0x000ff60000000f00 */
[----:B------:R-:W-:Y:S05]  /*28440*/  @!UPT UIADD3 URZ, URZ, URZ, URZ ;  /* 0x0000003f3f3ff290 */ /* 0x000fea000fffe03f */
[----:B------:R-:W-:Y:S01]  /*28450*/  STL.64 [R1+0x80], R8 ;  /* 0x0000800801007387 */ /* 0x000fe20000100a00 */
[----:B------:R-:W-:Y:S02]  /*28460*/  STL.64 [R1+0x88], R10 ;  /* 0x0000880a01007387 */ /* 0x000fe40000100a00 */
[----:B------:R-:W4:Y:S01]  /*28470*/  LDL.LU R24, [R1+0xb0] ;  /* 0x0000b00001187983 */ /* 0x000f220000300800 */
[----:B------:R-:W-:Y:S01]  /*28480*/  MOV R13, R26 ;  /* 0x0000001a000d7202 */ /* 0x000fe20000000f00 */
[----:B------:R-:W-:Y:S02]  /*28490*/  IMAD.MOV.U32 R12, RZ, RZ, R27 ;  /* 0x000000ffff0c7224 */ /* 0x000fe400078e001b */
[----:B------:R-:W-:Y:S02]  /*284a0*/  IMAD.MOV.U32 R14, RZ, RZ, R25 ;  /* 0x000000ffff0e7224 */ /* 0x000fe400078e0019 */
[----:B---3--:R-:W-:Y:S01]  /*284b0*/  IMAD.MOV.U32 R26, RZ, RZ, R18 ;  /* 0x000000ffff1a7224 */ /* 0x008fe200078e0012 */
[----:B------:R-:W-:-:S02]  /*284c0*/  MOV R27, R19 ;  /* 0x00000013001b7202 */ /* 0x000fc40000000f00 */
[----:B--2---:R-:W-:Y:S02]  /*284d0*/  MOV R25, R16 ;  /* 0x0000001000197202 */ /* 0x004fe40000000f00 */
[----:B------:R-:W2:Y:S01]  /*284e0*/  LDL.LU R16, [R1+0x31f8] ;  /* 0x0031f80001107983 */ /* 0x000ea20000300800 */
[----:B------:R-:W3:Y:S02]  /*284f0*/  LDL.LU R18, [R1+0x31f4] ;  /* 0x0031f40001127983 */ /* 0x000ee40000300800 */
[----:B------:R-:W2:Y:S02]  /*28500*/  LDL.LU R19, [R1+0x31f0] ;  /* 0x0031f00001137983 */ /* 0x000ea40000300800 */
[----:B------:R0:W-:Y:S02]  /*28510*/  STL.64 [R1+0x31b8], R26 ;  /* 0x0031b81a01007387 */ /* 0x0001e40000100a00 */
[----:B0-----:R-:W-:Y:S01]  /*28520*/  IMAD.MOV.U32 R26, RZ, RZ, R29 ;  /* 0x000000ffff1a7224 */ /* 0x001fe200078e001d */
[----:B----4-:R0:W-:Y:S04]  /*28530*/  STL.64 [R1+0x31b0], R24 ;  /* 0x0031b01801007387 */ /* 0x0101e80000100a00 */
[----:B0-----:R-:W4:Y:S01]  /*28540*/  LDL.LU R24, [R1+0x90] ;  /* 0x0000900001187983 */ /* 0x001f220000300800 */
[----:B------:R-:W4:Y:S02]  /*28550*/  LDL.LU R25, [R1+0x94] ;  /* 0x0000940001197983 */ /* 0x000f240000300800 */
[----:B------:R-:W2:Y:S01]  /*28560*/  LDL.LU R29, [R1+0x31ec] ;  /* 0x0031ec00011d7983 */ /* 0x000ea20000300800 */
[----:B------:R-:W-:-:S02]  /*28570*/  MOV R27, R6 ;  /* 0x00000006001b7202 */ /* 0x000fc40000000f00 */
[----:B------:R-:W3:Y:S03]  /*28580*/  LDL.LU R6, [R1+0x31e8] ;  /* 0x0031e80001067983 */ /* 0x000ee60000300800 */
[----:B------:R-:W-:Y:S01]  /*28590*/  STL.64 [R1+0x31c8], R26 ;  /* 0x0031c81a01007387 */ /* 0x000fe20000100a00 */
[----:B--2---:R-:W0:Y:S04]  /*285a0*/  LDSM.16.MT88.4 R8, [R29+0xc800] ;  /* 0x00c800001d08783b */ /* 0x004e280000004200 */
[----:B----4-:R1:W-:Y:S02]  /*285b0*/  STL.64 [R1+0x31c0], R24 ;  /* 0x0031c01801007387 */ /* 0x0103e40000100a00 */
[----:B-1----:R-:W-:-:S02]  /*285c0*/  IMAD.MOV.U32 R25, RZ, RZ, R19 ;  /* 0x000000ffff197224 */ /* 0x002fc400078e0013 */
[----:B------:R-:W2:Y:S04]  /*285d0*/  LDL.LU R24, [R1+0x70] ;  /* 0x0000700001187983 */ /* 0x000ea80000300800 */
[----:B------:R-:W1:Y:S01]  /*285e0*/  S2R R19, SR_TID.X ;  /* 0x0000000000137919 */ /* 0x000e620000002100 */
[----:B------:R-:W-:Y:S01]  /*285f0*/  IMAD.MOV.U32 R27, RZ, RZ, R16 ;  /* 0x000000ffff1b7224 */ /* 0x000fe200078e0010 */
[----:B---3--:R-:W-:Y:S02]  /*28600*/  MOV R26, R18 ;  /* 0x00000012001a7202 */ /* 0x008fe40000000f00 */
[C---:B-1----:R-:W-:Y:S01]  /*28610*/  LOP3.LUT R16, R19.reuse, 0x7, RZ, 0xc0, !PT ;  /* 0x0000000713107812 */ /* 0x042fe200078ec0ff */
[----:B0-----:R-:W-:Y:S01]  /*28620*/  STL.64 [R1+0x3168], R10 ;  /* 0x0031680a01007387 */ /* 0x001fe20000100a00 */
[----:B------:R0:W-:Y:S01]  /*28630*/  STL.64 [R1+0x3160], R8 ;  /* 0x0031600801007387 */ /* 0x0001e20000100a00 */
[----:B------:R-:W-:-:S02]  /*28640*/  LOP3.LUT R18, R19, 0x10, RZ, 0xc0, !PT ;  /* 0x0000001013127812 */ /* 0x000fc400078ec0ff */
[----:B0-----:R-:W-:Y:S01]  /*28650*/  MOV R8, R17 ;  /* 0x0000001100087202 */ /* 0x001fe20000000f00 */
[----:B------:R-:W-:Y:S01]  /*28660*/  IMAD.SHL.U32 R17, R19, 0x2, RZ ;  /* 0x0000000213117824 */ /* 0x000fe200078e00ff */
[----:B------:R-:W-:-:S05]  /*28670*/  SHF.L.U32 R19, R16, 0x4, RZ ;  /* 0x0000000410137819 */ /* 0x000fca00000006ff */
[----:B------:R-:W-:-:S05]  /*28680*/  IMAD R19, R16, 0x80, R19 ;  /* 0x0000008010137824 */ /* 0x000fca00078e0213 */
[----:B------:R-:W-:-:S04]  /*28690*/  LOP3.LUT R19, R19, 0x10, R17, 0x78, !PT ;  /* 0x0000001013137812 */ /* 0x000fc800078e7811 */
[----:B------:R-:W-:-:S06]  /*286a0*/  LEA R19, R18, R19, 0x6 ;  /* 0x0000001312137211 */ /* 0x000fcc00078e30ff */
[----:B------:R-:W0:Y:S04]  /*286b0*/  LDSM.16.MT88.4 R16, [R19+0xd000] ;  /* 0x00d000001310783b */ /* 0x000e280000004200 */
[----:B0-----:R-:W-:Y:S01]  /*286c0*/  STL.64 [R1+0x10], R16 ;  /* 0x0000101001007387 */ /* 0x001fe20000100a00 */
[----:B------:R-:W-:Y:S02]  /*286d0*/  STL.64 [R1+0x18], R18 ;  /* 0x0000181201007387 */ /* 0x000fe40000100a00 */
[----:B------:R-:W0:Y:S02]  /*286e0*/  LDSM.16.M88.4 R16, [R15+0x10300] ;  /* 0x010300000f10783b */ /* 0x000e240000000200 */
[----:B0-----:R-:W-:Y:S02]  /*286f0*/  STL.64 [R1+0x20], R16 ;  /* 0x0000201001007387 */ /* 0x001fe40000100a00 */
[----:B------:R0:W-:Y:S02]  /*28700*/  STL.64 [R1+0x28], R18 ;  /* 0x0000281201007387 */ /* 0x0001e40000100a00 */
[----:B0-----:R-:W3:Y:S01]  /*28710*/  LDL.LU.64 R18, [R1+0x31e0] ;  /* 0x0031e00001127983 */ /* 0x001ee20000300a00 */
[----:B------:R-:W3:Y:S02]  /*28720*/  LDL.LU.64 R16, [R1+0x31d8] ;  /* 0x0031d80001107983 */ /* 0x000ee40000300a00 */
[----:B------:R-:W-:Y:S01]  /*28730*/  IMAD.MOV.U32 R9, RZ, RZ, R14 ;  /* 0x000000ffff097224 */ /* 0x000fe200078e000e */
[----:B------:R-:W-:Y:S01]  /*28740*/  MOV R10, R13 ;  /* 0x0000000d000a7202 */ /* 0x000fe20000000f00 */
[----:B------:R-:W-:-:S07]  /*28750*/  IMAD.MOV.U32 R11, RZ, RZ, R12 ;  /* 0x000000ffff0b7224 */ /* 0x000fce00078e000c */
[----:B---3--:R-:W-:Y:S11]  /*28760*/  HMMA.16816.F32 R16, R8, R4, R16 ;  /* 0x000000040810723c */ /* 0x008ff60000001810 */
[----:B------:R-:W-:Y:S11]  /*28770*/  @!UPT UIADD3 URZ, URZ, URZ, URZ ;  /* 0x0000003f3f3ff290 */ /* 0x000ff6000fffe03f */
[----:B------:R-:W-:Y:S02]  /*28780*/  @!UPT UIADD3 URZ, URZ, URZ, URZ ;  /* 0x0000003f3f3ff290 */ /* 0x000fe4000fffe03f */
[----:B------:R-:W-:Y:S01]  /*28790*/  MOV R9, R18 ;  /* 0x0000001200097202 */ /* 0x000fe20000000f00 */
[----:B------:R-:W-:Y:S02]  /*287a0*/  IMAD.MOV.U32 R8, RZ, RZ, R19 ;  /* 0x000000ffff087224 */ /* 0x000fe400078e0013 */
[----:B------:R-:W2:Y:S01]  /*287b0*/  LDL.LU.64 R18, [R1+0x8] ;  /* 0x0000080001127983 */ /* 0x000ea20000300a00 */
[----:B------:R-:W-:Y:S01]  /*287c0*/  MOV R11, R16 ;  /* 0x00000010000b7202 */ /* 0x000fe20000000f00 */
[----:B------:R-:W-:-:S05]  /*287d0*/  IMAD.MOV.U32 R10, RZ, RZ, R17 ;  /* 0x000000ffff0a7224 */ /* 0x000fca00078e0011 */
[----:B------:R-:W-:Y:S01]  /*287e0*/  STL.64 [R1+0x3190], R10 ;  /* 0x0031900a01007387 */ /* 0x000fe20000100a00 */
[----:B------:R-:W-:Y:S02]  /*287f0*/  STL.64 [R1+0x3188], R8 ;  /* 0x0031880801007387 */ /* 0x000fe40000100a00 */
[----:B------:R-:W0:Y:S02]  /*28800*/  LDSM.16.M88.4 R8, [R15+0x18300] ;  /* 0x018300000f08783b */ /* 0x000e240000000200 */
[----:B------:R1:W3:Y:S04]  /*28810*/  LDSM.16.MT88.4 R12, [R6+0xd000] ;  /* 0x00d00000060c783b */ /* 0x0002e80000004200 */
[----:B-1----:R-:W4:Y:S04]  /*28820*/  LDL.LU R6, [R1+0x31d4] ;  /* 0x0031d40001067983 */ /* 0x002f280000300800 */
[----:B0-----:R0:W-:Y:S01]  /*28830*/  STL.64 [R1+0x30], R8 ;  /* 0x0000300801007387 */ /* 0x0011e20000100a00 */
[----:B------:R-:W-:Y:S01]  /*28840*/  STL.64 [R1+0x38], R10 ;  /* 0x0000380a01007387 */ /* 0x000fe20000100a00 */
[----:B0-----:R-:W-:-:S02]  /*28850*/  MOV R8, R7 ;  /* 0x0000000700087202 */ /* 0x001fc40000000f00 */
[----:B------:R-:W4:Y:S01]  /*28860*/  LDL.LU R7, [R1+0x31d0] ;  /* 0x0031d00001077983 */ /* 0x000f220000300800 */
[----:B---3--:R-:W-:Y:S02]  /*28870*/  STL [R1+0x3114], R12 ;  /* 0x0031140c01007387 */ /* 0x008fe40000100800 */
[----:B------:R0:W-:Y:S02]  /*28880*/  STL [R1+0x3110], R13 ;  /* 0x0031100d01007387 */ /* 0x0001e40000100800 */
[----:B------:R-:W-:Y:S01]  /*28890*/  STL [R1+0x310c], R14 ;  /* 0x00310c0e01007387 */ /* 0x000fe20000100800 */
[----:B------:R1:W-:Y:S01]  /*288a0*/  STL [R1+0x3108], R15 ;  /* 0x0031080f01007387 */ /* 0x0003e20000100800 */
[----:B------:R-:W-:-:S03]  /*288b0*/  IMAD.MOV.U32 R9, RZ, RZ, R28 ;  /* 0x000000ffff097224 */ /* 0x000fc600078e001c */
[----:B0-----:R-:W3:Y:S01]  /*288c0*/  LDL.LU.64 R12, [R1+0x50] ;  /* 0x00005000010c7983 */ /* 0x001ee20000300a00 */
[----:B-1----:R-:W3:Y:S01]  /*288d0*/  LDL.LU.64 R14, [R1+0x58] ;  /* 0x00005800010e7983 */ /* 0x002ee20000300a00 */
[C---:B--2---:R-:W-:Y:S11]  /*288e0*/  HMMA.16816.F32 R24, R20.reuse, R18, R24 ;  /* 0x000000121418723c */ /* 0x044ff60000001818 */
[----:B------:R-:W-:Y:S11]  /*288f0*/  @!UPT UIADD3 URZ, URZ, URZ, URZ ;  /* 0x0000003f3f3ff290 */ /* 0x000ff6000fffe03f */
[----:B------:R-:W-:Y:S01]  /*28900*/  @!UPT UIADD3 URZ, URZ, URZ, URZ ;  /* 0x0000003f3f3ff290 */ /* 0x000fe2000fffe03f */
[----:B------:R0:W-:Y:S01]  /*28910*/  STL [R1+0x70], R24 ;  /* 0x0000701801007387 */ /* 0x0001e20000100800 */
[----:B------:R-:W-:Y:S01]  /*28920*/  IMAD.MOV.U32 R5, RZ, RZ, R26 ;  /* 0x000000ffff057224 */ /* 0x000fe200078e001a */
[----:B------:R-:W-:Y:S02]  /*28930*/  MOV R4, R27 ;  /* 0x0000001b00047202 */ /* 0x000fe40000000f00 */
[----:B------:R-:W-:Y:S01]  /*28940*/  MOV R28, R25 ;  /* 0x00000019001c7202 */ /* 0x000fe20000000f00 */
[----:B------:R-:W4:Y:S04]  /*28950*/  LDL.LU.64 R26, [R1+0x31c8] ;  /* 0x0031c800011a7983 */ /* 0x000f280000300a00 */
[----:B0-----:R-:W4:Y:S02]  /*28960*/  LDL.LU.64 R24, [R1+0x31c0] ;  /* 0x0031c00001187983 */ /* 0x001f240000300a00 */
[----:B----4-:R-:W-:Y:S02]  /*28970*/  HMMA.16816.F32 R20, R20, R6, R24 ;  /* 0x000000061414723c */ /* 0x010fe40000001818 */
[----:B------:R-:W2:Y:S01]  /*28980*/  LDL.LU.64 R26, [R1+0x31b8] ;  /* 0x0031b800011a7983 */ /* 0x000ea20000300a00 */
[----:B------:R-:W2:Y:S11]  /*28990*/  LDL.LU.64 R24, [R1+0x31b0] ;  /* 0x0031b00001187983 */ /* 0x000eb60000300a00 */
[----:B------:R-:W-:Y:S09]  /*289a0*/  @!UPT UIADD3 URZ, URZ, URZ, URZ ;  /* 0x0000003f3f3ff290 */ /* 0x000ff2000fffe03f */
[----:B------:R-:W-:Y:S01]  /*289b0*/  STL.64 [R1+0x90], R20 ;  /* 0x0000901401007387 */ /* 0x000fe20000100a00 */
[----:B------:R0:W-:Y:S03]  /*289c0*/  STL.64 [R1+0x98], R22 ;  /* 0x0000981601007387 */ /* 0x0001e60000100a00 */
[----:B0-----:R-:W4:Y:S01]  /*289d0*/  LDL.LU.64 R22, [R1+0x31a8] ;  /* 0x0031a80001167983 */ /* 0x001f220000300a00 */
[----:B------:R-:W4:Y:S01]  /*289e0*/  LDL.LU.64 R20, [R1+0x31a0] ;  /* 0x0031a00001147983 */ /* 0x000f220000300a00 */
[----:B------:R-:W-:Y:S01]  /*289f0*/  MOV R10, R3 ;  /* 0x00000003000a7202 */ /* 0x000fe20000000f00 */
[----:B------:R-:W-:Y:S02]  /*28a00*/  IMAD.MOV.U32 R11, RZ, RZ, R2 ;  /* 0x000000ffff0b7224 */ /* 0x000fe400078e0002 */
[----:B---3--:R-:W-:Y:S01]  /*28a10*/  IMAD.MOV.U32 R3, RZ, RZ, R14 ;  /* 0x000000ffff037224 */ /* 0x008fe200078e000e */
[----:B------:R-:W-:Y:S01]  /*28a20*/  MOV R2, R15 ;  /* 0x0000000f00027202 */ /* 0x000fe20000000f00 */
[----:B--2---:R-:W-:Y:S11]  /*28a30*/  HMMA.16816.F32 R24, R12, R18, R24 ;  /* 0x000000120c18723c */ /* 0x004ff60000001818 */
[----:B------:R-:W-:Y:S11]  /*28a40*/  @!UPT UIADD3 URZ, URZ, URZ, URZ ;  /* 0x0000003f3f3ff290 */ /* 0x000ff6000fffe03f */
[----:B------:R-:W-:Y:S01]  /*28a50*/  @!UPT UIADD3 URZ, URZ, URZ, URZ ;  /* 0x0000003f3f3ff290 */ /* 0x000fe2000fffe03f */
[----:B------:R-:W-:Y:S01]  /*28a60*/  STL.64 [R1+0xb0], R24 ;  /* 0x0000b01801007387 */ /* 0x000fe20000100a00 */
[----:B------:R0:W-:Y:S02]  /*28a70*/  STL.64 [R1+0xb8], R26 ;  /* 0x0000b81a01007387 */ /* 0x0001e40000100a00 */
[----:B0-----:R-:W-:Y:S01]  /*28a80*/  IMAD.MOV.U32 R26, RZ, RZ, R18 ;  /* 0x000000ffff1a7224 */ /* 0x001fe200078e0012 */
[----:B------:R-:W-:Y:S01]  /*28a90*/  MOV R27, R19 ;  /* 0x00000013001b7202 */ /* 0x000fe20000000f00 */
[----:B------:R-:W-:Y:S01]  /*28aa0*/  IMAD.MOV.U32 R24, RZ, RZ, R12 ;  /* 0x000000ffff187224 */ /* 0x000fe200078e000c */
[----:B------:R-:W0:Y:S01]  /*28ab0*/  LDSM.16.MT88.4 R16, [R0+0xd000] ;  /* 0x00d000000010783b */ /* 0x000e220000004200 */
[----:B------:R-:W-:Y:S01]  /*28ac0*/  MOV R25, R13 ;  /* 0x0000000d00197202 */ /* 0x000fe20000000f00 */
[----:B----4-:R-:W-:Y:S01]  /*28ad0*/  IMAD.MOV.U32 R12, RZ, RZ, R23 ;  /* 0x000000ffff0c7224 */ /* 0x010fe200078e0017 */
[----:B------:R-:W-:Y:S01]  /*28ae0*/  MOV R13, R22 ;  /* 0x00000016000d7202 */ /* 0x000fe20000000f00 */
[----:B------:R-:W-:Y:S01]  /*28af0*/  IMAD.MOV.U32 R14, RZ, RZ, R21 ;  /* 0x000000ffff0e7224 */ /* 0x000fe200078e0015 */
[----:B------:R-:W-:-:S02]  /*28b00*/  MOV R15, R20 ;  /* 0x00000014000f7202 */ /* 0x000fc40000000f00 */
[----:B------:R-:W1:Y:S04]  /*28b10*/  LDSM.16.MT88.4 R20, [R29+0xd000] ;  /* 0x00d000001d14783b */ /* 0x000e680000004200 */
[----:B0-----:R-:W-:Y:S01]  /*28b20*/  STL.64 [R1+0x30f8], R18 ;  /* 0x0030f81201007387 */ /* 0x001fe20000100a00 */
[----:B------:R0:W-:Y:S03]  /*28b30*/  STL.64 [R1+0x30f0], R16 ;  /* 0x0030f01001007387 */ /* 0x0001e60000100a00 */
[----:B0-----:R-:W2:Y:S04]  /*28b40*/  LDL R16, [R1+0x20] ;  /* 0x0000200001107983 */ /* 0x001ea80000100800 */
[----:B------:R-:W2:Y:S01]  /*28b50*/  LDL R17, [R1+0x24] ;  /* 0x0000240001117983 */ /* 0x000ea20000100800 */
[----:B-1----:R0:W-:Y:S02]  /*28b60*/  STL [R1+0x30c4], R20 ;  /* 0x0030c41401007387 */ /* 0x0021e40000100800 */
[----:B------:R1:W-:Y:S02]  /*28b70*/  STL [R1+0x30c0], R21 ;  /* 0x0030c01501007387 */ /* 0x0003e40000100800 */
[----:B------:R3:W-:Y:S01]  /*28b80*/  STL [R1+0x30bc], R22 ;  /* 0x0030bc1601007387 */ /* 0x0007e20000100800 */
[----:B------:R4:W-:Y:S01]  /*28b90*/  STL [R1+0x30b8], R23 ;  /* 0x0030b81701007387 */ /* 0x0009e20000100800 */
[----:B0-----:R-:W-:Y:S01]  /*28ba0*/  IMAD.MOV.U32 R20, RZ, RZ, R24 ;  /* 0x000000ffff147224 */ /* 0x001fe200078e0018 */
[----:B-1----:R-:W-:Y:S01]  /*28bb0*/  MOV R21, R25 ;  /* 0x0000001900157202 */ /* 0x002fe20000000f00 */
[----:B---3--:R-:W-:Y:S01]  /*28bc0*/  IMAD.MOV.U32 R22, RZ, RZ, R3 ;  /* 0x000000ffff167224 */ /* 0x008fe200078e0003 */
[----:B----4-:R-:W-:Y:S01]  /*28bd0*/  MOV R23, R2 ;  /* 0x0000000200177202 */ /* 0x010fe20000000f00 */
[----:B------:R-:W3:Y:S01]  /*28be0*/  LDL.LU R24, [R1+0x319c] ;  /* 0x00319c0001187983 */ /* 0x000ee20000300800 */
[----:B------:R-:W3:Y:S05]  /*28bf0*/  LDL.LU R25, [R1+0x3198] ;  /* 0x0031980001197983 */ /* 0x000eea0000300800 */
[----:B------:R-:W-:Y:S01]  /*28c00*/  HMMA.16816.F32 R20, R20, R6, R8 ;  /* 0x000000061414723c */ /* 0x000fe20000001808 */
[----:B------:R-:W4:Y:S01]  /*28c10*/  LDL.LU.64 R10, [R1+0x3190] ;  /* 0x00319000010a7983 */ /* 0x000f220000300a00 */
[----:B------:R-:W3:Y:S11]  /*28c20*/  LDL.LU.64 R8, [R1+0x3188] ;  /* 0x0031880001087983 */ /* 0x000ef60000300a00 */
[----:B------:R-:W-:Y:S11]  /*28c30*/  @!UPT UIADD3 URZ, URZ, URZ, URZ ;  /* 0x0000003f3f3ff290 */ /* 0x000ff6000fffe03f */
[----:B------:R-:W-:Y:S02]  /*28c40*/  IMAD.MOV.U32 R19, RZ, RZ, R20 ;  /* 0x000000ffff137224 */ /* 0x000fe400078e0014 */
[----:B------:R-:W0:Y:S01]  /*28c50*/  S2R R20, SR_TID.X ;  /* 0x0000000000147919 */ /* 0x000e220000002100 */
[----:B------:R-:W-:Y:S02]  /*28c60*/  MOV R2, R23 ;  /* 0x0000001700027202 */ /* 0x000fe40000000f00 */
[----:B------:R-:W-:Y:S01]  /*28c70*/  MOV R18, R21 ;  /* 0x0000001500127202 */ /* 0x000fe20000000f00 */
[----:B------:R-:W-:Y:S01]  /*28c80*/  IMAD.MOV.U32 R3, RZ, RZ, R22 ;  /* 0x000000ffff037224 */ /* 0x000fe200078e0016 */
[C---:B0-----:R-:W-:Y:S01]  /*28c90*/  LOP3.LUT R23, R20.reuse, 0x7, RZ, 0xc0, !PT ;  /* 0x0000000714177812 */ /* 0x041fe200078ec0ff */
[C---:B------:R-:W-:Y:S01]  /*28ca0*/  IMAD.SHL.U32 R22, R20.reuse, 0x2, RZ ;  /* 0x0000000214167824 */ /* 0x040fe200078e00ff */
[----:B------:R-:W-:Y:S02]  /*28cb0*/  LOP3.LUT R21, R20, 0x10, RZ, 0xc0, !PT ;  /* 0x0000001014157812 */ /* 0x000fe400078ec0ff */
[----:B------:R-:W-:-:S05]  /*28cc0*/  SHF.L.U32 R20, R23, 0x4, RZ ;  /* 0x0000000417147819 */ /* 0x000fca00000006ff */
[----:B------:R-:W-:-:S05]  /*28cd0*/  IMAD R20, R23, 0x80, R20 ;  /* 0x0000008017147824 */ /* 0x000fca00078e0214 */
[----:B------:R-:W-:Y:S01]  /*28ce0*/  LOP3.LUT R20, R20, 0x10, R22, 0x78, !PT ;  /* 0x0000001014147812 */ /* 0x000fe200078e7816 */
[----:B------:R-:W-:Y:S03]  /*28cf0*/  STL.64 [R1+0x3178], R6 ;  /* 0x0031780601007387 */ /* 0x000fe60000100a00 */
[----:B------:R-:W-:Y:S01]  /*28d00*/  LEA R20, R21, R20, 0x6 ;  /* 0x0000001415147211 */ /* 0x000fe200078e30ff */
[----:B------:R-:W-:Y:S04]  /*28d10*/  STL.64 [R1+0x3170], R4 ;  /* 0x0031700401007387 */ /* 0x000fe80000100a00 */
[----:B------:R-:W0:Y:S01]  /*28d20*/  LDSM.16.MT88.4 R4, [R20+0xd800] ;  /* 0x00d800001404783b */ /* 0x000e220000004200 */
[----:B------:R-:W-:Y:S03]  /*28d30*/  STL.64 [R1+0x3140], R18 ;  /* 0x0031401201007387 */ /* 0x000fe60000100a00 */
[----:B--2---:R4:W-:Y:S02]  /*28d40*/  STL.64 [R1+0x3138], R16 ;  /* 0x0031381001007387 */ /* 0x0049e40000100a00 */
[----:B----4-:R-:W-:-:S02]  /*28d50*/  IMAD.MOV.U32 R16, RZ, RZ, R11 ;  /* 0x000000ffff107224 */ /* 0x010fc400078e000b */
[----:B---3--:R-:W-:Y:S01]  /*28d60*/  IMAD.MOV.U32 R18, RZ, RZ, R9 ;  /* 0x000000ffff127224 */ /* 0x008fe200078e0009 */
[----:B------:R-:W-:Y:S02]  /*28d70*/  MOV R19, R8 ;  /* 0x0000000800137202 */ /* 0x000fe40000000f00 */
[----:B------:R-:W-:Y:S01]  /*28d80*/  MOV R17, R10 ;  /* 0x0000000a00117202 */ /* 0x000fe20000000f00 */
[----:B------:R-:W2:Y:S01]  /*28d90*/  LDL.LU R8, [R1+0xa0] ;  /* 0x0000a00001087983 */ /* 0x000ea20000300800 */
[----:B------:R-:W2:Y:S02]  /*28da0*/  LDL.LU R9, [R1+0xa4] ;  /* 0x0000a40001097983 */ /* 0x000ea40000300800 */
[----:B------:R-:W2:Y:S02]  /*28db0*/  LDL.LU R10, [R1+0xa8] ;  /* 0x0000a800010a7983 */ /* 0x000ea40000300800 */
[----:B------:R-:W2:Y:S01]  /*28dc0*/  LDL.LU R11, [R1+0xac] ;  /* 0x0000ac00010b7983 */ /* 0x000ea20000300800 */
[----:B------:R1:W-:Y:S01]  /*28dd0*/  STL.64 [R1+0x3150], R18 ;  /* 0x0031501201007387 */ /* 0x0003e20000100a00 */
[----:B------:R-:W-:Y:S02]  /*28de0*/  STL.64 [R1+0x3148], R16 ;  /* 0x0031481001007387 */ /* 0x000fe40000100a00 */
[----:B-1----:R-:W-:Y:S01]  /*28df0*/  IMAD.MOV.U32 R18, RZ, RZ, R26 ;  /* 0x000000ffff127224 */ /* 0x002fe200078e001a */
[----:B------:R-:W-:Y:S01]  /*28e00*/  MOV R19, R27 ;  /* 0x0000001b00137202 */ /* 0x000fe20000000f00 */
[----:B------:R-:W3:Y:S01]  /*28e10*/  LDL.LU R26, [R1+0x3184] ;  /* 0x00318400011a7983 */ /* 0x000ee20000300800 */
[----:B------:R-:W3:Y:S02]  /*28e20*/  LDL.LU R27, [R1+0x3180] ;  /* 0x00318000011b7983 */ /* 0x000ee40000300800 */
[----:B0-----:R-:W-:Y:S02]  /*28e30*/  STL.64 [R1+0x50], R4 ;  /* 0x0000500401007387 */ /* 0x001fe40000100a00 */
[----:B------:R3:W-:Y:S01]  /*28e40*/  STL [R1+0x58], R6 ;  /* 0x0000580601007387 */ /* 0x0007e20000100800 */
[----:B------:R-:W4:Y:S01]  /*28e50*/  LDL R21, [R1+0x12b4] ;  /* 0x0012b40001157983 */ /* 0x000f220000100800 */
[----:B------:R-:W-:-:S05]  /*28e60*/  IMAD.MOV.U32 R20, RZ, RZ, R7 ;  /* 0x000000ffff147224 */ /* 0x000fca00078e0007 */
[----:B------:R0:W-:Y:S01]  /*28e70*/  STL [R1+0x30c8], R20 ;  /* 0x0030c81401007387 */ /* 0x0001e20000100800 */
[C---:B---3--:R-:W-:Y:S03]  /*28e80*/  HMMA.16816.F32 R4, R24.reuse, R18, R12 ;  /* 0x000000121804723c */ /* 0x048fe6000000180c */
[----:B----4-:R1:W-:Y:S01]  /*28e90*/  STL [R1+0x3158], R21 ;  /* 0x0031581501007387 */ /* 0x0103e20000100800 */
[----:B0-----:R-:W3:Y:S03]  /*28ea0*/  LDL.LU R20, [R1+0x80] ;  /* 0x0000800001147983 */ /* 0x001ee60000300800 */
[----:B-1----:R-:W3:Y:S01]  /*28eb0*/  LDL.LU R21, [R1+0x84] ;  /* 0x0000840001157983 */ /* 0x002ee20000300800 */
[----:B------:R-:W3:Y:S02]  /*28ec0*/  LDL.LU R22, [R1+0x88] ;  /* 0x0000880001167983 */ /* 0x000ee40000300800 */
[----:B------:R-:W3:Y:S11]  /*28ed0*/  LDL.LU R23, [R1+0x8c] ;  /* 0x00008c0001177983 */ /* 0x000ef60000300800 */
[----:B------:R-:W-:Y:S03]  /*28ee0*/  @!UPT UIADD3 URZ, URZ, URZ, URZ ;  /* 0x0000003f3f3ff290 */ /* 0x000fe6000fffe03f */
[----:B------:R-:W-:Y:S01]  /*28ef0*/  MOV R14, R6 ;  /* 0x00000006000e7202 */ /* 0x000fe20000000f00 */
[----:B------:R-:W-:Y:S01]  /*28f00*/  IMAD.MOV.U32 R15, RZ, RZ, R7 ;  /* 0x000000ffff0f7224 */ /* 0x000fe200078e0007 */
[----:B------:R-:W-:Y:S01]  /*28f10*/  MOV R12, R4 ;  /* 0x00000004000c7202 */ /* 0x000fe20000000f00 */
[----:B------:R-:W-:Y:S01]  /*28f20*/  IMAD.MOV.U32 R13, RZ, RZ, R5 ;  /* 0x000000ffff0d7224 */ /* 0x000fe200078e0005 */
[----:B------:R-:W2:Y:S01]  /*28f30*/  LDL.LU.64 R6, [R1+0x3178] ;  /* 0x0031780001067983 */ /* 0x000ea20000300a00 */
[----:B------:R-:W4:Y:S02]  /*28f40*/  LDL.LU.64 R4, [R1+0x3170] ;  /* 0x0031700001047983 */ /* 0x000f240000300a00 */
[----:B------:R-:W-:Y:S01]  /*28f50*/  STL.64 [R1+0x3120], R14 ;  /* 0x0031200e01007387 */ /* 0x000fe20000100a00 */
[----:B------:R0:W-:Y:S04]  /*28f60*/  STL.64 [R1+0x3118], R12 ;  /* 0x0031180c01007387 */ /* 0x0001e80000100a00 */
[----:B0-----:R-:W3:Y:S01]  /*28f70*/  LDL.LU R12, [R1+0x90] ;  /* 0x00009000010c7983 */ /* 0x001ee20000300800 */
[----:B------:R-:W3:Y:S02]  /*28f80*/  LDL.LU R13, [R1+0x94] ;  /* 0x00009400010d7983 */ /* 0x000ee40000300800 */
[----:B------:R-:W3:Y:S02]  /*28f90*/  LDL.LU R14, [R1+0x98] ;  /* 0x00009800010e7983 */ /* 0x000ee40000300800 */
[----:B------:R-:W3:Y:S01]  /*28fa0*/  LDL.LU R15, [R1+0x9c] ;  /* 0x00009c00010f7983 */ /* 0x000ee20000300800 */
[----:B--2---:R-:W-:Y:S01]  /*28fb0*/  HMMA.16816.F32 R24, R24, R6, R8 ;  /* 0x000000061818723c */ /* 0x004fe20000001808 */
[----:B---3--:R-:W-:Y:S01]  /*28fc0*/  STL.64 [R1+0x3130], R14 ;  /* 0x0031300e01007387 */ /* 0x008fe20000100a00 */
[----:B------:R0:W-:Y:S03]  /*28fd0*/  STL.64 [R1+0x3128], R12 ;  /* 0x0031280c01007387 */ /* 0x0001e60000100a00 */
[----:B0-----:R-:W2:Y:S01]  /*28fe0*/  LDL.LU R12, [R1+0x70] ;  /* 0x00007000010c7983 */ /* 0x001ea20000300800 */
[----:B------:R-:W3:Y:S02]  /*28ff0*/  LDL.LU.64 R10, [R1+0x3168] ;  /* 0x00316800010a7983 */ /* 0x000ee40000300a00 */
[----:B------:R-:W3:Y:S11]  /*29000*/  LDL.LU.64 R8, [R1+0x3160] ;  /* 0x0031600001087983 */ /* 0x000ef60000300a00 */
[----:B------:R-:W-:Y:S04]  /*29010*/  @!UPT UIADD3 URZ, URZ, URZ, URZ ;  /* 0x0000003f3f3ff290 */ /* 0x000fe8000fffe03f */
[----:B------:R0:W-:Y:S01]  /*29020*/  STL.64 [R1+0xa0], R24 ;  /* 0x0000a01801007387 */ /* 0x0001e20000100a00 */
[----:B------:R1:W-:Y:S01]  /*29030*/  STL [R1+0xa8], R26 ;  /* 0x0000a81a01007387 */ /* 0x0003e20000100800 */
[----:B------:R-:W-:Y:S01]  /*29040*/  MOV R13, R28 ;  /* 0x0000001c000d7202 */ /* 0x000fe20000000f00 */
[----:B------:R-:W-:Y:S02]  /*29050*/  IMAD.MOV.U32 R28, RZ, RZ, R27 ;  /* 0x000000ffff1c7224 */ /* 0x000fe400078e001b */
[----:B0-----:R-:W2:Y:S01]  /*29060*/  LDL.LU R24, [R1+0x10] ;  /* 0x0000100001187983 */ /* 0x001ea20000300800 */
[----:B------:R-:W2:Y:S02]  /*29070*/  LDL.LU R25, [R1+0x14] ;  /* 0x0000140001197983 */ /* 0x000ea40000300800 */
[----:B-1----:R-:W2:Y:S02]  /*29080*/  LDL.LU R26, [R1+0x18] ;  /* 0x00001800011a7983 */ /* 0x002ea40000300800 */
[----:B------:R-:W2:Y:S01]  /*29090*/  LDL.LU R27, [R1+0x1c] ;  /* 0x00001c00011b7983 */ /* 0x000ea20000300800 */
[C---:B---3--:R-:W-:Y:S01]  /*290a0*/  HMMA.16816.F32 R16, R8.reuse, R18, R20 ;  /* 0x000000120810723c */ /* 0x048fe20000001814 */
[----:B------:R-:W3:Y:S11]  /*290b0*/  LDL.LU R21, [R1+0x3158] ;  /* 0x0031580001157983 */ /* 0x000ef60000300800 */
[----:B------:R-:W-:Y:S11]  /*290c0*/  @!UPT UIADD3 URZ, URZ, URZ, URZ ;  /* 0x0000003f3f3ff290 */ /* 0x000ff6000fffe03f */
[----:B------:R-:W-:Y:S01]  /*290d0*/  STL.64 [R1], R16 ;  /* 0x0000001001007387 */ /* 0x000fe20000100a00 */
[----:B------:R0:W-:Y:S01]  /*290e0*/  STL [R1+0xc], R19 ;  /* 0x00000c1301007387 */ /* 0x0001e20000100800 */
[----:B------:R-:W-:Y:S02]  /*290f0*/  MOV R20, R18 ;  /* 0x0000001200147202 */ /* 0x000fe40000000f00 */
[----:B0-----:R-:W2:Y:S01]  /*29100*/  LDL.LU.64 R18, [R1+0x3150] ;  /* 0x0031500001127983 */ /* 0x001ea20000300a00 */
[----:B------:R-:W2:Y:S02]  /*29110*/  LDL.LU.64 R16, [R1+0x3148] ;  /* 0x0031480001107983 */ /* 0x000ea40000300a00 */
[----:B----4-:R-:W-:Y:S01]  /*29120*/  IMAD.MOV.U32 R14, RZ, RZ, R5 ;  /* 0x000000ffff0e7224 */ /* 0x010fe200078e0005 */
[----:B------:R-:W-:Y:S01]  /*29130*/  MOV R15, R4 ;  /* 0x00000004000f7202 */ /* 0x000fe20000000f00 */
[----:B--2---:R-:W-:Y:S01]  /*29140*/  HMMA.16816.F32 R8, R8, R6, R16 ;  /* 0x000000060808723c */ /* 0x004fe20000001810 */
[----:B------:R-:W2:Y:S01]  /*29150*/  LDL.LU.64 R18, [R1+0x3140] ;  /* 0x0031400001127983 */ /* 0x000ea20000300a00 */
[----:B------:R-:W4:Y:S11]  /*29160*/  LDL.LU.64 R16, [R1+0x3138] ;  /* 0x0031380001107983 */ /* 0x000f360000300a00 */
[----:B------:R-:W-:Y:S10]  /*29170*/  @!UPT UIADD3 URZ, URZ, URZ, URZ ;  /* 0x0000003f3f3ff290 */ /* 0x000ff4000fffe03f */
[----:B------:R-:W-:Y:S01]  /*29180*/  STL [R1+0x30b4], R10 ;  /* 0x0030b40a01007387 */ /* 0x000fe20000100800 */
[----:B------:R-:W-:Y:S01]  /*29190*/  STL [R1+0x30b0], R11 ;  /* 0x0030b00b01007387 */ /* 0x000fe20000100800 */
[C---:B----4-:R-:W-:Y:S02]  /*291a0*/  HMMA.16816.F32 R4, R24.reuse, R16, R12 ;  /* 0x000000101804723c */ /* 0x050fe4000000180c */
[----:B---3--:R-:W0:Y:S11]  /*291b0*/  LDSM.16.MT88.4 R12, [R21+0xd800] ;  /* 0x00d80000150c783b */ /* 0x008e360000004200 */
[----:B------:R-:W-:Y:S10]  /*291c0*/  @!UPT UIADD3 URZ, URZ, URZ, URZ ;  /* 0x0000003f3f3ff290 */ /* 0x000ff4000fffe03f */
[----:B------:R-:W-:Y:S01]  /*291d0*/  STL.64 [R1+0x30a8], R6 ;  /* 0x0030a80601007387 */ /* 0x000fe20000100a00 */
[----:B------:R1:W-:Y:S03]  /*291e0*/  STL.64 [R1+0x30a0], R4 ;  /* 0x0030a00401007387 */ /* 0x0003e60000100a00 */
[----:B-1----:R-:W3:Y:S01]  /*291f0*/  LDL.LU R4, [R1+0x30] ;  /* 0x0000300001047983 */ /* 0x002ee20000300800 */
[----:B------:R-:W3:Y:S03]  /*29200*/  LDL.LU R5, [R1+0x34] ;  /* 0x0000340001057983 */ /* 0x000ee60000300800 */
[----:B0-----:R-:W-:Y:S01]  /*29210*/  STL.64 [R1+0x40], R12 ;  /* 0x0000400c01007387 */ /* 0x001fe20000100a00 */
[----:B------:R0:W-:Y:S03]  /*29220*/  STL.64 [R1+0x48], R14 ;  /* 0x0000480e01007387 */ /* 0x0001e60000100a00 */
[----:B0-----:R-:W3:Y:S01]  /*29230*/  LDL.LU.64 R14, [R1+0x3130] ;  /* 0x00313000010e7983 */ /* 0x001ee20000300a00 */
[----:B------:R-:W3:Y:S02]  /*29240*/  LDL.LU.64 R12, [R1+0x3128] ;  /* 0x00312800010c7983 */ /* 0x000ee40000300a00 */
[----:B---3--:R-:W-:Y:S01]  /*29250*/  HMMA.16816.F32 R24, R24, R4, R12 ;  /* 0x000000041818723c */ /* 0x008fe2000000180c */
[----:B------:R-:W3:Y:S01]  /*29260*/  LDL.LU.64 R14, [R1+0x3120] ;  /* 0x00312000010e7983 */ /* 0x000ee20000300a00 */
[----:B------:R-:W4:Y:S02]  /*29270*/  LDL.LU.64 R12, [R1+0x3118] ;  /* 0x00311800010c7983 */ /* 0x000f240000300a00 */
[----:B------:R0:W-:Y:S02]  /*29280*/  STL.64 [R1+0x3100], R4 ;  /* 0x0031000401007387 */ /* 0x0001e40000100a00 */
[----:B0-----:R-:W2:Y:S01]  /*29290*/  LDL.LU R4, [R1+0xb0] ;  /* 0x0000b00001047983 */ /* 0x001ea20000300800 */
[----:B------:R-:W2:Y:S02]  /*292a0*/  LDL.LU R5, [R1+0xb4] ;  /* 0x0000b40001057983 */ /* 0x000ea40000300800 */
[----:B------:R-:W2:Y:S02]  /*292b0*/  LDL.LU R6, [R1+0xb8] ;  /* 0x0000b80001067983 */ /* 0x000ea40000300800 */
[----:B------:R-:W2:Y:S11]  /*292c0*/  LDL.LU R7, [R1+0xbc] ;  /* 0x0000bc0001077983 */ /* 0x000eb60000300800 */
[----:B------:R-:W-:Y:S02]  /*292d0*/  @!UPT UIADD3 URZ, URZ, URZ, URZ ;  /* 0x0000003f3f3ff290 */ /* 0x000fe4000fffe03f */
[----:B------:R-:W-:Y:S01]  /*292e0*/  MOV R22, R25 ;  /* 0x0000001900167202 */ /* 0x000fe20000000f00 */
[----:B------:R-:W-:Y:S02]  /*292f0*/  IMAD.MOV.U32 R23, RZ, RZ, R26 ;  /* 0x000000ffff177224 */ /* 0x000fe400078e001a */
[----:B------:R-:W-:-:S03]  /*29300*/  IMAD.MOV.U32 R21, RZ, RZ, R24 ;  /* 0x000000ffff157224 */ /* 0x000fc600078e0018 */
[----:B------:R-:W-:Y:S02]  /*29310*/  STL.64 [R1+0x30d8], R22 ;  /* 0x0030d81601007387 */ /* 0x000fe40000100a00 */
[----:B------:R4:W-:Y:S01]  /*29320*/  STL.64 [R1+0x30d0], R20 ;  /* 0x0030d01401007387 */ /* 0x0009e20000100a00 */
[----:B------:R-:W-:Y:S02]  /*29330*/  MOV R10, R27 ;  /* 0x0000001b000a7202 */ /* 0x000fe40000000f00 */
[----:B------:R-:W0:Y:S01]  /*29340*/  LDSM.16.MT88.4 R24, [R0+0xd800] ;  /* 0x00d800000018783b */ /* 0x000e220000004200 */
[----:B----4-:R-:W-:Y:S01]  /*29350*/  IMAD.MOV.U32 R20, RZ, RZ, R12 ;  /* 0x000000ffff147224 */ /* 0x010fe200078e000c */
[----:B------:R-:W-:Y:S02]  /*29360*/  MOV R21, R13 ;  /* 0x0000000d00157202 */ /* 0x000fe40000000f00 */
[----:B------:R-:W4:Y:S01]  /*29370*/  LDL.LU R12, [R1+0x3114] ;  /* 0x00311400010c7983 */ /* 0x000f220000300800 */
[----:B------:R-:W4:Y:S02]  /*29380*/  LDL.LU R13, [R1+0x3110] ;  /* 0x00311000010d7983 */ /* 0x000f240000300800 */
[----:B---3--:R-:W-:Y:S01]  /*29390*/  IMAD.MOV.U32 R22, RZ, RZ, R14 ;  /* 0x000000ffff167224 */ /* 0x008fe200078e000e */
[----:B------:R-:W-:Y:S01]  /*293a0*/  MOV R23, R15 ;  /* 0x0000000f00177202 */ /* 0x000fe20000000f00 */
[----:B------:R-:W4:Y:S01]  /*293b0*/  LDL.LU R14, [R1+0x310c] ;  /* 0x00310c00010e7983 */ /* 0x000f220000300800 */
[----:B------:R-:W4:Y:S02]  /*293c0*/  LDL.LU R15, [R1+0x3108] ;  /* 0x00310800010f7983 */ /* 0x000f240000300800 */
[----:B------:R-:W-:Y:S02]  /*293d0*/  STL [R1+0x3068], R0 ;  /* 0x0030680001007387 */ /* 0x000fe40000100800 */
[----:B0-----:R2:W-:Y:S01]  /*293e0*/  STL [R1+0x3064], R24 ;  /* 0x0030641801007387 */ /* 0x0015e20000100800 */
[----:B------:R0:W-:Y:S01]  /*293f0*/  STL [R1+0x3060], R25 ;  /* 0x0030601901007387 */ /* 0x0001e20000100800 */
[----:B------:R-:W-:Y:S02]  /*29400*/  STL [R1+0x305c], R26 ;  /* 0x00305c1a01007387 */ /* 0x000fe40000100800 */
[----:B------:R1:W-:Y:S02]  /*29410*/  STL [R1+0x3058], R27 ;  /* 0x0030581b01007387 */ /* 0x0003e40000100800 */
[----:B--2---:R-:W-:Y:S01]  /*29420*/  IMAD.MOV.U32 R24, RZ, RZ, R19 ;  /* 0x000000ffff187224 */ /* 0x004fe200078e0013 */
[----:B0-----:R-:W-:-:S02]  /*29430*/  MOV R25, R18 ;  /* 0x0000001200197202 */ /* 0x001fc40000000f00 */
[----:B-1----:R-:W-:Y:S01]  /*29440*/  MOV R27, R2 ;  /* 0x00000002001b7202 */ /* 0x002fe20000000f00 */
[C---:B----4-:R-:W-:Y:S01]  /*29450*/  HMMA.16816.F32 R16, R12.reuse, R16, R4 ;  /* 0x000000100c10723c */ /* 0x050fe20000001804 */
[----:B------:R-:W2:Y:S01]  /*29460*/  LDL.LU.64 R4, [R1+0x3100] ;  /* 0x0031000001047983 */ /* 0x000ea20000300a00 */
[----:B------:R-:W-:Y:S11]  /*29470*/  IMAD.MOV.U32 R26, RZ, RZ, R3 ;  /* 0x000000ffff1a7224 */ /* 0x000ff600078e0003 */
[----:B------:R-:W-:Y:S10]  /*29480*/  @!UPT UIADD3 URZ, URZ, URZ, URZ ;  /* 0x0000003f3f3ff290 */ /* 0x000ff4000fffe03f */
[----:B------:R-:W-:Y:S01]  /*29490*/  STL [R1+0x70], R16 ;  /* 0x0000701001007387 */ /* 0x000fe20000100800 */
[----:B------:R-:W-:Y:S01]  /*294a0*/  IMAD.MOV.U32 R7, RZ, RZ, R17 ;  /* 0x000000ffff077224 */ /* 0x000fe200078e0011 */
[----:B------:R-:W-:Y:S01]  /*294b0*/  MOV R6, R18 ;  /* 0x0000001200067202 */ /* 0x000fe20000000f00 */
[----:B------:R-:W-:Y:S02]  /*294c0*/  IMAD.MOV.U32 R2, RZ, RZ, R19 ;  /* 0x000000ffff027224 */ /* 0x000fe400078e0013 */
[----:B------:R-:W0:Y:S04]  /*294d0*/  LDSM.16.MT88.4 R16, [R29+0xd800] ;  /* 0x00d800001d10783b */ /* 0x000e280000004200 */
[----:B0-----:R-:W-:Y:S01]  /*294e0*/  STL.64 [R1+0x10], R16 ;  /* 0x0000101001007387 */ /* 0x001fe20000100a00 */
[----:B------:R-:W-:Y:S01]  /*294f0*/  MOV R3, R19 ;  /* 0x0000001300037202 */ /* 0x000fe20000000f00 */
[----:B------:R0:W-:Y:S02]  /*29500*/  STL [R1+0x18], R18 ;  /* 0x0000181201007387 */ /* 0x0001e40000100800 */
[----:B0-----:R-:W3:Y:S01]  /*29510*/  LDL.LU.64 R18, [R1+0x30f8] ;  /* 0x0030f80001127983 */ /* 0x001ee20000300a00 */
[----:B------:R-:W3:Y:S02]  /*29520*/  LDL.LU.64 R16, [R1+0x30f0] ;  /* 0x0030f00001107983 */ /* 0x000ee40000300a00 */
[----:B------:R-:W-:Y:S02]  /*29530*/  STL [R1+0x306c], R29 ;  /* 0x00306c1d01007387 */ /* 0x000fe40000100800 */
[----:B------:R-:W-:Y:S01]  /*29540*/  STL [R1+0x304c], R3 ;  /* 0x00304c0301007387 */ /* 0x000fe20000100800 */
[----:B--2---:R-:W-:Y:S11]  /*29550*/  HMMA.16816.F32 R12, R12, R4, R24 ;  /* 0x000000040c0c723c */ /* 0x004ff60000001818 */
[----:B------:R-:W-:Y:S11]  /*29560*/  @!UPT UIADD3 URZ, URZ, URZ, URZ ;  /* 0x0000003f3f3ff290 */ /* 0x000ff6000fffe03f */
[----:B------:R-:W-:Y:S01]  /*29570*/  @!UPT UIADD3 URZ, URZ, URZ, URZ ;  /* 0x0000003f3f3ff290 */ /* 0x000fe2000fffe03f */
[----:B------:R-:W-:Y:S01]  /*29580*/  STL [R1+0x90], R12 ;  /* 0x0000900c01007387 */ /* 0x000fe20000100800 */
[----:B------:R-:W-:Y:S02]  /*29590*/  STL.64 [R1+0x30e8], R6 ;  /* 0x0030e80601007387 */ /* 0x000fe40000100a00 */
[----:B------:R0:W-:Y:S02]  /*295a0*/  STL.64 [R1+0x30e0], R4 ;  /* 0x0030e00401007387 */ /* 0x0001e40000100a00 */
[----:B0-----:R-:W3:Y:S01]  /*295b0*/  LDL.LU.64 R4, [R1+0x20] ;  /* 0x0000200001047983 */ /* 0x001ee20000300a00 */
[----:B------:R-:W-:Y:S02]  /*295c0*/  IMAD.MOV.U32 R24, RZ, RZ, R13 ;  /* 0x000000ffff187224 */ /* 0x000fe400078e000d */
[----:B------:R-:W2:Y:S01]  /*295d0*/  LDL.LU R12, [R1+0xa0] ;  /* 0x0000a000010c7983 */ /* 0x000ea20000300800 */
[----:B------:R-:W-:Y:S01]  /*295e0*/  MOV R25, R14 ;  /* 0x0000000e00197202 */ /* 0x000fe20000000f00 */
[----:B------:R-:W2:Y:S01]  /*295f0*/  LDL.LU R13, [R1+0xa4] ;  /* 0x0000a400010d7983 */ /* 0x000ea20000300800 */
[----:B------:R-:W2:Y:S02]  /*29600*/  LDL.LU R14, [R1+0xa8] ;  /* 0x0000a800010e7983 */ /* 0x000ea40000300800 */
[----:B------:R-:W-:Y:S02]  /*29610*/  STL [R1+0x3070], R24 ;  /* 0x0030701801007387 */ /* 0x000fe40000100800 */
[----:B------:R-:W4:Y:S01]  /*29620*/  LDL.LU.64 R6, [R1+0x30e8] ;  /* 0x0030e80001067983 */ /* 0x000f220000300a00 */
[----:B---3--:R-:W-:Y:S01]  /*29630*/  HMMA.16816.F32 R20, R16, R4, R20 ;  /* 0x000000041014723c */ /* 0x008fe20000001814 */
[----:B------:R-:W-:Y:S01]  /*29640*/  IMAD.MOV.U32 R11, RZ, RZ, R4 ;  /* 0x000000ffff0b7224 */ /* 0x000fe200078e0004 */
[----:B------:R-:W-:-:S02]  /*29650*/  MOV R3, R5 ;  /* 0x0000000500037202 */ /* 0x000fc40000000f00 */
[----:B------:R-:W2:Y:S11]  /*29660*/  LDL.LU.64 R4, [R1+0x30e0] ;  /* 0x0030e00001047983 */ /* 0x000eb60000300a00 */
[----:B------:R-:W-:Y:S08]  /*29670*/  @!UPT UIADD3 URZ, URZ, URZ, URZ ;  /* 0x0000003f3f3ff290 */ /* 0x000ff0000fffe03f */
[----:B------:R-:W-:Y:S01]  /*29680*/  STL [R1+0xb4], R21 ;  /* 0x0000b41501007387 */ /* 0x000fe20000100800 */
[----:B------:R0:W-:Y:S02]  /*29690*/  STL.64 [R1+0xb8], R22 ;  /* 0x0000b81601007387 */ /* 0x0001e40000100a00 */
[----:B------:R-:W-:Y:S01]  /*296a0*/  IMAD.MOV.U32 R27, RZ, RZ, R20 ;  /* 0x000000ffff1b7224 */ /* 0x000fe200078e0014 */
[----:B0-----:R-:W3:Y:S01]  /*296b0*/  LDL.LU.64 R22, [R1+0x30d8] ;  /* 0x0030d80001167983 */ /* 0x001ee20000300a00 */
[----:B------:R-:W3:Y:S02]  /*296c0*/  LDL.LU.64 R20, [R1+0x30d0] ;  /* 0x0030d00001147983 */ /* 0x000ee40000300a00 */
[----:B------:R-:W-:Y:S01]  /*296d0*/  IMAD.MOV.U32 R26, RZ, RZ, R15 ;  /* 0x000000ffff1a7224 */ /* 0x000fe200078e000f */
[----:B------:R-:W-:-:S07]  /*296e0*/  MOV R15, R28 ;  /* 0x0000001c000f7202 */ /* 0x000fce0000000f00 */
[----:B--2---:R-:W-:Y:S01]  /*296f0*/  HMMA.16816.F32 R12, R16, R4, R12 ;  /* 0x00000004100c723c */ /* 0x004fe2000000180c */
[----:B------:R-:W2:Y:S01]  /*29700*/  LDL.LU R16, [R1] ;  /* 0x0000000001107983 */ /* 0x000ea20000300800 */
[----:B------:R-:W2:Y:S05]  /*29710*/  LDL.LU R17, [R1+0x4] ;  /* 0x0000040001117983 */ /* 0x000eaa0000300800 */
[----:B---3--:R-:W-:Y:S02]  /*29720*/  MOV R18, R20 ;  /* 0x0000001400127202 */ /* 0x008fe40000000f00 */
[----:B------:R-:W3:Y:S11]  /*29730*/  LDL.LU R20, [R1+0x30c8] ;  /* 0x0030c80001147983 */ /* 0x000ef60000300800 */
[----:B------:R-:W-:Y:S04]  /*29740*/  @!UPT UIADD3 URZ, URZ, URZ, URZ ;  /* 0x0000003f3f3ff290 */ /* 0x000fe8000fffe03f */
[----:B------:R-:W-:Y:S01]  /*29750*/  MOV R24, R12 ;  /* 0x0000000c00187202 */ /* 0x000fe20000000f00 */
[----:B------:R-:W2:Y:S02]  /*29760*/  LDL.LU R19, [R1+0xc] ;  /* 0x00000c0001137983 */ /* 0x000ea40000300800 */
[----:B------:R-:W-:Y:S02]  /*29770*/  STL.64 [R1+0x3080], R26 ;  /* 0x0030801a01007387 */ /* 0x000fe40000100a00 */
[----:B------:R0:W-:Y:S01]  /*29780*/  STL.64 [R1+0x3078], R24 ;  /* 0x0030781801007387 */ /* 0x0001e20000100a00 */
[----:B------:R-:W-:-:S03]  /*29790*/  IMAD.MOV.U32 R28, RZ, RZ, R15 ;  /* 0x000000ffff1c7224 */ /* 0x000fc600078e000f */
[----:B0-----:R-:W2:Y:S01]  /*297a0*/  LDL.LU R24, [R1+0x50] ;  /* 0x0000500001187983 */ /* 0x001ea20000300800 */
[----:B------:R-:W2:Y:S02]  /*297b0*/  LDL.LU R25, [R1+0x54] ;  /* 0x0000540001197983 */ /* 0x000ea40000300800 */
[----:B------:R-:W2:Y:S02]  /*297c0*/  LDL.LU R26, [R1+0x58] ;  /* 0x00005800011a7983 */ /* 0x000ea40000300800 */
[----:B---3--:R-:W-:Y:S02]  /*297d0*/  IMAD.MOV.U32 R27, RZ, RZ, R20 ;  /* 0x000000ffff1b7224 */ /* 0x008fe400078e0014 */
[----:B------:R-:W2:Y:S01]  /*297e0*/  LDL.LU R20, [R1+0x30c4] ;  /* 0x0030c40001147983 */ /* 0x000ea20000300800 */
[----:B------:R-:W3:Y:S02]  /*297f0*/  LDL R15, [R1+0x12b4] ;  /* 0x0012b400010f7983 */ /* 0x000ee40000100800 */
[----:B------:R-:W-:Y:S01]  /*29800*/  IMAD.MOV.U32 R29, RZ, RZ, R13 ;  /* 0x000000ffff1d7224 */ /* 0x000fe200078e000d */
[----:B------:R-:W-:-:S02]  /*29810*/  MOV R12, R21 ;  /* 0x00000015000c7202 */ /* 0x000fc40000000f00 */
[----:B------:R-:W-:Y:S01]  /*29820*/  MOV R0, R14 ;  /* 0x0000000e00007202 */ /* 0x000fe20000000f00 */
[----:B------:R-:W-:Y:S01]  /*29830*/  IMAD.MOV.U32 R13, RZ, RZ, R22 ;  /* 0x000000ffff0d7224 */ /* 0x000fe200078e0016 */
[----:B------:R-:W-:Y:S01]  /*29840*/  MOV R14, R23 ;  /* 0x00000017000e7202 */ /* 0x000fe20000000f00 */
[----:B---3--:R0:W-:Y:S01]  /*29850*/  STL [R1+0x3088], R15 ;  /* 0x0030880f01007387 */ /* 0x0081e20000100800 */
[----:B------:R-:W2:Y:S02]  /*29860*/  LDL.LU R21, [R1+0x30c0] ;  /* 0x0030c00001157983 */ /* 0x000ea40000300800 */
[----:B------:R-:W2:Y:S02]  /*29870*/  LDL.LU R22, [R1+0x30bc] ;  /* 0x0030bc0001167983 */ /* 0x000ea40000300800 */
[----:B------:R-:W2:Y:S02]  /*29880*/  LDL.LU R23, [R1+0x30b8] ;  /* 0x0030b80001177983 */ /* 0x000ea40000300800 */
[----:B0-----:R-:W-:-:S02]  /*29890*/  IMAD.MOV.U32 R15, RZ, RZ, R10 ;  /* 0x000000ffff0f7224 */ /* 0x001fc400078e000a */
[----:B------:R-:W3:Y:S03]  /*298a0*/  LDL.LU R10, [R1+0x30b4] ;  /* 0x0030b400010a7983 */ /* 0x000ee60000300800 */
[----:B------:R-:W-:Y:S02]  /*298b0*/  STL.64 [R1+0x3098], R14 ;  /* 0x0030980e01007387 */ /* 0x000fe40000100a00 */
[----:B------:R0:W-:Y:S02]  /*298c0*/  STL.64 [R1+0x3090], R12 ;  /* 0x0030900c01007387 */ /* 0x0001e40000100a00 */
[----:B0-----:R-:W-:Y:S02]  /*298d0*/  MOV R12, R11 ;  /* 0x0000000b000c7202 */ /* 0x001fe40000000f00 */
[----:B------:R-:W3:Y:S01]  /*298e0*/  LDL.LU R11, [R1+0x30b0] ;  /* 0x0030b000010b7983 */ /* 0x000ee20000300800 */
[----:B------:R-:W-:-:S02]  /*298f0*/  IMAD.MOV.U32 R13, RZ, RZ, R3 ;  /* 0x000000ffff0d7224 */ /* 0x000fc400078e0003 */
[----:B------:R-:W4:Y:S02]  /*29900*/  LDL R14, [R1+0x28] ;  /* 0x00002800010e7983 */ /* 0x000f240000100800 */
[----:B------:R-:W4:Y:S03]  /*29910*/  LDL R15, [R1+0x2c] ;  /* 0x00002c00010f7983 */ /* 0x000f260000100800 */
[C---:B--2---:R-:W-:Y:S11]  /*29920*/  HMMA.16816.F32 R16, R20.reuse, R12, R16 ;  /* 0x0000000c1410723c */ /* 0x044ff60000001810 */
[----:B------:R-:W-:Y:S11]  /*29930*/  @!UPT UIADD3 URZ, URZ, URZ, URZ ;  /* 0x0000003f3f3ff290 */ /* 0x000ff6000fffe03f */
[----:B------:R-:W-:Y:S01]  /*29940*/  @!UPT UIADD3 URZ, URZ, URZ, URZ ;  /* 0x0000003f3f3ff290 */ /* 0x000fe2000fffe03f */
[----:B------:R0:W-:Y:S01]  /*29950*/  STL.64 [R1+0x80], R16 ;  /* 0x0000801001007387 */ /* 0x0001e20000100a00 */
[----:B------:R1:W-:Y:S01]  /*29960*/  STL.64 [R1+0x88], R18 ;  /* 0x0000881201007387 */ /* 0x0003e20000100a00 */
[----:B---3--:R-:W-:Y:S02]  /*29970*/  HMMA.16816.F32 R8, R20, R4, R8 ;  /* 0x000000041408723c */ /* 0x008fe40000001808 */
[----:B0-----:R-:W2:Y:S01]  /*29980*/  LDL.LU R16, [R1+0x70] ;  /* 0x0000700001107983 */ /* 0x001ea20000300800 */
[----:B----4-:R-:W-:Y:S01]  /*29990*/  MOV R17, R7 ;  /* 0x0000000700117202 */ /* 0x010fe20000000f00 */
[----:B-1----:R-:W-:Y:S02]  /*299a0*/  IMAD.MOV.U32 R18, RZ, RZ, R6 ;  /* 0x000000ffff127224 */ /* 0x002fe400078e0006 */
[----:B------:R-:W3:Y:S01]  /*299b0*/  LDL.LU.64 R6, [R1+0x30a8] ;  /* 0x0030a80001067983 */ /* 0x000ee20000300a00 */
[----:B------:R-:W3:Y:S01]  /*299c0*/  LDL.LU.64 R4, [R1+0x30a0] ;  /* 0x0030a00001047983 */ /* 0x000ee20000300a00 */
[----:B------:R-:W-:Y:S11]  /*299d0*/  MOV R19, R2 ;  /* 0x0000000200137202 */ /* 0x000ff60000000f00 */
[----:B------:R-:W-:Y:S04]  /*299e0*/  @!UPT UIADD3 URZ, URZ, URZ, URZ ;  /* 0x0000003f3f3ff290 */ /* 0x000fe8000fffe03f */
[----:B------:R0:W-:Y:S01]  /*299f0*/  STL.64 [R1+0xd0], R8 ;  /* 0x0000d00801007387 */ /* 0x0001e20000100a00 */
[----:B------:R-:W-:Y:S02]  /*29a00*/  MOV R2, R11 ;  /* 0x0000000b00027202 */ /* 0x000fe40000000f00 */
[----:B------:R-:W4:Y:S01]  /*29a10*/  LDL R11, [R1+0x6d8] ;  /* 0x0006d800010b7983 */ /* 0x000f220000100800 */
[----:B------:R-:W0:Y:S01]  /*29a20*/  S2R R13, SR_TID.X ;  /* 0x00000000000d7919 */ /* 0x000e220000002100 */
[----:B------:R-:W-:Y:S02]  /*29a30*/  IMAD.MOV.U32 R3, RZ, RZ, R10 ;  /* 0x000000ffff037224 */ /* 0x000fe400078e000a */
[----:B------:R-:W2:Y:S02]  /*29a40*/  LDL.LU R20, [R1+0x40] ;  /* 0x0000400001147983 */ /* 0x000ea40000300800 */
[----:B------:R-:W2:Y:S01]  /*29a50*/  LDL.LU R21, [R1+0x44] ;  /* 0x0000440001157983 */ /* 0x000ea20000300800 */
[----:B------:R-:W2:Y:S01]  /*29a60*/  LDL.LU R22, [R1+0x48] ;  /* 0x0000480001167983 */ /* 0x000ea20000300800 */
[----:B------:R-:W2:Y:S02]  /*29a70*/  LDL.LU R23, [R1+0x4c] ;  /* 0x00004c0001177983 */ /* 0x000ea40000300800 */
[----:B------:R-:W-:Y:S01]  /*29a80*/  STL [R1+0x3054], R3 ;  /* 0x0030540301007387 */ /* 0x000fe20000100800 */
[----:B0-----:R-:W-:-:S04]  /*29a90*/  LOP3.LUT R9, R13, 0x7, RZ, 0xc0, !PT ;  /* 0x000000070d097812 */ /* 0x001fc800078ec0ff */
[----:B------:R-:W-:Y:S01]  /*29aa0*/  SHF.L.U32 R10, R9, 0x4, RZ ;  /* 0x00000004090a7819 */ /* 0x000fe200000006ff */
[----:B------:R-:W-:-:S04]  /*29ab0*/  IMAD.SHL.U32 R12, R13, 0x2, RZ ;  /* 0x000000020d0c7824 */ /* 0x000fc800078e00ff */
[----:B------:R-:W-:Y:S01]  /*29ac0*/  IMAD R10, R9, 0x80, R10 ;  /* 0x00000080090a7824 */ /* 0x000fe200078e020a */
[----:B------:R-:W-:-:S04]  /*29ad0*/  LOP3.LUT R13, R13, 0x10, RZ, 0xc0, !PT ;  /* 0x000000100d0d7812 */ /* 0x000fc800078ec0ff */
[----:B------:R-:W-:Y:S01]  /*29ae0*/  LOP3.LUT R10, R10, 0x10, R12, 0x78, !PT ;  /* 0x000000100a0a7812 */ /* 0x000fe200078e780c */
[----:B------:R-:W-:Y:S03]  /*29af0*/  STL [R1+0x3050], R2 ;  /* 0x0030500201007387 */ /* 0x000fe60000100800 */
[----:B------:R-:W-:Y:S01]  /*29b00*/  LEA R10, R13, R10, 0x6 ;  /* 0x0000000a0d0a7211 */ /* 0x000fe200078e30ff */
[----:B---3--:R-:W-:Y:S01]  /*29b10*/  HMMA.16816.F32 R4, R24, R14, R4 ;  /* 0x0000000e1804723c */ /* 0x008fe20000001804 */
[----:B------:R-:W3:Y:S01]  /*29b20*/  LDL.LU.64 R14, [R1+0x3098] ;  /* 0x00309800010e7983 */ /* 0x000ee20000300a00 */
[----:B------:R-:W3:Y:S11]  /*29b30*/  LDL.LU.64 R12, [R1+0x3090] ;  /* 0x00309000010c7983 */ /* 0x000ef60000300a00 */
[----:B------:R-:W-:Y:S10]  /*29b40*/  @!UPT UIADD3 URZ, URZ, URZ, URZ ;  /* 0x0000003f3f3ff290 */ /* 0x000ff4000fffe03f */
[----:B------:R-:W-:Y:S01]  /*29b50*/  STL.64 [R1+0xc0], R4 ;  /* 0x0000c00401007387 */ /* 0x000fe20000100a00 */
[----:B------:R-:W-:Y:S02]  /*29b60*/  STL.64 [R1+0xc8], R6 ;  /* 0x0000c80601007387 */ /* 0x000fe40000100a00 */
[----:B------:R-:W0:Y:S02]  /*29b70*/  LDSM.16.MT88.4 R4, [R10+0xe000] ;  /* 0x00e000000a04783b */ /* 0x000e240000004200 */
[----:B0-----:R-:W-:Y:S02]  /*29b80*/  STL [R1], R4 ;  /* 0x0000000401007387 */ /* 0x001fe40000100800 */
[----:B------:R-:W-:Y:S02]  /*29b90*/  IMAD.MOV.U32 R3, RZ, RZ, R5 ;  /* 0x000000ffff037224 */ /* 0x000fe400078e0005 */
[----:B------:R-:W-:Y:S01]  /*29ba0*/  STL [R1+0xc], R7 ;  /* 0x00000c0701007387 */ /* 0x000fe20000100800 */
[----:B------:R-:W-:-:S02]  /*29bb0*/  MOV R2, R6 ;  /* 0x0000000600027202 */ /* 0x000fc40000000f00 */
[----:B----4-:R-:W0:Y:S02]  /*29bc0*/  LDSM.16.M88.4 R4, [R11+0x10380] ;  /* 0x010380000b04783b */ /* 0x010e240000000200 */
[----:B------:R-:W1:Y:S02]  /*29bd0*/  LDSM.16.M88.4 R8, [R11+0x18380] ;  /* 0x018380000b08783b */ /* 0x000e640000000200 */
[----:B0-----:R-:W-:Y:S02]  /*29be0*/  STL [R1+0x3014], R4 ;  /* 0x0030140401007387 */ /* 0x001fe40000100800 */
[----:B------:R-:W-:Y:S02]  /*29bf0*/  STL [R1+0x3010], R5 ;  /* 0x0030100501007387 */ /* 0x000fe40000100800 */
[----:B------:R-:W-:Y:S02]  /*29c00*/  STL [R1+0x2fb4], R6 ;  /* 0x002fb40601007387 */ /* 0x000fe40000100800 */
[----:B------:R0:W-:Y:S02]  /*29c10*/  STL [R1+0x2fb0], R7 ;  /* 0x002fb00701007387 */ /* 0x0001e40000100800 */
[----:B0-----:R-:W2:Y:S01]  /*29c20*/  LDL.LU.64 R6, [R1+0x28] ;  /* 0x0000280001067983 */ /* 0x001ea20000300a00 */
[----:B-1----:R-:W-:Y:S02]  /*29c30*/  STL [R1+0x2fbc], R10 ;  /* 0x002fbc0a01007387 */ /* 0x002fe40000100800 */
[----:B------:R0:W-:Y:S02]  /*29c40*/  STL [R1+0x2fb8], R11 ;  /* 0x002fb80b01007387 */ /* 0x0001e40000100800 */
[----:B------:R-:W-:Y:S01]  /*29c50*/  STL.64 [R1+0x3008], R8 ;  /* 0x0030080801007387 */ /* 0x000fe20000100a00 */
[----:B0-----:R-:W3:Y:S02]  /*29c60*/  LDL.64 R10, [R1+0x38] ;  /* 0x00003800010a7983 */ /* 0x001ee40000100a00 */
[----:B---3--:R-:W-:Y:S02]  /*29c70*/  HMMA.16816.F32 R24, R24, R10, R12 ;  /* 0x0000000a1818723c */ /* 0x008fe4000000180c */
[----:B------:R-:W3:Y:S11]  /*29c80*/  LDL.LU R15, [R1+0x3088] ;  /* 0x00308800010f7983 */ /* 0x000ef60000300800 */
[----:B------:R-:W-:Y:S10]  /*29c90*/  @!UPT UIADD3 URZ, URZ, URZ, URZ ;  /* 0x0000003f3f3ff290 */ /* 0x000ff4000fffe03f */
[----:B------:R-:W-:Y:S01]  /*29ca0*/  STL.64 [R1+0x60], R24 ;  /* 0x0000601801007387 */ /* 0x000fe20000100a00 */
[----:B------:R0:W-:Y:S03]  /*29cb0*/  STL.64 [R1+0x68], R26 ;  /* 0x0000681a01007387 */ /* 0x0001e60000100a00 */
[----:B0-----:R-:W4:Y:S01]  /*29cc0*/  LDL.LU.64 R26, [R1+0x3080] ;  /* 0x00308000011a7983 */ /* 0x001f220000300a00 */
[----:B------:R-:W4:Y:S01]  /*29cd0*/  LDL.LU.64 R24, [R1+0x3078] ;  /* 0x0030780001187983 */ /* 0x000f220000300a00 */
[----:B--2---:R-:W-:Y:S11]  /*29ce0*/  HMMA.16816.F32 R16, R20, R6, R16 ;  /* 0x000000061410723c */ /* 0x004ff60000001810 */
[----:B------:R-:W-:Y:S11]  /*29cf0*/  @!UPT UIADD3 URZ, URZ, URZ, URZ ;  /* 0x0000003f3f3ff290 */ /* 0x000ff6000fffe03f */
[----:B------:R-:W-:Y:S02]  /*29d00*/  @!UPT UIADD3 URZ, URZ, URZ, URZ ;  /* 0x0000003f3f3ff290 */ /* 0x000fe4000fffe03f */
[----:B------:R-:W-:Y:S01]  /*29d10*/  IMAD.MOV.U32 R5, RZ, RZ, R16 ;  /* 0x000000ffff057224 */ /* 0x000fe200078e0010 */
[----:B---3--:R-:W0:Y:S04]  /*29d20*/  LDSM.16.MT88.4 R12, [R15+0xe000] ;  /* 0x00e000000f0c783b */ /* 0x008e280000004200 */
[----:B0-----:R-:W-:Y:S01]  /*29d30*/  STL.64 [R1+0x3000], R14 ;  /* 0x0030000e01007387 */ /* 0x001fe20000100a00 */
[----:B------:R4:W-:Y:S02]  /*29d40*/  STL.64 [R1+0x2ff8], R12 ;  /* 0x002ff80c01007387 */ /* 0x0009e40000100a00 */
[----:B----4-:R-:W-:Y:S01]  /*29d50*/  IMAD.MOV.U32 R12, RZ, RZ, R24 ;  /* 0x000000ffff0c7224 */ /* 0x010fe200078e0018 */
[----:B------:R-:W-:Y:S01]  /*29d60*/  MOV R13, R29 ;  /* 0x0000001d000d7202 */ /* 0x000fe20000000f00 */
[----:B------:R-:W2:Y:S01]  /*29d70*/  LDL.LU R24, [R1+0x3070] ;  /* 0x0030700001187983 */ /* 0x000ea20000300800 */
[----:B------:R-:W3:Y:S02]  /*29d80*/  LDL.LU R29, [R1+0x306c] ;  /* 0x00306c00011d7983 */ /* 0x000ee40000300800 */
[----:B------:R-:W-:-:S02]  /*29d90*/  IMAD.MOV.U32 R14, RZ, RZ, R0 ;  /* 0x000000ffff0e7224 */ /* 0x000fc400078e0000 */
[----:B------:R-:W4:Y:S01]  /*29da0*/  LDL.LU R0, [R1+0x3068] ;  /* 0x0030680001007983 */ /* 0x000f220000300800 */
[----:B------:R-:W-:Y:S01]  /*29db0*/  MOV R15, R28 ;  /* 0x0000001c000f7202 */ /* 0x000fe20000000f00 */
[----:B------:R-:W-:Y:S02]  /*29dc0*/  MOV R28, R19 ;  /* 0x00000013001c7202 */ /* 0x000fe40000000f00 */
[----:B------:R-:W-:Y:S01]  /*29dd0*/  STL [R1+0x74], R17 ;  /* 0x0000741101007387 */ /* 0x000fe20000100800 */
[----:B------:R-:W-:Y:S02]  /*29de0*/  STL [R1+0x78], R18 ;  /* 0x0000781201007387 */ /* 0x000fe40000100800 */
[----:B------:R-:W-:Y:S02]  /*29df0*/  STL [R1+0x301c], R28 ;  /* 0x00301c1c01007387 */ /* 0x000fe40000100800 */
[----:B------:R2:W-:Y:S02]  /*29e00*/  STL [R1+0x3018], R5 ;  /* 0x0030180501007387 */ /* 0x0005e40000100800 */
[----:B------:R-:W3:Y:S02]  /*29e10*/  LDL.LU R4, [R1+0x90] ;  /* 0x0000900001047983 */ /* 0x000ee40000300800 */
[----:B------:R-:W-:Y:S01]  /*29e20*/  IMAD.MOV.U32 R9, RZ, RZ, R6 ;  /* 0x000000ffff097224 */ /* 0x000fe200078e0006 */
[----:B------:R-:W-:-:S02]  /*29e30*/  MOV R8, R7 ;  /* 0x0000000700087202 */ /* 0x000fc40000000f00 */
[----:B------:R-:W-:Y:S01]  /*29e40*/  MOV R6, R25 ;  /* 0x0000001900067202 */ /* 0x000fe20000000f00 */
[----:B------:R-:W-:Y:S01]  /*29e50*/  IMAD.MOV.U32 R7, RZ, RZ, R26 ;  /* 0x000000ffff077224 */ /* 0x000fe200078e001a */
[----:B----4-:R-:W0:Y:S01]  /*29e60*/  LDSM.16.MT88.4 R16, [R0+0xe000] ;  /* 0x00e000000010783b */ /* 0x010e220000004200 */
[----:B--2---:R-:W-:Y:S02]  /*29e70*/  IMAD.MOV.U32 R5, RZ, RZ, R24 ;  /* 0x000000ffff057224 */ /* 0x004fe400078e0018 */
[----:B------:R-:W2:Y:S02]  /*29e80*/  LDL.LU R24, [R1+0x3064] ;  /* 0x0030640001187983 */ /* 0x000ea40000300800 */
[----:B------:R-:W2:Y:S01]  /*29e90*/  LDL.LU R25, [R1+0x3060] ;  /* 0x0030600001197983 */ /* 0x000ea20000300800 */
[----:B------:R-:W2:Y:S02]  /*29ea0*/  LDL.LU R26, [R1+0x305c] ;  /* 0x00305c00011a7983 */ /* 0x000ea40000300800 */
[----:B---3--:R-:W-:Y:S02]  /*29eb0*/  HMMA.16816.F32 R4, R20, R10, R4 ;  /* 0x0000000a1404723c */ /* 0x008fe40000001804 */
[----:B------:R-:W-:Y:S04]  /*29ec0*/  STL [R1+0x3020], R0 ;  /* 0x0030200001007387 */ /* 0x000fe80000100800 */
[----:B------:R-:W1:Y:S04]  /*29ed0*/  LDSM.16.MT88.4 R20, [R29+0xe000] ;  /* 0x00e000001d14783b */ /* 0x000e680000004200 */
[----:B0-----:R-:W-:Y:S01]  /*29ee0*/  STL [R1+0x2fcc], R16 ;  /* 0x002fcc1001007387 */ /* 0x001fe20000100800 */
[----:B------:R-:W-:Y:S02]  /*29ef0*/  STL [R1+0x2fc8], R17 ;  /* 0x002fc81101007387 */ /* 0x000fe40000100800 */
[----:B------:R-:W-:Y:S02]  /*29f00*/  STL [R1+0x2fc4], R18 ;  /* 0x002fc41201007387 */ /* 0x000fe40000100800 */
[----:B------:R-:W-:Y:S08]  /*29f10*/  STL [R1+0x2fc0], R19 ;  /* 0x002fc01301007387 */ /* 0x000ff00000100800 */
[----:B------:R0:W-:Y:S01]  /*29f20*/  STL.64 [R1+0x50], R4 ;  /* 0x0000500401007387 */ /* 0x0001e20000100a00 */
[----:B------:R-:W-:Y:S01]  /*29f30*/  STL [R1+0x58], R6 ;  /* 0x0000580601007387 */ /* 0x000fe20000100800 */
[----:B0-----:R-:W-:-:S05]  /*29f40*/  MOV R4, R7 ;  /* 0x0000000700047202 */ /* 0x001fca0000000f00 */
[----:B------:R0:W-:Y:S02]  /*29f50*/  STL [R1+0x3048], R4 ;  /* 0x0030480401007387 */ /* 0x0001e40000100800 */
[----:B0-----:R-:W-:Y:S02]  /*29f60*/  IMAD.MOV.U32 R4, RZ, RZ, R27 ;  /* 0x000000ffff047224 */ /* 0x001fe400078e001b */
[----:B------:R-:W2:Y:S01]  /*29f70*/  LDL.LU R27, [R1+0x3058] ;  /* 0x00305800011b7983 */ /* 0x000ea20000300800 */
[----:B------:R-:W2:Y:S02]  /*29f80*/  LDL.LU R5, [R1+0xb4] ;  /* 0x0000b40001057983 */ /* 0x000ea40000300800 */
[----:B------:R-:W2:Y:S02]  /*29f90*/  LDL.LU R6, [R1+0xb8] ;  /* 0x0000b80001067983 */ /* 0x000ea40000300800 */
[----:B------:R-:W2:Y:S01]  /*29fa0*/  LDL.LU R7, [R1+0xbc] ;  /* 0x0000bc0001077983 */ /* 0x000ea20000300800 */
[----:B------:R-:W-:Y:S01]  /*29fb0*/  MOV R18, R9 ;  /* 0x0000000900127202 */ /* 0x000fe20000000f00 */
[----:B------:R-:W-:Y:S01]  /*29fc0*/  IMAD.MOV.U32 R19, RZ, RZ, R8 ;  /* 0x000000ffff137224 */ /* 0x000fe200078e0008 */
[----:B------:R-:W-:Y:S01]  /*29fd0*/  STL [R1+0x2fd0], R29 ;  /* 0x002fd01d01007387 */ /* 0x000fe20000100800 */
[----:B-1----:R-:W-:Y:S02]  /*29fe0*/  STL.64 [R1+0x2f98], R22 ;  /* 0x002f981601007387 */ /* 0x002fe40000100a00 */
[----:B------:R2:W-:Y:S03]  /*29ff0*/  STL.64 [R1+0x2f90], R20 ;  /* 0x002f901401007387 */ /* 0x0005e60000100a00 */
[C---:B--2---:R-:W-:Y:S11]  /*2a000*/  HMMA.16816.F32 R20, R24.reuse, R18, R4 ;  /* 0x000000121814723c */ /* 0x044ff60000001804 */
[----:B------:R-:W-:Y:S11]  /*2a010*/  @!UPT UIADD3 URZ, URZ, URZ, URZ ;  /* 0x0000003f3f3ff290 */ /* 0x000ff6000fffe03f */
[----:B------:R-:W-:Y:S02]  /*2a020*/  @!UPT UIADD3 URZ, URZ, URZ, URZ ;  /* 0x0000003f3f3ff290 */ /* 0x000fe4000fffe03f */
[----:B------:R-:W-:Y:S01]  /*2a030*/  MOV R0, R20 ;  /* 0x0000001400007202 */ /* 0x000fe20000000f00 */
[----:B------:R-:W-:Y:S01]  /*2a040*/  IMAD.MOV.U32 R28, RZ, RZ, R21 ;  /* 0x000000ffff1c7224 */ /* 0x000fe200078e0015 */
[----:B------:R-:W-:Y:S01]  /*2a050*/  MOV R5, R22 ;  /* 0x0000001600057202 */ /* 0x000fe20000000f00 */
[----:B------:R-:W-:Y:S02]  /*2a060*/  IMAD.MOV.U32 R29, RZ, RZ, R23 ;  /* 0x000000ffff1d7224 */ /* 0x000fe400078e0017 */
[----:B------:R-:W-:Y:S01]  /*2a070*/  HMMA.16816.F32 R20, R24, R10, R12 ;  /* 0x0000000a1814723c */ /* 0x000fe2000000180c */
[----:B------:R-:W2:Y:S01]  /*2a080*/  LDL.LU R24, [R1+0x80] ;  /* 0x0000800001187983 */ /* 0x000ea20000300800 */
[----:B------:R-:W2:Y:S02]  /*2a090*/  LDL.LU R25, [R1+0x84] ;  /* 0x0000840001197983 */ /* 0x000ea40000300800 */
[----:B------:R-:W2:Y:S02]  /*2a0a0*/  LDL.LU R26, [R1+0x88] ;  /* 0x00008800011a7983 */ /* 0x000ea40000300800 */
[----:B------:R-:W2:Y:S01]  /*2a0b0*/  LDL.LU R27, [R1+0x8c] ;  /* 0x00008c00011b7983 */ /* 0x000ea20000300800 */
[----:B------:R-:W3:Y:S01]  /*2a0c0*/  LDL.LU R12, [R1] ;  /* 0x00000000010c7983 */ /* 0x000ee20000300800 */
[----:B------:R-:W-:Y:S01]  /*2a0d0*/  IMAD.MOV.U32 R13, RZ, RZ, R3 ;  /* 0x000000ffff0d7224 */ /* 0x000fe200078e0003 */
[----:B------:R-:W-:-:S02]  /*2a0e0*/  MOV R14, R2 ;  /* 0x00000002000e7202 */ /* 0x000fc40000000f00 */
[----:B------:R-:W4:Y:S01]  /*2a0f0*/  LDL.LU R3, [R1+0x3054] ;  /* 0x0030540001037983 */ /* 0x000f220000300800 */
[----:B------:R-:W2:Y:S02]  /*2a100*/  LDL.LU R2, [R1+0x3050] ;  /* 0x0030500001027983 */ /* 0x000ea40000300800 */
[----:B------:R-:W2:Y:S02]  /*2a110*/  LDL.LU R15, [R1+0xc] ;  /* 0x00000c00010f7983 */ /* 0x000ea40000300800 */
[----:B--2---:R-:W-:Y:S01]  /*2a120*/  STL.64 [R1+0x3030], R14 ;  /* 0x0030300e01007387 */ /* 0x004fe20000100a00 */
[----:B---3--:R0:W-:Y:S03]  /*2a130*/  STL.64 [R1+0x3028], R12 ;  /* 0x0030280c01007387 */ /* 0x0081e60000100a00 */
[----:B0-----:R-:W2:Y:S01]  /*2a140*/  LDL.LU R12, [R1+0xd0] ;  /* 0x0000d000010c7983 */ /* 0x001ea20000300800 */
[----:B------:R-:W2:Y:S02]  /*2a150*/  LDL.LU R13, [R1+0xd4] ;  /* 0x0000d400010d7983 */ /* 0x000ea40000300800 */
[----:B----4-:R-:W-:-:S02]  /*2a160*/  IMAD.MOV.U32 R14, RZ, RZ, R3 ;  /* 0x000000ffff0e7224 */ /* 0x010fc400078e0003 */
[----:B------:R-:W3:Y:S01]  /*2a170*/  LDL.LU R3, [R1+0x304c] ;  /* 0x00304c0001037983 */ /* 0x000ee20000300800 */
[----:B------:R-:W-:-:S05]  /*2a180*/  MOV R15, R2 ;  /* 0x00000002000f7202 */ /* 0x000fca0000000f00 */
[----:B------:R0:W-:Y:S04]  /*2a190*/  STL.64 [R1+0x3040], R14 ;  /* 0x0030400e01007387 */ /* 0x0001e80000100a00 */
[----:B0-----:R-:W4:Y:S01]  /*2a1a0*/  LDL R15, [R1+0x12b4] ;  /* 0x0012b400010f7983 */ /* 0x001f220000100800 */
[----:B------:R-:W0:Y:S03]  /*2a1b0*/  S2R R2, SR_TID.X ;  /* 0x0000000000027919 */ /* 0x000e260000002100 */
[----:B--2---:R-:W-:Y:S01]  /*2a1c0*/  STL.64 [R1+0x3038], R12 ;  /* 0x0030380c01007387 */ /* 0x004fe20000100a00 */
[----:B------:R-:W-:Y:S02]  /*2a1d0*/  STL.64 [R1+0x2fa8], R22 ;  /* 0x002fa81601007387 */ /* 0x000fe40000100a00 */
[----:B------:R1:W-:Y:S02]  /*2a1e0*/  STL.64 [R1+0x2fa0], R20 ;  /* 0x002fa01401007387 */ /* 0x0003e40000100a00 */
[----:B-1----:R-:W2:Y:S01]  /*2a1f0*/  LDL.LU R20, [R1+0x10] ;  /* 0x0000100001147983 */ /* 0x002ea20000300800 */
[----:B------:R-:W2:Y:S02]  /*2a200*/  LDL.LU R21, [R1+0x14] ;  /* 0x0000140001157983 */ /* 0x000ea40000300800 */
[----:B------:R-:W2:Y:S01]  /*2a210*/  LDL.LU R22, [R1+0x18] ;  /* 0x0000180001167983 */ /* 0x000ea20000300800 */
[----:B0-----:R-:W-:Y:S01]  /*2a220*/  LOP3.LUT R6, R2, 0x7, RZ, 0xc0, !PT ;  /* 0x0000000702067812 */ /* 0x001fe200078ec0ff */
[----:B---3--:R-:W-:Y:S01]  /*2a230*/  IMAD.MOV.U32 R23, RZ, RZ, R3 ;  /* 0x000000ffff177224 */ /* 0x008fe200078e0003 */
[----:B------:R-:W3:Y:S04]  /*2a240*/  LDL.LU R8, [R1+0xc0] ;  /* 0x0000c00001087983 */ /* 0x000ee80000300800 */
[----:B----4-:R-:W-:Y:S01]  /*2a250*/  LDSM.16.MT88.4 R12, [R15+0xe800] ;  /* 0x00e800000f0c783b */ /* 0x010fe20000004200 */
[----:B------:R-:W-:Y:S01]  /*2a260*/  IMAD.SHL.U32 R10, R6, 0x10, RZ ;  /* 0x00000010060a7824 */ /* 0x000fe200078e00ff */
[----:B------:R-:W-:-:S02]  /*2a270*/  SHF.L.U32 R3, R2, 0x1, RZ ;  /* 0x0000000102037819 */ /* 0x000fc400000006ff */
[----:B------:R-:W3:Y:S02]  /*2a280*/  LDL.LU R9, [R1+0xc4] ;  /* 0x0000c40001097983 */ /* 0x000ee40000300800 */
[----:B------:R-:W-:Y:S02]  /*2a290*/  LEA R10, R6, R10, 0x7 ;  /* 0x0000000a060a7211 */ /* 0x000fe400078e38ff */
[----:B------:R-:W-:Y:S02]  /*2a2a0*/  LOP3.LUT R2, R2, 0x10, RZ, 0xc0, !PT ;  /* 0x0000001002027812 */ /* 0x000fe400078ec0ff */
[----:B------:R-:W-:-:S05]  /*2a2b0*/  LOP3.LUT R10, R10, 0x10, R3, 0x78, !PT ;  /* 0x000000100a0a7812 */ /* 0x000fca00078e7803 */
[----:B------:R-:W-:Y:S01]  /*2a2c0*/  IMAD R10, R2, 0x40, R10 ;  /* 0x00000040020a7824 */ /* 0x000fe200078e020a */
[----:B------:R-:W-:Y:S01]  /*2a2d0*/  MOV R4, R11 ;  /* 0x0000000b00047202 */ /* 0x000fe20000000f00 */
[----:B--2---:R-:W-:Y:S03]  /*2a2e0*/  HMMA.16816.F32 R16, R20, R18, R24 ;  /* 0x000000121410723c */ /* 0x004fe60000001818 */
[----:B------:R0:W1:Y:S04]  /*2a2f0*/  LDSM.16.MT88.4 R24, [R10+0xe800] ;  /* 0x00e800000a18783b */ /* 0x0000680000004200 */
[----:B0-----:R-:W3:Y:S01]  /*2a300*/  LDL.LU R10, [R1+0xc8] ;  /* 0x0000c800010a7983 */ /* 0x001ee20000300800 */
[----:B------:R-:W3:Y:S11]  /*2a310*/  LDL.LU R11, [R1+0xcc] ;  /* 0x0000cc00010b7983 */ /* 0x000ef60000300800 */
[----:B------:R-:W-:Y:S05]  /*2a320*/  @!UPT UIADD3 URZ, URZ, URZ, URZ ;  /* 0x0000003f3f3ff290 */ /* 0x000fea000fffe03f */
[----:B------:R-:W-:Y:S01]  /*2a330*/  MOV R7, R16 ;  /* 0x0000001000077202 */ /* 0x000fe20000000f00 */
[----:B------:R-:W-:Y:S01]  /*2a340*/  IMAD.MOV.U32 R6, RZ, RZ, R17 ;  /* 0x000000ffff067224 */ /* 0x000fe200078e0011 */
[----:B------:R-:W2:Y:S01]  /*2a350*/  LDL.LU R16, [R1+0x60] ;  /* 0x0000600001107983 */ /* 0x000ea20000300800 */
[----:B------:R-:W-:Y:S01]  /*2a360*/  MOV R3, R18 ;  /* 0x0000001200037202 */ /* 0x000fe20000000f00 */
[----:B------:R-:W2:Y:S02]  /*2a370*/  LDL.LU R17, [R1+0x64] ;  /* 0x0000640001117983 */ /* 0x000ea40000300800 */
[----:B------:R-:W-:Y:S01]  /*2a380*/  IMAD.MOV.U32 R2, RZ, RZ, R19 ;  /* 0x000000ffff027224 */ /* 0x000fe200078e0013 */
[----:B------:R-:W2:Y:S01]  /*2a390*/  LDL.LU R18, [R1+0x68] ;  /* 0x0000680001127983 */ /* 0x000ea20000300800 */
[----:B------:R-:W2:Y:S03]  /*2a3a0*/  LDL.LU R19, [R1+0x6c] ;  /* 0x00006c0001137983 */ /* 0x000ea60000300800 */
[----:B-1----:R0:W-:Y:S01]  /*2a3b0*/  STL.64 [R1+0x2f78], R26 ;  /* 0x002f781a01007387 */ /* 0x0021e20000100a00 */
[----:B------:R-:W-:Y:S03]  /*2a3c0*/  STL.64 [R1+0x2f70], R24 ;  /* 0x002f701801007387 */ /* 0x000fe60000100a00 */
[----:B0-----:R-:W4:Y:S01]  /*2a3d0*/  LDL.LU R26, [R1+0x38] ;  /* 0x00003800011a7983 */ /* 0x001f220000300800 */
[----:B------:R-:W-:-:S02]  /*2a3e0*/  MOV R27, R4 ;  /* 0x00000004001b7202 */ /* 0x000fc40000000f00 */
[----:B------:R-:W2:Y:S02]  /*2a3f0*/  LDL.LU R4, [R1+0x3048] ;  /* 0x0030480001047983 */ /* 0x000ea40000300800 */
[----:B------:R-:W-:Y:S01]  /*2a400*/  STL.64 [R1+0x40], R12 ;  /* 0x0000400c01007387 */ /* 0x000fe20000100a00 */
[----:B------:R0:W-:Y:S04]  /*2a410*/  STL.64 [R1+0x48], R14 ;  /* 0x0000480e01007387 */ /* 0x0001e80000100a00 */
[----:B0-----:R-:W4:Y:S01]  /*2a420*/  LDL.LU.64 R14, [R1+0x3040] ;  /* 0x00304000010e7983 */ /* 0x001f220000300a00 */
[----:B------:R-:W4:Y:S02]  /*2a430*/  LDL.LU.64 R12, [R1+0x3038] ;  /* 0x00303800010c7983 */ /* 0x000f240000300a00 */
[----:B----4-:R-:W-:Y:S01]  /*2a440*/  HMMA.16816.F32 R24, R20, R26, R12 ;  /* 0x0000001a1418723c */ /* 0x010fe2000000180c */
[----:B------:R-:W3:Y:S01]  /*2a450*/  LDL.LU.64 R14, [R1+0x3030] ;  /* 0x00303000010e7983 */ /* 0x000ee20000300a00 */
[----:B------:R-:W3:Y:S05]  /*2a460*/  LDL.LU.64 R12, [R1+0x3028] ;  /* 0x00302800010c7983 */ /* 0x000eea0000300a00 */
[----:B------:R-:W-:Y:S01]  /*2a470*/  IMAD.MOV.U32 R22, RZ, RZ, R5 ;  /* 0x000000ffff167224 */ /* 0x000fe200078e0005 */
[----:B------:R-:W-:Y:S01]  /*2a480*/  MOV R23, R29 ;  /* 0x0000001d00177202 */ /* 0x000fe20000000f00 */
[----:B------:R-:W-:Y:S01]  /*2a490*/  IMAD.MOV.U32 R20, RZ, RZ, R0 ;  /* 0x000000ffff147224 */ /* 0x000fe200078e0000 */
[----:B------:R-:W-:Y:S01]  /*2a4a0*/  MOV R21, R28 ;  /* 0x0000001c00157202 */ /* 0x000fe20000000f00 */
[----:B------:R-:W4:Y:S01]  /*2a4b0*/  LDL.LU R0, [R1+0x3020] ;  /* 0x0030200001007983 */ /* 0x000f220000300800 */
[----:B------:R-:W3:Y:S02]  /*2a4c0*/  LDL.LU R28, [R1+0x301c] ;  /* 0x00301c00011c7983 */ /* 0x000ee40000300800 */
[----:B------:R-:W3:Y:S02]  /*2a4d0*/  LDL.LU R5, [R1+0x3018] ;  /* 0x0030180001057983 */ /* 0x000ee40000300800 */
[----:B------:R-:W-:Y:S01]  /*2a4e0*/  STL.64 [R1+0x2fe0], R22 ;  /* 0x002fe01601007387 */ /* 0x000fe20000100a00 */
[----:B------:R0:W-:Y:S04]  /*2a4f0*/  STL.64 [R1+0x2fd8], R20 ;  /* 0x002fd81401007387 */ /* 0x0001e80000100a00 */
[----:B0-----:R-:W3:Y:S01]  /*2a500*/  LDL.LU R20, [R1+0x50] ;  /* 0x0000500001147983 */ /* 0x001ee20000300800 */
[----:B------:R-:W3:Y:S02]  /*2a510*/  LDL.LU R21, [R1+0x54] ;  /* 0x0000540001157983 */ /* 0x000ee40000300800 */
[----:B------:R-:W3:Y:S02]  /*2a520*/  LDL.LU R22, [R1+0x58] ;  /* 0x0000580001167983 */ /* 0x000ee40000300800 */
[----:B--2---:R-:W-:-:S02]  /*2a530*/  IMAD.MOV.U32 R23, RZ, RZ, R4 ;  /* 0x000000ffff177224 */ /* 0x004fc400078e0004 */
[----:B------:R-:W2:Y:S04]  /*2a540*/  LDL.LU R4, [R1+0x3014] ;  /* 0x0030140001047983 */ /* 0x000ea80000300800 */
[----:B---3--:R-:W-:Y:S01]  /*2a550*/  STL.64 [R1+0x2ff0], R22 ;  /* 0x002ff01601007387 */ /* 0x008fe20000100a00 */
[----:B------:R0:W-:Y:S02]  /*2a560*/  STL.64 [R1+0x2fe8], R20 ;  /* 0x002fe81401007387 */ /* 0x0001e40000100a00 */
[----:B0-----:R-:W-:Y:S02]  /*2a570*/  MOV R20, R5 ;  /* 0x0000000500147202 */ /* 0x001fe40000000f00 */
[----:B------:R-:W2:Y:S01]  /*2a580*/  LDL.LU R5, [R1+0x3010] ;  /* 0x0030100001057983 */ /* 0x000ea20000300800 */
[----:B------:R-:W3:Y:S02]  /*2a590*/  LDL.LU R21, [R1+0x74] ;  /* 0x0000740001157983 */ /* 0x000ee40000300800 */
[----:B------:R-:W3:Y:S02]  /*2a5a0*/  LDL.LU R22, [R1+0x78] ;  /* 0x0000780001167983 */ /* 0x000ee40000300800 */
[----:B------:R-:W-:Y:S01]  /*2a5b0*/  STL.64 [R1+0x2f88], R26 ;  /* 0x002f881a01007387 */ /* 0x000fe20000100a00 */
[----:B------:R0:W-:Y:S01]  /*2a5c0*/  STL.64 [R1+0x2f80], R24 ;  /* 0x002f801801007387 */ /* 0x0001e20000100a00 */
[----:B------:R-:W-:Y:S01]  /*2a5d0*/  IMAD.MOV.U32 R23, RZ, RZ, R28 ;  /* 0x000000ffff177224 */ /* 0x000fe200078e001c */
[----:B0-----:R-:W-:Y:S01]  /*2a5e0*/  MOV R24, R7 ;  /* 0x0000000700187202 */ /* 0x001fe20000000f00 */
[C---:B--2---:R-:W-:Y:S11]  /*2a5f0*/  HMMA.16816.F32 R8, R12.reuse, R4, R8 ;  /* 0x000000040c08723c */ /* 0x044ff60000001808 */
[----:B------:R-:W-:Y:S11]  /*2a600*/  @!UPT UIADD3 URZ, URZ, URZ, URZ ;  /* 0x0000003f3f3ff290 */ /* 0x000ff6000fffe03f */
[----:B------:R-:W-:Y:S02]  /*2a610*/  @!UPT UIADD3 URZ, URZ, URZ, URZ ;  /* 0x0000003f3f3ff290 */ /* 0x000fe4000fffe03f */
[----:B------:R-:W-:Y:S01]  /*2a620*/  MOV R7, R8 ;  /* 0x0000000800077202 */ /* 0x000fe20000000f00 */
[----:B------:R-:W-:Y:S02]  /*2a630*/  IMAD.MOV.U32 R28, RZ, RZ, R9 ;  /* 0x000000ffff1c7224 */ /* 0x000fe400078e0009 */
[----:B------:R-:W2:Y:S01]  /*2a640*/  LDL.LU.64 R8, [R1+0x3008] ;  /* 0x0030080001087983 */ /* 0x000ea20000300a00 */
[----:B------:R-:W-:Y:S02]  /*2a650*/  IMAD.MOV.U32 R27, RZ, RZ, R2 ;  /* 0x000000ffff1b7224 */ /* 0x000fe400078e0002 */
[----:B------:R-:W-:Y:S01]  /*2a660*/  IMAD.MOV.U32 R25, RZ, RZ, R6 ;  /* 0x000000ffff197224 */ /* 0x000fe200078e0006 */
[----:B------:R-:W-:Y:S01]  /*2a670*/  MOV R26, R3 ;  /* 0x00000003001a7202 */ /* 0x000fe20000000f00 */
[----:B------:R-:W-:Y:S01]  /*2a680*/  IMAD.MOV.U32 R2, RZ, RZ, R11 ;  /* 0x000000ffff027224 */ /* 0x000fe200078e000b */
[----:B------:R-:W-:Y:S01]  /*2a690*/  MOV R3, R10 ;  /* 0x0000000a00037202 */ /* 0x000fe20000000f00 */
[----:B--2---:R-:W-:Y:S11]  /*2a6a0*/  HMMA.16816.F32 R12, R12, R8, R16 ;  /* 0x000000080c0c723c */ /* 0x004ff60000001810 */
[----:B------:R-:W-:Y:S11]  /*2a6b0*/  @!UPT UIADD3 URZ, URZ, URZ, URZ ;  /* 0x0000003f3f3ff290 */ /* 0x000ff6000fffe03f */
[----:B------:R-:W-:Y:S02]  /*2a6c0*/  @!UPT UIADD3 URZ, URZ, URZ, URZ ;  /* 0x0000003f3f3ff290 */ /* 0x000fe4000fffe03f */
[----:B------:R-:W-:Y:S01]  /*2a6d0*/  MOV R11, R14 ;  /* 0x0000000e000b7202 */ /* 0x000fe20000000f00 */
[----:B------:R-:W-:Y:S01]  /*2a6e0*/  IMAD.MOV.U32 R6, RZ, RZ, R15 ;  /* 0x000000ffff067224 */ /* 0x000fe200078e000f */
[----:B------:R-:W-:Y:S01]  /*2a6f0*/  MOV R19, R12 ;  /* 0x0000000c00137202 */ /* 0x000fe20000000f00 */
[----:B------:R-:W-:Y:S01]  /*2a700*/  IMAD.MOV.U32 R10, RZ, RZ, R13 ;  /* 0x000000ffff0a7224 */ /* 0x000fe200078e000d */
[----:B------:R-:W3:Y:S01]  /*2a710*/  LDL.LU.64 R14, [R1+0x3000] ;  /* 0x00300000010e7983 */ /* 0x000ee20000300a00 */
[----:B------:R-:W3:Y:S02]  /*2a720*/  LDL.LU.64 R12, [R1+0x2ff8] ;  /* 0x002ff800010c7983 */ /* 0x000ee40000300a00 */
[C---:B---3--:R-:W-:Y:S11]  /*2a730*/  HMMA.16816.F32 R20, R12.reuse, R4, R20 ;  /* 0x000000040c14723c */ /* 0x048ff60000001814 */
[----:B------:R-:W-:Y:S11]  /*2a740*/  @!UPT UIADD3 URZ, URZ, URZ, URZ ;  /* 0x0000003f3f3ff290 */ /* 0x000ff6000fffe03f */
[----:B------:R-:W-:Y:S02]  /*2a750*/  @!UPT UIADD3 URZ, URZ, URZ, URZ ;  /* 0x0000003f3f3ff290 */ /* 0x000fe4000fffe03f */
[----:B------:R-:W-:Y:S01]  /*2a760*/  MOV R17, R22 ;  /* 0x0000001600117202 */ /* 0x000fe20000000f00 */
[----:B------:R-:W-:Y:S01]  /*2a770*/  IMAD.MOV.U32 R18, RZ, RZ, R23 ;  /* 0x000000ffff127224 */ /* 0x000fe200078e0017 */
[----:B------:R-:W-:Y:S01]  /*2a780*/  MOV R29, R20 ;  /* 0x00000014001d7202 */ /* 0x000fe20000000f00 */
[----:B------:R-:W-:Y:S01]  /*2a790*/  IMAD.MOV.U32 R16, RZ, RZ, R21 ;  /* 0x000000ffff107224 */ /* 0x000fe200078e0015 */
[----:B------:R-:W2:Y:S01]  /*2a7a0*/  LDL.LU.64 R22, [R1+0x2ff0] ;  /* 0x002ff00001167983 */ /* 0x000ea20000300a00 */
[----:B------:R-:W2:Y:S02]  /*2a7b0*/  LDL.LU.64 R20, [R1+0x2fe8] ;  /* 0x002fe80001147983 */ /* 0x000ea40000300a00 */
[----:B--2---:R-:W-:Y:S01]  /*2a7c0*/  HMMA.16816.F32 R12, R12, R8, R20 ;  /* 0x000000080c0c723c */ /* 0x004fe20000001814 */
[----:B------:R-:W2:Y:S01]  /*2a7d0*/  LDL.LU.64 R22, [R1+0x2fe0] ;  /* 0x002fe00001167983 */ /* 0x000ea20000300a00 */
[----:B------:R-:W2:Y:S11]  /*2a7e0*/  LDL.LU.64 R20, [R1+0x2fd8] ;  /* 0x002fd80001147983 */ /* 0x000eb60000300a00 */
[----:B------:R-:W-:Y:S10]  /*2a7f0*/  @!UPT UIADD3 URZ, URZ, URZ, URZ ;  /* 0x0000003f3f3ff290 */ /* 0x000ff4000fffe03f */
[----:B------:R-:W-:Y:S01]  /*2a800*/  STL.64 [R1+0x2f48], R14 ;  /* 0x002f480e01007387 */ /* 0x000fe20000100a00 */
[----:B------:R-:W-:Y:S02]  /*2a810*/  STL.64 [R1+0x2f40], R12 ;  /* 0x002f400c01007387 */ /* 0x000fe40000100a00 */
[----:B----4-:R-:W0:Y:S02]  /*2a820*/  LDSM.16.MT88.4 R12, [R0+0xe800] ;  /* 0x00e80000000c783b */ /* 0x010e240000004200 */
[----:B0-----:R0:W-:Y:S02]  /*2a830*/  STL.64 [R1+0x10], R12 ;  /* 0x0000100c01007387 */ /* 0x0011e40000100a00 */
[----:B------:R1:W-:Y:S01]  /*2a840*/  STL.64 [R1+0x18], R14 ;  /* 0x0000180e01007387 */ /* 0x0003e20000100a00 */
[----:B0-----:R-:W-:Y:S02]  /*2a850*/  MOV R12, R29 ;  /* 0x0000001d000c7202 */ /* 0x001fe40000000f00 */
[----:B-1----:R-:W-:Y:S01]  /*2a860*/  MOV R14, R17 ;  /* 0x00000011000e7202 */ /* 0x002fe20000000f00 */
[----:B------:R-:W-:Y:S01]  /*2a870*/  IMAD.MOV.U32 R15, RZ, RZ, R18 ;  /* 0x000000ffff0f7224 */ /* 0x000fe200078e0012 */
[----:B------:R-:W3:Y:S01]  /*2a880*/  LDL.LU R29, [R1+0x2fd0] ;  /* 0x002fd000011d7983 */ /* 0x000ee20000300800 */
[----:B------:R-:W-:-:S02]  /*2a890*/  IMAD.MOV.U32 R13, RZ, RZ, R16 ;  /* 0x000000ffff0d7224 */ /* 0x000fc400078e0010 */
[----:B------:R-:W2:Y:S02]  /*2a8a0*/  LDL.LU R16, [R1+0x2fcc] ;  /* 0x002fcc0001107983 */ /* 0x000ea40000300800 */
[----:B------:R-:W2:Y:S01]  /*2a8b0*/  LDL.LU R17, [R1+0x2fc8] ;  /* 0x002fc80001117983 */ /* 0x000ea20000300800 */
[----:B------:R-:W2:Y:S01]  /*2a8c0*/  LDL.LU R18, [R1+0x2fc4] ;  /* 0x002fc40001127983 */ /* 0x000ea20000300800 */
[----:B------:R-:W-:Y:S02]  /*2a8d0*/  STL.64 [R1+0x2f58], R14 ;  /* 0x002f580e01007387 */ /* 0x000fe40000100a00 */
[----:B------:R0:W-:Y:S02]  /*2a8e0*/  STL.64 [R1+0x2f50], R12 ;  /* 0x002f500c01007387 */ /* 0x0001e40000100a00 */
[----:B0-----:R-:W-:Y:S02]  /*2a8f0*/  MOV R12, R19 ;  /* 0x00000013000c7202 */ /* 0x001fe40000000f00 */
[----:B------:R-:W2:Y:S01]  /*2a900*/  LDL.LU R19, [R1+0x2fc0] ;  /* 0x002fc00001137983 */ /* 0x000ea20000300800 */
[----:B------:R-:W-:Y:S01]  /*2a910*/  MOV R14, R11 ;  /* 0x0000000b000e7202 */ /* 0x000fe20000000f00 */
[----:B------:R-:W-:-:S02]  /*2a920*/  IMAD.MOV.U32 R15, RZ, RZ, R6 ;  /* 0x000000ffff0f7224 */ /* 0x000fc400078e0006 */
[----:B------:R-:W-:Y:S02]  /*2a930*/  IMAD.MOV.U32 R13, RZ, RZ, R10 ;  /* 0x000000ffff0d7224 */ /* 0x000fe400078e000a */
[----:B------:R-:W4:Y:S01]  /*2a940*/  LDL.LU R10, [R1+0x2fbc] ;  /* 0x002fbc00010a7983 */ /* 0x000f220000300800 */
[----:B------:R-:W4:Y:S02]  /*2a950*/  LDL.LU R11, [R1+0x2fb8] ;  /* 0x002fb800010b7983 */ /* 0x000f240000300800 */
[----:B------:R-:W3:Y:S02]  /*2a960*/  LDL.LU R6, [R1+0x2fb4] ;  /* 0x002fb40001067983 */ /* 0x000ee40000300800 */
[----:B------:R-:W-:Y:S01]  /*2a970*/  STL.64 [R1+0x2f68], R14 ;  /* 0x002f680e01007387 */ /* 0x000fe20000100a00 */
[----:B------:R0:W-:Y:S02]  /*2a980*/  STL.64 [R1+0x2f60], R12 ;  /* 0x002f600c01007387 */ /* 0x0001e40000100a00 */
[----:B0-----:R-:W-:-:S02]  /*2a990*/  MOV R12, R7 ;  /* 0x00000007000c7202 */ /* 0x001fc40000000f00 */
[----:B------:R-:W3:Y:S01]  /*2a9a0*/  LDL.LU R7, [R1+0x2fb0] ;  /* 0x002fb00001077983 */ /* 0x000ee20000300800 */
[----:B------:R-:W-:Y:S01]  /*2a9b0*/  STL [R1+0x2f38], R0 ;  /* 0x002f380001007387 */ /* 0x000fe20000100800 */
        /* <DEDUP_REMOVED lines=8> */
[----:B------:R-:W2:Y:S01]  /*2aa40*/  LDL.LU.64 R22, [R1+0x2f98] ;  /* 0x002f980001167983 */ /* 0x000ea20000300a00 */
[----:B------:R-:W2:Y:S06]  /*2aa50*/  LDL.LU.64 R20, [R1+0x2f90] ;  /* 0x002f900001147983 */ /* 0x000eac0000300a00 */
[C---:B--2---:R-:W-:Y:S11]  /*2aa60*/  HMMA.16816.F32 R24, R20.reuse, R4, R24 ;  /* 0x000000041418723c */ /* 0x044ff60000001818 */
[----:B------:R-:W-:Y:S11]  /*2aa70*/  @!UPT UIADD3 URZ, URZ, URZ, URZ ;  /* 0x0000003f3f3ff290 */ /* 0x000ff6000fffe03f */
[----:B------:R-:W-:Y:S01]  /*2aa80*/  @!UPT UIADD3 URZ, URZ, URZ, URZ ;  /* 0x0000003f3f3ff290 */ /* 0x000fe2000fffe03f */
[----:B------:R-:W-:Y:S01]  /*2aa90*/  STL.64 [R1+0xb0], R24 ;  /* 0x0000b01801007387 */ /* 0x000fe20000100a00 */
[----:B------:R0:W-:Y:S01]  /*2aaa0*/  STL [R1+0xb8], R26 ;  /* 0x0000b81a01007387 */ /* 0x0001e20000100800 */
[----:B------:R-:W-:Y:S02]  /*2aab0*/  MOV R0, R27 ;  /* 0x0000001b00007202 */ /* 0x000fe40000000f00 */
[----:B0-----:R-:W2:Y:S01]  /*2aac0*/  LDL.LU.64 R26, [R1+0x2f88] ;  /* 0x002f8800011a7983 */ /* 0x001ea20000300a00 */
[----:B------:R-:W2:Y:S02]  /*2aad0*/  LDL.LU.64 R24, [R1+0x2f80] ;  /* 0x002f800001187983 */ /* 0x000ea40000300a00 */
[----:B--2---:R-:W-:Y:S01]  /*2aae0*/  HMMA.16816.F32 R20, R20, R8, R24 ;  /* 0x000000081414723c */ /* 0x004fe20000001818 */
[----:B---3--:R-:W0:Y:S11]  /*2aaf0*/  LDSM.16.MT88.4 R24, [R29+0xe800] ;  /* 0x00e800001d18783b */ /* 0x008e360000004200 */
[----:B------:R-:W-:Y:S11]  /*2ab00*/  @!UPT UIADD3 URZ, URZ, URZ, URZ ;  /* 0x0000003f3f3ff290 */ /* 0x000ff6000fffe03f */
[----:B------:R-:W-:Y:S01]  /*2ab10*/  STL.64 [R1+0xa0], R20 ;  /* 0x0000a01401007387 */ /* 0x000fe20000100a00 */
[----:B------:R-:W-:Y:S02]  /*2ab20*/  STL [R1+0xa8], R22 ;  /* 0x0000a81601007387 */ /* 0x000fe40000100800 */
[----:B------:R-:W-:Y:S02]  /*2ab30*/  IMAD.MOV.U32 R4, RZ, RZ, R23 ;  /* 0x000000ffff047224 */ /* 0x000fe400078e0017 */
[----:B------:R-:W2:Y:S01]  /*2ab40*/  LDL R9, [R1+0x12b4] ;  /* 0x0012b40001097983 */ /* 0x000ea20000100800 */
[----:B------:R-:W3:Y:S04]  /*2ab50*/  LDL R23, [R1+0x12dc] ;  /* 0x0012dc0001177983 */ /* 0x000ee80000100800 */
[----:B0-----:R-:W-:Y:S01]  /*2ab60*/  STL.64 [R1], R24 ;  /* 0x0000001801007387 */ /* 0x001fe20000100a00 */
[----:B------:R0:W-:Y:S03]  /*2ab70*/  STL.64 [R1+0x8], R26 ;  /* 0x0000081a01007387 */ /* 0x0001e60000100a00 */
[----:B0-----:R-:W2:Y:S01]  /*2ab80*/  LDL.LU.64 R26, [R1+0x2f78] ;  /* 0x002f7800011a7983 */ /* 0x001ea20000300a00 */
[----:B------:R-:W2:Y:S02]  /*2ab90*/  LDL.LU.64 R24, [R1+0x2f70] ;  /* 0x002f700001187983 */ /* 0x000ea40000300a00 */
[----:B------:R-:W-:Y:S01]  /*2aba0*/  IMAD.MOV.U32 R13, RZ, RZ, R28 ;  /* 0x000000ffff0d7224 */ /* 0x000fe200078e001c */
[----:B------:R-:W-:Y:S01]  /*2abb0*/  MOV R14, R3 ;  /* 0x00000003000e7202 */ /* 0x000fe20000000f00 */
[----:B------:R-:W-:-:S07]  /*2abc0*/  IMAD.MOV.U32 R15, RZ, RZ, R2 ;  /* 0x000000ffff0f7224 */ /* 0x000fce00078e0002 */
[----:B--2---:R-:W-:Y:S11]  /*2abd0*/  HMMA.16816.F32 R12, R24, R6, R12 ;  /* 0x00000006180c723c */ /* 0x004ff6000000180c */
[----:B------:R-:W-:Y:S11]  /*2abe0*/  @!UPT UIADD3 URZ, URZ, URZ, URZ ;  /* 0x0000003f3f3ff290 */ /* 0x000ff6000fffe03f */
[----:B------:R-:W-:Y:S01]  /*2abf0*/  @!UPT UIADD3 URZ, URZ, URZ, URZ ;  /* 0x0000003f3f3ff290 */ /* 0x000fe2000fffe03f */
[----:B------:R-:W-:Y:S01]  /*2ac00*/  STL.64 [R1+0x80], R12 ;  /* 0x0000800c01007387 */ /* 0x000fe20000100a00 */
[----:B------:R0:W-:Y:S03]  /*2ac10*/  STL.64 [R1+0x88], R14 ;  /* 0x0000880e01007387 */ /* 0x0001e60000100a00 */
[----:B0-----:R-:W4:Y:S01]  /*2ac20*/  LDL.LU.64 R14, [R1+0x2f68] ;  /* 0x002f6800010e7983 */ /* 0x001f220000300a00 */
[----:B------:R-:W4:Y:S03]  /*2ac30*/  LDL.LU.64 R12, [R1+0x2f60] ;  /* 0x002f6000010c7983 */ /* 0x000f260000300a00 */
[----:B------:R-:W0:Y:S02]  /*2ac40*/  S2R R5, SR_TID.X ;  /* 0x0000000000057919 */ /* 0x000e240000002100 */
[C---:B0-----:R-:W-:Y:S01]  /*2ac50*/  LOP3.LUT R21, R5.reuse, 0x7, RZ, 0xc0, !PT ;  /* 0x0000000705157812 */ /* 0x041fe200078ec0ff */
[C---:B------:R-:W-:Y:S01]  /*2ac60*/  IMAD.SHL.U32 R22, R5.reuse, 0x2, RZ ;  /* 0x0000000205167824 */ /* 0x040fe200078e00ff */
[----:B------:R-:W-:-:S02]  /*2ac70*/  LOP3.LUT R8, R5, 0x10, RZ, 0xc0, !PT ;  /* 0x0000001005087812 */ /* 0x000fc400078ec0ff */
[----:B------:R-:W-:-:S05]  /*2ac80*/  SHF.L.U32 R5, R21, 0x4, RZ ;  /* 0x0000000415057819 */ /* 0x000fca00000006ff */
[----:B------:R-:W-:-:S05]  /*2ac90*/  IMAD R5, R21, 0x80, R5 ;  /* 0x0000008015057824 */ /* 0x000fca00078e0205 */
[----:B------:R-:W-:-:S04]  /*2aca0*/  LOP3.LUT R5, R5, 0x10, R22, 0x78, !PT ;  /* 0x0000001005057812 */ /* 0x000fc800078e7816 */
[----:B------:R-:W-:Y:S01]  /*2acb0*/  LEA R5, R8, R5, 0x6 ;  /* 0x0000000508057211 */ /* 0x000fe200078e30ff */
[----:B----4-:R-:W-:Y:S01]  /*2acc0*/  HMMA.16816.F32 R24, R24, R10, R12 ;  /* 0x0000000a1818723c */ /* 0x010fe2000000180c */
[----:B------:R-:W2:Y:S01]  /*2acd0*/  LDL.LU.64 R14, [R1+0x2f58] ;  /* 0x002f5800010e7983 */ /* 0x000ea20000300a00 */
[----:B------:R-:W2:Y:S11]  /*2ace0*/  LDL.LU.64 R12, [R1+0x2f50] ;  /* 0x002f5000010c7983 */ /* 0x000eb60000300a00 */
[----:B------:R-:W-:Y:S10]  /*2acf0*/  @!UPT UIADD3 URZ, URZ, URZ, URZ ;  /* 0x0000003f3f3ff290 */ /* 0x000ff4000fffe03f */
[----:B------:R-:W-:Y:S01]  /*2ad00*/  STL [R1+0x70], R24 ;  /* 0x0000701801007387 */ /* 0x000fe20000100800 */
[----:B------:R-:W-:Y:S01]  /*2ad10*/  MOV R28, R25 ;  /* 0x00000019001c7202 */ /* 0x000fe20000000f00 */
[----:B------:R-:W-:Y:S01]  /*2ad20*/  IMAD.MOV.U32 R3, RZ, RZ, R26 ;  /* 0x000000ffff037224 */ /* 0x000fe200078e001a */
[----:B------:R-:W-:Y:S02]  /*2ad30*/  MOV R2, R27 ;  /* 0x0000001b00027202 */ /* 0x000fe40000000f00 */
[----:B------:R-:W0:Y:S04]  /*2ad40*/  LDSM.16.MT88.4 R24, [R5+0xf000] ;  /* 0x00f000000518783b */ /* 0x000e280000004200 */
[----:B------:R-:W-:Y:S01]  /*2ad50*/  STL [R1+0x2ee8], R2 ;  /* 0x002ee80201007387 */ /* 0x000fe20000100800 */
[----:B------:R-:W-:Y:S02]  /*2ad60*/  STL [R1+0x2ee4], R3 ;  /* 0x002ee40301007387 */ /* 0x000fe40000100800 */
[----:B------:R-:W-:Y:S01]  /*2ad70*/  STL [R1+0x2ee0], R28 ;  /* 0x002ee01c01007387 */ /* 0x000fe20000100800 */
[----:B0-----:R-:W-:Y:S01]  /*2ad80*/  STL.64 [R1+0x30], R24 ;  /* 0x0000301801007387 */ /* 0x001fe20000100a00 */
[----:B------:R-:W-:Y:S02]  /*2ad90*/  STL.64 [R1+0x38], R26 ;  /* 0x0000381a01007387 */ /* 0x000fe40000100a00 */
[----:B---3--:R-:W0:Y:S02]  /*2ada0*/  LDSM.16.M88.4 R24, [R23+0x10380] ;  /* 0x010380001718783b */ /* 0x008e240000000200 */
[----:B0-----:R-:W-:Y:S02]  /*2adb0*/  STL [R1+0x2ef0], R24 ;  /* 0x002ef01801007387 */ /* 0x001fe40000100800 */
[----:B------:R0:W-:Y:S02]  /*2adc0*/  STL [R1+0x2eec], R25 ;  /* 0x002eec1901007387 */ /* 0x0001e40000100800 */
[----:B------:R-:W-:Y:S02]  /*2add0*/  STL [R1+0x2e64], R26 ;  /* 0x002e641a01007387 */ /* 0x000fe40000100800 */
[----:B------:R1:W-:Y:S01]  /*2ade0*/  STL [R1+0x2e60], R27 ;  /* 0x002e601b01007387 */ /* 0x0003e20000100800 */
[----:B0-----:R-:W2:Y:S01]  /*2adf0*/  LDL.LU.64 R24, [R1+0x40] ;  /* 0x0000400001187983 */ /* 0x001ea20000300a00 */
[----:B-1----:R-:W2:Y:S02]  /*2ae00*/  LDL.LU.64 R26, [R1+0x48] ;  /* 0x00004800011a7983 */ /* 0x002ea40000300a00 */
[----:B--2---:R-:W-:Y:S01]  /*2ae10*/  HMMA.16816.F32 R12, R24, R6, R12 ;  /* 0x00000006180c723c */ /* 0x004fe2000000180c */
[----:B------:R-:W-:Y:S01]  /*2ae20*/  IMAD.MOV.U32 R3, RZ, RZ, R26 ;  /* 0x000000ffff037224 */ /* 0x000fe200078e001a */
[----:B------:R-:W-:Y:S11]  /*2ae30*/  MOV R2, R27 ;  /* 0x0000001b00027202 */ /* 0x000ff60000000f00 */
[----:B------:R-:W-:Y:S11]  /*2ae40*/  @!UPT UIADD3 URZ, URZ, URZ, URZ ;  /* 0x0000003f3f3ff290 */ /* 0x000ff6000fffe03f */
[----:B------:R-:W-:Y:S01]  /*2ae50*/  IMAD.MOV.U32 R26, RZ, RZ, R14 ;  /* 0x000000ffff1a7224 */ /* 0x000fe200078e000e */
[----:B------:R-:W-:Y:S01]  /*2ae60*/  MOV R8, R15 ;  /* 0x0000000f00087202 */ /* 0x000fe20000000f00 */
[----:B------:R-:W-:Y:S01]  /*2ae70*/  IMAD.MOV.U32 R28, RZ, RZ, R12 ;  /* 0x000000ffff1c7224 */ /* 0x000fe200078e000c */
[----:B------:R-:W-:Y:S01]  /*2ae80*/  MOV R27, R13 ;  /* 0x0000000d001b7202 */ /* 0x000fe20000000f00 */
[----:B------:R-:W2:Y:S01]  /*2ae90*/  LDL.LU.64 R14, [R1+0x2f48] ;  /* 0x002f4800010e7983 */ /* 0x000ea20000300a00 */
[----:B------:R-:W2:Y:S02]  /*2aea0*/  LDL.LU.64 R12, [R1+0x2f40] ;  /* 0x002f4000010c7983 */ /* 0x000ea40000300a00 */
[----:B------:R-:W-:Y:S01]  /*2aeb0*/  IMAD.MOV.U32 R21, RZ, RZ, R24 ;  /* 0x000000ffff157224 */ /* 0x000fe200078e0018 */
[----:B------:R-:W-:-:S03]  /*2aec0*/  MOV R20, R25 ;  /* 0x0000001900147202 */ /* 0x000fc60000000f00 */
[----:B------:R-:W-:Y:S01]  /*2aed0*/  IMAD.MOV.U32 R24, RZ, RZ, R21 ;  /* 0x000000ffff187224 */ /* 0x000fe200078e0015 */
[----:B------:R-:W-:Y:S02]  /*2aee0*/  MOV R25, R20 ;  /* 0x0000001400197202 */ /* 0x000fe40000000f00 */
[----:B------:R-:W0:Y:S04]  /*2aef0*/  LDSM.16.M88.4 R20, [R23+0x18380] ;  /* 0x018380001714783b */ /* 0x000e280000000200 */
[----:B------:R-:W-:Y:S01]  /*2af00*/  STL [R1+0x2f00], R8 ;  /* 0x002f000801007387 */ /* 0x000fe20000100800 */
[----:B------:R1:W-:Y:S02]  /*2af10*/  STL [R1+0x2efc], R26 ;  /* 0x002efc1a01007387 */ /* 0x0003e40000100800 */
[----:B------:R3:W-:Y:S02]  /*2af20*/  STL [R1+0x2ef8], R27 ;  /* 0x002ef81b01007387 */ /* 0x0007e40000100800 */
[----:B-1----:R-:W-:Y:S01]  /*2af30*/  IMAD.MOV.U32 R26, RZ, RZ, R3 ;  /* 0x000000ffff1a7224 */ /* 0x002fe200078e0003 */
[----:B---3--:R-:W-:Y:S01]  /*2af40*/  MOV R27, R2 ;  /* 0x00000002001b7202 */ /* 0x008fe20000000f00 */
[----:B------:R-:W-:Y:S04]  /*2af50*/  STL [R1+0x2ef4], R28 ;  /* 0x002ef41c01007387 */ /* 0x000fe80000100800 */
[----:B0-----:R-:W-:Y:S01]  /*2af60*/  STL [R1+0x2e68], R22 ;  /* 0x002e681601007387 */ /* 0x001fe20000100800 */
[----:B------:R-:W-:Y:S02]  /*2af70*/  STL [R1+0x2e48], R23 ;  /* 0x002e481701007387 */ /* 0x000fe40000100800 */
[----:B------:R-:W-:Y:S01]  /*2af80*/  STL.64 [R1+0x2ed8], R20 ;  /* 0x002ed81401007387 */ /* 0x000fe20000100a00 */
[----:B--2---:R-:W-:Y:S11]  /*2af90*/  HMMA.16816.F32 R12, R24, R10, R12 ;  /* 0x0000000a180c723c */ /* 0x004ff6000000180c */
[----:B------:R-:W-:Y:S11]  /*2afa0*/  @!UPT UIADD3 URZ, URZ, URZ, URZ ;  /* 0x0000003f3f3ff290 */ /* 0x000ff6000fffe03f */
[----:B------:R-:W-:Y:S02]  /*2afb0*/  @!UPT UIADD3 URZ, URZ, URZ, URZ ;  /* 0x0000003f3f3ff290 */ /* 0x000fe4000fffe03f */
[----:B------:R-:W-:Y:S01]  /*2afc0*/  IMAD.MOV.U32 R24, RZ, RZ, R12 ;  /* 0x000000ffff187224 */ /* 0x000fe200078e000c */
[----:B------:R-:W-:Y:S02]  /*2afd0*/  MOV R3, R15 ;  /* 0x0000000f00037202 */ /* 0x000fe40000000f00 */
[----:B------:R-:W-:Y:S01]  /*2afe0*/  MOV R25, R13 ;  /* 0x0000000d00197202 */ /* 0x000fe20000000f00 */
[----:B------:R-:W-:Y:S01]  /*2aff0*/  IMAD.MOV.U32 R2, RZ, RZ, R14 ;  /* 0x000000ffff027224 */ /* 0x000fe200078e000e */
[----:B------:R-:W2:Y:S01]  /*2b000*/  LDL.LU R12, [R1+0x50] ;  /* 0x00005000010c7983 */ /* 0x000ea20000300800 */
[----:B------:R-:W2:Y:S02]  /*2b010*/  LDL.LU R13, [R1+0x54] ;  /* 0x00005400010d7983 */ /* 0x000ea40000300800 */
[----:B------:R-:W2:Y:S02]  /*2b020*/  LDL.LU R14, [R1+0x58] ;  /* 0x00005800010e7983 */ /* 0x000ea40000300800 */
[----:B------:R-:W2:Y:S01]  /*2b030*/  LDL.LU R15, [R1+0x5c] ;  /* 0x00005c00010f7983 */ /* 0x000ea20000300800 */
[----:B------:R-:W-:Y:S01]  /*2b040*/  STL [R1+0x2f10], R3 ;  /* 0x002f100301007387 */ /* 0x000fe20000100800 */
[----:B------:R-:W-:Y:S02]  /*2b050*/  STL [R1+0x2f0c], R2 ;  /* 0x002f0c0201007387 */ /* 0x000fe40000100800 */
[----:B------:R-:W-:Y:S02]  /*2b060*/  STL [R1+0x2f08], R25 ;  /* 0x002f081901007387 */ /* 0x000fe40000100800 */
[----:B------:R-:W-:Y:S02]  /*2b070*/  STL [R1+0x2f04], R24 ;  /* 0x002f041801007387 */ /* 0x000fe40000100800 */
[----:B------:R-:W0:Y:S02]  /*2b080*/  LDSM.16.MT88.4 R24, [R9+0xf000] ;  /* 0x00f000000918783b */ /* 0x000e240000004200 */
[----:B0-----:R-:W-:Y:S01]  /*2b090*/  IMAD.MOV.U32 R23, RZ, RZ, R24 ;  /* 0x000000ffff177224 */ /* 0x001fe200078e0018 */
[----:B------:R-:W-:Y:S01]  /*2b0a0*/  MOV R22, R25 ;  /* 0x0000001900167202 */ /* 0x000fe20000000f00 */
[----:B------:R-:W-:Y:S01]  /*2b0b0*/  IMAD.MOV.U32 R21, RZ, RZ, R26 ;  /* 0x000000ffff157224 */ /* 0x000fe200078e001a */
[----:B------:R-:W-:-:S03]  /*2b0c0*/  MOV R20, R27 ;  /* 0x0000001b00147202 */ /* 0x000fc60000000f00 */
[----:B------:R-:W-:Y:S02]  /*2b0d0*/  STL.64 [R1+0x2f20], R22 ;  /* 0x002f201601007387 */ /* 0x000fe40000100a00 */
[----:B------:R0:W-:Y:S02]  /*2b0e0*/  STL.64 [R1+0x2f18], R20 ;  /* 0x002f181401007387 */ /* 0x0001e40000100a00 */
[----:B0-----:R-:W3:Y:S01]  /*2b0f0*/  LDL.LU R20, [R1+0xb0] ;  /* 0x0000b00001147983 */ /* 0x001ee20000300800 */
[----:B------:R-:W3:Y:S02]  /*2b100*/  LDL.LU R21, [R1+0xb4] ;  /* 0x0000b40001157983 */ /* 0x000ee40000300800 */
[----:B------:R-:W4:Y:S02]  /*2b110*/  LDL.LU R22, [R1+0xb8] ;  /* 0x0000b80001167983 */ /* 0x000f240000300800 */
[----:B------:R-:W-:Y:S02]  /*2b120*/  IMAD.MOV.U32 R23, RZ, RZ, R0 ;  /* 0x000000ffff177224 */ /* 0x000fe400078e0000 */
[----:B------:R-:W2:Y:S04]  /*2b130*/  LDL.LU R0, [R1+0x2f38] ;  /* 0x002f380001007983 */ /* 0x000ea80000300800 */
[----:B----4-:R-:W-:Y:S01]  /*2b140*/  STL.64 [R1+0x2f30], R22 ;  /* 0x002f301601007387 */ /* 0x010fe20000100a00 */
[----:B---3--:R0:W-:Y:S03]  /*2b150*/  STL.64 [R1+0x2f28], R20 ;  /* 0x002f281401007387 */ /* 0x0081e60000100a00 */
[----:B0-----:R-:W2:Y:S01]  /*2b160*/  LDL.LU R20, [R1+0x10] ;  /* 0x0000100001147983 */ /* 0x001ea20000300800 */
[----:B------:R-:W2:Y:S02]  /*2b170*/  LDL.LU R21, [R1+0x14] ;  /* 0x0000140001157983 */ /* 0x000ea40000300800 */
[----:B------:R-:W2:Y:S02]  /*2b180*/  LDL.LU R22, [R1+0x18] ;  /* 0x0000180001167983 */ /* 0x000ea40000300800 */
[----:B------:R-:W2:Y:S02]  /*2b190*/  LDL.LU R23, [R1+0x1c] ;  /* 0x00001c0001177983 */ /* 0x000ea40000300800 */
[C---:B--2---:R-:W-:Y:S11]  /*2b1a0*/  HMMA.16816.F32 R12, R20.reuse, R6, R12 ;  /* 0x00000006140c723c */ /* 0x044ff6000000180c */
[----:B------:R-:W-:Y:S11]  /*2b1b0*/  @!UPT UIADD3 URZ, URZ, URZ, URZ ;  /* 0x0000003f3f3ff290 */ /* 0x000ff6000fffe03f */
[----:B------:R-:W-:Y:S02]  /*2b1c0*/  @!UPT UIADD3 URZ, URZ, URZ, URZ ;  /* 0x0000003f3f3ff290 */ /* 0x000fe4000fffe03f */
[----:B------:R-:W-:Y:S01]  /*2b1d0*/  MOV R8, R12 ;  /* 0x0000000c00087202 */ /* 0x000fe20000000f00 */
[----:B------:R-:W-:Y:S01]  /*2b1e0*/  IMAD.MOV.U32 R26, RZ, RZ, R13 ;  /* 0x000000ffff1a7224 */ /* 0x000fe200078e000d */
[----:B------:R-:W-:Y:S01]  /*2b1f0*/  MOV R27, R14 ;  /* 0x0000000e001b7202 */ /* 0x000fe20000000f00 */
[----:B------:R-:W-:Y:S02]  /*2b200*/  IMAD.MOV.U32 R28, RZ, RZ, R15 ;  /* 0x000000ffff1c7224 */ /* 0x000fe400078e000f */
[----:B------:R-:W0:Y:S01]  /*2b210*/  LDSM.16.MT88.4 R12, [R0+0xf000] ;  /* 0x00f00000000c783b */ /* 0x000e220000004200 */
[----:B------:R-:W-:Y:S03]  /*2b220*/  HMMA.16816.F32 R16, R20, R10, R16 ;  /* 0x0000000a1410723c */ /* 0x000fe60000001810 */
[----:B0-----:R-:W-:Y:S01]  /*2b230*/  STL.64 [R1+0x2ea0], R14 ;  /* 0x002ea00e01007387 */ /* 0x001fe20000100a00 */
[----:B------:R0:W-:Y:S03]  /*2b240*/  STL.64 [R1+0x2e98], R12 ;  /* 0x002e980c01007387 */ /* 0x0001e60000100a00 */
[----:B0-----:R-:W2:Y:S01]  /*2b250*/  LDL.LU R12, [R1] ;  /* 0x00000000010c7983 */ /* 0x001ea20000300800 */
[----:B------:R-:W2:Y:S02]  /*2b260*/  LDL.LU R13, [R1+0x4] ;  /* 0x00000400010d7983 */ /* 0x000ea40000300800 */
[----:B------:R-:W2:Y:S02]  /*2b270*/  LDL.LU R14, [R1+0x8] ;  /* 0x00000800010e7983 */ /* 0x000ea40000300800 */
[----:B------:R-:W2:Y:S01]  /*2b280*/  LDL.LU R15, [R1+0xc] ;  /* 0x00000c00010f7983 */ /* 0x000ea20000300800 */
[----:B------:R-:W2:Y:S01]  /*2b290*/  LDL.LU.64 R22, [R1+0x2f30] ;  /* 0x002f300001167983 */ /* 0x000ea20000300a00 */
[----:B------:R-:W2:Y:S10]  /*2b2a0*/  LDL.LU.64 R20, [R1+0x2f28] ;  /* 0x002f280001147983 */ /* 0x000eb40000300a00 */
[----:B------:R-:W-:Y:S01]  /*2b2b0*/  MOV R3, R16 ;  /* 0x0000001000037202 */ /* 0x000fe20000000f00 */
[----:B------:R-:W-:Y:S01]  /*2b2c0*/  IMAD.MOV.U32 R2, RZ, RZ, R17 ;  /* 0x000000ffff027224 */ /* 0x000fe200078e0011 */
[----:B------:R-:W-:Y:S01]  /*2b2d0*/  MOV R25, R18 ;  /* 0x0000001200197202 */ /* 0x000fe20000000f00 */
[----:B------:R-:W-:-:S02]  /*2b2e0*/  IMAD.MOV.U32 R24, RZ, RZ, R19 ;  /* 0x000000ffff187224 */ /* 0x000fc400078e0013 */
[----:B------:R-:W0:Y:S04]  /*2b2f0*/  LDSM.16.MT88.4 R16, [R29+0xf000] ;  /* 0x00f000001d10783b */ /* 0x000e280000004200 */
[----:B0-----:R-:W-:Y:S01]  /*2b300*/  STL.64 [R1+0x2e80], R18 ;  /* 0x002e801201007387 */ /* 0x001fe20000100a00 */
[----:B------:R0:W-:Y:S03]  /*2b310*/  STL.64 [R1+0x2e78], R16 ;  /* 0x002e781001007387 */ /* 0x0001e60000100a00 */
[----:B0-----:R-:W3:Y:S01]  /*2b320*/  LDL.LU R16, [R1+0xa0] ;  /* 0x0000a00001107983 */ /* 0x001ee20000300800 */
[----:B------:R-:W3:Y:S02]  /*2b330*/  LDL.LU R17, [R1+0xa4] ;  /* 0x0000a40001117983 */ /* 0x000ee40000300800 */
[----:B------:R-:W3:Y:S01]  /*2b340*/  LDL.LU R18, [R1+0xa8] ;  /* 0x0000a80001127983 */ /* 0x000ee20000300800 */
[C---:B--2---:R-:W-:Y:S11]  /*2b350*/  HMMA.16816.F32 R20, R12.reuse, R6, R20 ;  /* 0x000000060c14723c */ /* 0x044ff60000001814 */
[----:B------:R-:W-:Y:S11]  /*2b360*/  @!UPT UIADD3 URZ, URZ, URZ, URZ ;  /* 0x0000003f3f3ff290 */ /* 0x000ff6000fffe03f */
[----:B------:R-:W-:Y:S01]  /*2b370*/  @!UPT UIADD3 URZ, URZ, URZ, URZ ;  /* 0x0000003f3f3ff290 */ /* 0x000fe2000fffe03f */
[----:B------:R-:W-:Y:S01]  /*2b380*/  STL.64 [R1+0x60], R20 ;  /* 0x0000601401007387 */ /* 0x000fe20000100a00 */
[----:B------:R0:W-:Y:S03]  /*2b390*/  STL.64 [R1+0x68], R22 ;  /* 0x0000681601007387 */ /* 0x0001e60000100a00 */
[----:B0-----:R-:W2:Y:S01]  /*2b3a0*/  LDL.LU.64 R22, [R1+0x2f20] ;  /* 0x002f200001167983 */ /* 0x001ea20000300a00 */
[----:B------:R-:W4:Y:S01]  /*2b3b0*/  LDL.LU.64 R20, [R1+0x2f18] ;  /* 0x002f180001147983 */ /* 0x000f220000300a00 */
[----:B------:R-:W-:Y:S02]  /*2b3c0*/  MOV R19, R4 ;  /* 0x0000000400137202 */ /* 0x000fe40000000f00 */
[----:B------:R-:W0:Y:S04]  /*2b3d0*/  LDSM.16.MT88.4 R4, [R5+0xf800] ;  /* 0x00f800000504783b */ /* 0x000e280000004200 */
[----:B0-----:R-:W-:Y:S01]  /*2b3e0*/  STL.64 [R1+0x2e58], R6 ;  /* 0x002e580601007387 */ /* 0x001fe20000100a00 */
[----:B------:R3:W-:Y:S02]  /*2b3f0*/  STL.64 [R1+0x2e50], R4 ;  /* 0x002e500401007387 */ /* 0x0007e40000100a00 */
[----:B---3--:R-:W-:Y:S07]  /*2b400*/  HMMA.16816.F32 R4, R12, R10, R16 ;  /* 0x0000000a0c04723c */ /* 0x008fee0000001810 */
[----:B------:R-:W-:Y:S01]  /*2b410*/  IMAD.MOV.U32 R16, RZ, RZ, R3 ;  /* 0x000000ffff107224 */ /* 0x000fe200078e0003 */
[----:B------:R-:W-:Y:S01]  /*2b420*/  MOV R17, R2 ;  /* 0x0000000200117202 */ /* 0x000fe20000000f00 */
[----:B------:R-:W-:Y:S01]  /*2b430*/  IMAD.MOV.U32 R18, RZ, RZ, R25 ;  /* 0x000000ffff127224 */ /* 0x000fe200078e0019 */
[----:B------:R-:W-:Y:S01]  /*2b440*/  MOV R19, R24 ;  /* 0x0000001800137202 */ /* 0x000fe20000000f00 */
[----:B--2---:R-:W-:-:S02]  /*2b450*/  IMAD.MOV.U32 R12, RZ, RZ, R23 ;  /* 0x000000ffff0c7224 */ /* 0x004fc400078e0017 */
[----:B----4-:R-:W-:Y:S01]  /*2b460*/  IMAD.MOV.U32 R14, RZ, RZ, R21 ;  /* 0x000000ffff0e7224 */ /* 0x010fe200078e0015 */
[----:B------:R-:W-:Y:S02]  /*2b470*/  MOV R15, R20 ;  /* 0x00000014000f7202 */ /* 0x000fe40000000f00 */
[----:B------:R-:W-:-:S03]  /*2b480*/  MOV R13, R22 ;  /* 0x00000016000d7202 */ /* 0x000fc60000000f00 */
[----:B------:R-:W-:Y:S02]  /*2b490*/  STL.64 [R1+0x2ed0], R14 ;  /* 0x002ed00e01007387 */ /* 0x000fe40000100a00 */
[----:B------:R0:W-:Y:S02]  /*2b4a0*/  STL.64 [R1+0x2ec8], R12 ;  /* 0x002ec80c01007387 */ /* 0x0001e40000100a00 */
[----:B0-----:R-:W2:Y:S01]  /*2b4b0*/  LDL.LU R12, [R1+0x30] ;  /* 0x00003000010c7983 */ /* 0x001ea20000300800 */
[----:B------:R-:W2:Y:S02]  /*2b4c0*/  LDL.LU R13, [R1+0x34] ;  /* 0x00003400010d7983 */ /* 0x000ea40000300800 */
[----:B------:R-:W2:Y:S02]  /*2b4d0*/  LDL.LU R14, [R1+0x38] ;  /* 0x00003800010e7983 */ /* 0x000ea40000300800 */
[----:B------:R-:W2:Y:S01]  /*2b4e0*/  LDL.LU R15, [R1+0x3c] ;  /* 0x00003c00010f7983 */ /* 0x000ea20000300800 */
[----:B------:R-:W2:Y:S01]  /*2b4f0*/  LDL.LU R20, [R1+0x80] ;  /* 0x0000800001147983 */ /* 0x000ea20000300800 */
[----:B------:R-:W2:Y:S02]  /*2b500*/  LDL.LU R21, [R1+0x84] ;  /* 0x0000840001157983 */ /* 0x000ea40000300800 */
[----:B------:R-:W2:Y:S02]  /*2b510*/  LDL.LU R22, [R1+0x88] ;  /* 0x0000880001167983 */ /* 0x000ea40000300800 */
[----:B------:R-:W2:Y:S01]  /*2b520*/  LDL.LU R23, [R1+0x8c] ;  /* 0x00008c0001177983 */ /* 0x000ea20000300800 */
[----:B------:R-:W3:Y:S01]  /*2b530*/  LDL.LU R3, [R1+0x2f10] ;  /* 0x002f100001037983 */ /* 0x000ee20000300800 */
[----:B------:R-:W4:Y:S02]  /*2b540*/  LDL.LU R2, [R1+0x2f0c] ;  /* 0x002f0c0001027983 */ /* 0x000f240000300800 */
[----:B------:R-:W2:Y:S02]  /*2b550*/  LDL.LU R25, [R1+0x2f08] ;  /* 0x002f080001197983 */ /* 0x000ea40000300800 */
[----:B------:R-:W3:Y:S01]  /*2b560*/  LDL.LU R24, [R1+0x2f04] ;  /* 0x002f040001187983 */ /* 0x000ee20000300800 */
[----:B------:R-:W-:Y:S01]  /*2b570*/  STL.64 [R1+0x2e90], R18 ;  /* 0x002e901201007387 */ /* 0x000fe20000100a00 */
[----:B------:R0:W-:Y:S02]  /*2b580*/  STL.64 [R1+0x2e88], R16 ;  /* 0x002e881001007387 */ /* 0x0001e40000100a00 */
[----:B0-----:R-:W-:-:S02]  /*2b590*/  IMAD.MOV.U32 R16, RZ, RZ, R8 ;  /* 0x000000ffff107224 */ /* 0x001fc400078e0008 */
[----:B------:R-:W4:Y:S01]  /*2b5a0*/  LDL.LU R8, [R1+0x2f00] ;  /* 0x002f000001087983 */ /* 0x000f220000300800 */
[----:B------:R-:W-:Y:S01]  /*2b5b0*/  IMAD.MOV.U32 R18, RZ, RZ, R27 ;  /* 0x000000ffff127224 */ /* 0x000fe200078e001b */
[----:B------:R-:W-:Y:S02]  /*2b5c0*/  MOV R19, R28 ;  /* 0x0000001c00137202 */ /* 0x000fe40000000f00 */
[----:B------:R-:W-:Y:S02]  /*2b5d0*/  MOV R17, R26 ;  /* 0x0000001a00117202 */ /* 0x000fe40000000f00 */
[----:B------:R-:W4:Y:S01]  /*2b5e0*/  LDL.LU R26, [R1+0x2efc] ;  /* 0x002efc00011a7983 */ /* 0x000f220000300800 */
[----:B------:R-:W4:Y:S02]  /*2b5f0*/  LDL.LU R27, [R1+0x2ef8] ;  /* 0x002ef800011b7983 */ /* 0x000f240000300800 */
[----:B------:R-:W4:Y:S02]  /*2b600*/  LDL.LU R28, [R1+0x2ef4] ;  /* 0x002ef400011c7983 */ /* 0x000f240000300800 */
[----:B------:R-:W-:Y:S01]  /*2b610*/  STL.64 [R1+0x2eb0], R18 ;  /* 0x002eb01201007387 */ /* 0x000fe20000100a00 */
[----:B------:R2:W-:Y:S02]  /*2b620*/  STL.64 [R1+0x2ea8], R16 ;  /* 0x002ea81001007387 */ /* 0x0005e40000100a00 */
[----:B--2---:R-:W-:Y:S01]  /*2b630*/  MOV R17, R25 ;  /* 0x0000001900117202 */ /* 0x004fe20000000f00 */
[----:B---3--:R-:W-:-:S02]  /*2b640*/  IMAD.MOV.U32 R16, RZ, RZ, R24 ;  /* 0x000000ffff107224 */ /* 0x008fc400078e0018 */
[----:B------:R-:W2:Y:S01]  /*2b650*/  LDL.LU R24, [R1+0x2ef0] ;  /* 0x002ef00001187983 */ /* 0x000ea20000300800 */
[----:B------:R-:W2:Y:S02]  /*2b660*/  LDL.LU R25, [R1+0x2eec] ;  /* 0x002eec0001197983 */ /* 0x000ea40000300800 */
[----:B----4-:R-:W-:Y:S01]  /*2b670*/  IMAD.MOV.U32 R18, RZ, RZ, R2 ;  /* 0x000000ffff127224 */ /* 0x010fe200078e0002 */
[----:B------:R-:W-:Y:S01]  /*2b680*/  MOV R19, R3 ;  /* 0x0000000300137202 */ /* 0x000fe20000000f00 */
[----:B------:R-:W3:Y:S01]  /*2b690*/  LDL.LU R2, [R1+0x2ee8] ;  /* 0x002ee80001027983 */ /* 0x000ee20000300800 */
[----:B------:R-:W4:Y:S03]  /*2b6a0*/  LDL.LU R3, [R1+0x2ee4] ;  /* 0x002ee40001037983 */ /* 0x000f260000300800 */
[----:B------:R0:W-:Y:S02]  /*2b6b0*/  STL.64 [R1+0x2ec0], R18 ;  /* 0x002ec01201007387 */ /* 0x0001e40000100a00 */
[----:B0-----:R-:W-:-:S02]  /*2b6c0*/  MOV R19, R8 ;  /* 0x0000000800137202 */ /* 0x001fc40000000f00 */
[----:B------:R-:W0:Y:S04]  /*2b6d0*/  LDSM.16.MT88.4 R8, [R9+0xf800] ;  /* 0x00f800000908783b */ /* 0x000e280000004200 */
[----:B------:R1:W-:Y:S02]  /*2b6e0*/  STL.64 [R1+0x2eb8], R16 ;  /* 0x002eb81001007387 */ /* 0x0003e40000100a00 */
[----:B-1----:R-:W-:Y:S02]  /*2b6f0*/  IMAD.MOV.U32 R16, RZ, RZ, R28 ;  /* 0x000000ffff107224 */ /* 0x002fe400078e001c */
[----:B------:R-:W3:Y:S01]  /*2b700*/  LDL.LU R28, [R1+0x2ee0] ;  /* 0x002ee000011c7983 */ /* 0x000ee20000300800 */
[----:B------:R-:W-:Y:S02]  /*2b710*/  STL [R1+0x2e74], R5 ;  /* 0x002e740501007387 */ /* 0x000fe40000100800 */
[----:B------:R-:W-:Y:S02]  /*2b720*/  STL [R1+0x2e70], R6 ;  /* 0x002e700601007387 */ /* 0x000fe40000100800 */
[----:B------:R-:W-:Y:S01]  /*2b730*/  STL [R1+0x2e6c], R7 ;  /* 0x002e6c0701007387 */ /* 0x000fe20000100800 */
[----:B0-----:R-:W-:Y:S01]  /*2b740*/  STL.64 [R1+0x2e30], R10 ;  /* 0x002e300a01007387 */ /* 0x001fe20000100a00 */
[----:B------:R0:W-:Y:S03]  /*2b750*/  STL.64 [R1+0x2e28], R8 ;  /* 0x002e280801007387 */ /* 0x0001e60000100a00 */
[----:B0-----:R-:W3:Y:S01]  /*2b760*/  LDL.LU R8, [R1+0x70] ;  /* 0x0000700001087983 */ /* 0x001ee20000300800 */
[----:B--2---:R-:W-:Y:S11]  /*2b770*/  HMMA.16816.F32 R20, R12, R24, R20 ;  /* 0x000000180c14723c */ /* 0x004ff60000001814 */
[----:B------:R-:W-:Y:S11]  /*2b780*/  @!UPT UIADD3 URZ, URZ, URZ, URZ ;  /* 0x0000003f3f3ff290 */ /* 0x000ff6000fffe03f */
[----:B------:R-:W-:Y:S02]  /*2b790*/  @!UPT UIADD3 URZ, URZ, URZ, URZ ;  /* 0x0000003f3f3ff290 */ /* 0x000fe4000fffe03f */
[----:B------:R-:W-:Y:S01]  /*2b7a0*/  MOV R6, R20 ;  /* 0x0000001400067202 */ /* 0x000fe20000000f00 */
[----:B------:R-:W-:Y:S02]  /*2b7b0*/  IMAD.MOV.U32 R5, RZ, RZ, R21 ;  /* 0x000000ffff057224 */ /* 0x000fe400078e0015 */
[----:B------:R-:W2:Y:S01]  /*2b7c0*/  LDL.LU.64 R20, [R1+0x2ed8] ;  /* 0x002ed80001147983 */ /* 0x000ea20000300a00 */
[----:B----4-:R-:W-:Y:S01]  /*2b7d0*/  MOV R10, R3 ;  /* 0x00000003000a7202 */ /* 0x010fe20000000f00 */
[----:B---3--:R-:W-:Y:S02]  /*2b7e0*/  IMAD.MOV.U32 R11, RZ, RZ, R2 ;  /* 0x000000ffff0b7224 */ /* 0x008fe400078e0002 */
[----:B------:R-:W-:Y:S01]  /*2b7f0*/  IMAD.MOV.U32 R9, RZ, RZ, R28 ;  /* 0x000000ffff097224 */ /* 0x000fe200078e001c */
[----:B------:R-:W-:Y:S01]  /*2b800*/  MOV R3, R22 ;  /* 0x0000001600037202 */ /* 0x000fe20000000f00 */
[----:B------:R-:W-:-:S05]  /*2b810*/  IMAD.MOV.U32 R2, RZ, RZ, R23 ;  /* 0x000000ffff027224 */ /* 0x000fca00078e0017 */
[----:B--2---:R-:W-:Y:S01]  /*2b820*/  HMMA.16816.F32 R8, R12, R20, R8 ;  /* 0x000000140c08723c */ /* 0x004fe20000001808 */
[----:B------:R-:W0:Y:S11]  /*2b830*/  LDSM.16.MT88.4 R12, [R0+0xf800] ;  /* 0x00f80000000c783b */ /* 0x000e360000004200 */
[----:B------:R-:W-:Y:S11]  /*2b840*/  @!UPT UIADD3 URZ, URZ, URZ, URZ ;  /* 0x0000003f3f3ff290 */ /* 0x000ff6000fffe03f */
[----:B------:R1:W-:Y:S02]  /*2b850*/  STL.64 [R1+0x2e40], R10 ;  /* 0x002e400a01007387 */ /* 0x0003e40000100a00 */
[----:B-1----:R-:W-:Y:S01]  /*2b860*/  MOV R10, R3 ;  /* 0x00000003000a7202 */ /* 0x002fe20000000f00 */
[----:B------:R-:W-:Y:S01]  /*2b870*/  IMAD.MOV.U32 R11, RZ, RZ, R2 ;  /* 0x000000ffff0b7224 */ /* 0x000fe200078e0002 */
[----:B0-----:R-:W-:Y:S01]  /*2b880*/  MOV R23, R12 ;  /* 0x0000000c00177202 */ /* 0x001fe20000000f00 */
[----:B------:R-:W-:Y:S01]  /*2b890*/  IMAD.MOV.U32 R3, RZ, RZ, R13 ;  /* 0x000000ffff037224 */ /* 0x000fe200078e000d */
[----:B------:R-:W-:Y:S01]  /*2b8a0*/  MOV R2, R14 ;  /* 0x0000000e00027202 */ /* 0x000fe20000000f00 */
[----:B------:R-:W-:Y:S02]  /*2b8b0*/  IMAD.MOV.U32 R0, RZ, RZ, R15 ;  /* 0x000000ffff007224 */ /* 0x000fe400078e000f */
[----:B------:R-:W0:Y:S04]  /*2b8c0*/  LDSM.16.MT88.4 R12, [R29+0xf800] ;  /* 0x00f800001d0c783b */ /* 0x000e280000004200 */
[----:B------:R-:W-:Y:S01]  /*2b8d0*/  STL.64 [R1+0x2e38], R8 ;  /* 0x002e380801007387 */ /* 0x000fe20000100a00 */
[----:B------:R-:W-:Y:S01]  /*2b8e0*/  MOV R17, R27 ;  /* 0x0000001b00117202 */ /* 0x000fe20000000f00 */
[----:B------:R-:W-:-:S02]  /*2b8f0*/  IMAD.MOV.U32 R18, RZ, RZ, R26 ;  /* 0x000000ffff127224 */ /* 0x000fc400078e001a */
[----:B------:R-:W-:Y:S06]  /*2b900*/  BAR.SYNC.DEFER_BLOCKING 0x0 ;  /* 0x0000000000007b1d */ /* 0x000fec0000010000 */
[----:B0-----:R-:W-:Y:S01]  /*2b910*/  STL.64 [R1+0x40], R12 ;  /* 0x0000400c01007387 */ /* 0x001fe20000100a00 */
[----:B------:R0:W-:Y:S03]  /*2b920*/  STL.64 [R1+0x48], R14 ;  /* 0x0000480e01007387 */ /* 0x0001e60000100a00 */
[----:B0-----:R-:W2:Y:S01]  /*2b930*/  LDL.LU.64 R14, [R1+0x2ed0] ;  /* 0x002ed000010e7983 */ /* 0x001ea20000300a00 */
[----:B------:R-:W2:Y:S02]  /*2b940*/  LDL.LU.64 R12, [R1+0x2ec8] ;  /* 0x002ec800010c7983 */ /* 0x000ea40000300a00 */
        /* <DEDUP_REMOVED lines=9> */
[----:B------:R-:W2:Y:S11]  /*2b9e0*/  LDL.LU.64 R16, [R1+0x2ea8] ;  /* 0x002ea80001107983 */ /* 0x000eb60000300a00 */
[----:B------:R-:W-:Y:S11]  /*2b9f0*/  @!UPT UIADD3 URZ, URZ, URZ, URZ ;  /* 0x0000003f3f3ff290 */ /* 0x000ff6000fffe03f */
[----:B------:R-:W-:Y:S01]  /*2ba00*/  MOV R29, R14 ;  /* 0x0000000e001d7202 */ /* 0x000fe20000000f00 */
[----:B------:R-:W-:Y:S01]  /*2ba10*/  IMAD.MOV.U32 R28, RZ, RZ, R15 ;  /* 0x000000ffff1c7224 */ /* 0x000fe200078e000f */
[----:B------:R-:W-:Y:S01]  /*2ba20*/  MOV R26, R12 ;  /* 0x0000000c001a7202 */ /* 0x000fe20000000f00 */
[----:B------:R-:W-:Y:S01]  /*2ba30*/  IMAD.MOV.U32 R27, RZ, RZ, R13 ;  /* 0x000000ffff1b7224 */ /* 0x000fe200078e000d */
[----:B------:R-:W2:Y:S01]  /*2ba40*/  LDL.LU.64 R14, [R1+0x2ea0] ;  /* 0x002ea000010e7983 */ /* 0x000ea20000300a00 */
[----:B------:R-:W2:Y:S01]  /*2ba50*/  LDL.LU.64 R12, [R1+0x2e98] ;  /* 0x002e9800010c7983 */ /* 0x000ea20000300a00 */
[----:B------:R-:W-:Y:S01]  /*2ba60*/  MOV R8, R6 ;  /* 0x0000000600087202 */ /* 0x000fe20000000f00 */
[----:B------:R-:W-:Y:S01]  /*2ba70*/  IMAD.MOV.U32 R9, RZ, RZ, R5 ;  /* 0x000000ffff097224 */ /* 0x000fe200078e0005 */
[C---:B--2---:R-:W-:Y:S11]  /*2ba80*/  HMMA.16816.F32 R16, R12.reuse, R24, R16 ;  /* 0x000000180c10723c */ /* 0x044ff60000001810 */
        /* <DEDUP_REMOVED lines=12> */
[----:B------:R0:W-:Y:S01]  /*2bb50*/  STL.64 [R1+0x90], R12 ;  /* 0x0000900c01007387 */ /* 0x0001e20000100a00 */
[----:B------:R1:W-:Y:S03]  /*2bb60*/  STL.64 [R1+0x98], R14 ;  /* 0x0000980e01007387 */ /* 0x0003e60000100a00 */
[----:B0-----:R-:W2:Y:S01]  /*2bb70*/  LDL.LU R12, [R1+0x60] ;  /* 0x00006000010c7983 */ /* 0x001ea20000300800 */
[----:B------:R-:W2:Y:S02]  /*2bb80*/  LDL.LU R13, [R1+0x64] ;  /* 0x00006400010d7983 */ /* 0x000ea40000300800 */
[----:B-1----:R-:W2:Y:S02]  /*2bb90*/  LDL.LU R14, [R1+0x68] ;  /* 0x00006800010e7983 */ /* 0x002ea40000300800 */
[----:B------:R-:W2:Y:S02]  /*2bba0*/  LDL.LU R15, [R1+0x6c] ;  /* 0x00006c00010f7983 */ /* 0x000ea40000300800 */
[----:B--2---:R-:W-:Y:S11]  /*2bbb0*/  HMMA.16816.F32 R12, R16, R24, R12 ;  /* 0x00000018100c723c */ /* 0x004ff6000000180c */
[----:B------:R-:W-:Y:S11]  /*2bbc0*/  @!UPT UIADD3 URZ, URZ, URZ, URZ ;  /* 0x0000003f3f3ff290 */ /* 0x000ff6000fffe03f */
[----:B------:R-:W-:Y:S01]  /*2bbd0*/  @!UPT UIADD3 URZ, URZ, URZ, URZ ;  /* 0x0000003f3f3ff290 */ /* 0x000fe2000fffe03f */
[----:B------:R0:W-:Y:S01]  /*2bbe0*/  STL.64 [R1+0x60], R12 ;  /* 0x0000600c01007387 */ /* 0x0001e20000100a00 */
[----:B------:R-:W-:Y:S01]  /*2bbf0*/  MOV R25, R14 ;  /* 0x0000000e00197202 */ /* 0x000fe20000000f00 */
[----:B------:R-:W-:Y:S01]  /*2bc00*/  MOV R14, R7 ;  /* 0x00000007000e7202 */ /* 0x000fe20000000f00 */
[----:B0-----:R-:W-:Y:S01]  /*2bc10*/  MOV R12, R5 ;  /* 0x00000005000c7202 */ /* 0x001fe20000000f00 */
[----:B------:R-:W-:Y:S01]  /*2bc20*/  IMAD.MOV.U32 R13, RZ, RZ, R6 ;  /* 0x000000ffff0d7224 */ /* 0x000fe200078e0006 */
[----:B------:R-:W2:Y:S01]  /*2bc30*/  LDL.LU R5, [R1+0x2e74] ;  /* 0x002e740001057983 */ /* 0x000ea20000300800 */
[----:B------:R-:W2:Y:S02]  /*2bc40*/  LDL.LU R6, [R1+0x2e70] ;  /* 0x002e700001067983 */ /* 0x000ea40000300800 */
[----:B------:R-:W2:Y:S02]  /*2bc50*/  LDL.LU R7, [R1+0x2e6c] ;  /* 0x002e6c0001077983 */ /* 0x000ea40000300800 */
[----:B------:R-:W-:-:S02]  /*2bc60*/  IMAD.MOV.U32 R24, RZ, RZ, R15 ;  /* 0x000000ffff187224 */ /* 0x000fc400078e000f */
[----:B------:R-:W-:Y:S02]  /*2bc70*/  IMAD.MOV.U32 R15, RZ, RZ, R22 ;  /* 0x000000ffff0f7224 */ /* 0x000fe400078e0016 */
[----:B------:R-:W3:Y:S03]  /*2bc80*/  LDL.LU R22, [R1+0x2e68] ;  /* 0x002e680001167983 */ /* 0x000ee60000300800 */
[----:B------:R-:W-:Y:S02]  /*2bc90*/  STL.64 [R1+0x2e20], R14 ;  /* 0x002e200e01007387 */ /* 0x000fe40000100a00 */
[----:B------:R0:W-:Y:S02]  /*2bca0*/  STL.64 [R1+0x2e18], R12 ;  /* 0x002e180c01007387 */ /* 0x0001e40000100a00 */
[----:B0-----:R-:W-:Y:S01]  /*2bcb0*/  MOV R12, R26 ;  /* 0x0000001a000c7202 */ /* 0x001fe20000000f00 */
[----:B------:R-:W-:Y:S01]  /*2bcc0*/  IMAD.MOV.U32 R13, RZ, RZ, R27 ;  /* 0x000000ffff0d7224 */ /* 0x000fe200078e001b */
[----:B------:R-:W4:Y:S01]  /*2bcd0*/  LDL.LU R26, [R1+0x2e64] ;  /* 0x002e6400011a7983 */ /* 0x000f220000300800 */
[----:B------:R-:W4:Y:S01]  /*2bce0*/  LDL.LU R27, [R1+0x2e60] ;  /* 0x002e6000011b7983 */ /* 0x000f220000300800 */
[----:B--2---:R-:W-:Y:S02]  /*2bcf0*/  HMMA.16816.F32 R16, R16, R20, R4 ;  /* 0x000000141010723c */ /* 0x004fe40000001804 */
[----:B------:R-:W4:Y:S01]  /*2bd00*/  LDL.LU.64 R6, [R1+0x2e58] ;  /* 0x002e580001067983 */ /* 0x000f220000300a00 */
[----:B------:R-:W4:Y:S02]  /*2bd10*/  LDL.LU.64 R4, [R1+0x2e50] ;  /* 0x002e500001047983 */ /* 0x000f240000300a00 */
[----:B------:R-:W-:Y:S01]  /*2bd20*/  IMAD.MOV.U32 R15, RZ, RZ, R28 ;  /* 0x000000ffff0f7224 */ /* 0x000fe200078e001c */
[----:B------:R-:W-:Y:S11]  /*2bd30*/  MOV R14, R29 ;  /* 0x0000001d000e7202 */ /* 0x000ff60000000f00 */
[----:B------:R-:W-:Y:S06]  /*2bd40*/  @!UPT UIADD3 URZ, URZ, URZ, URZ ;  /* 0x0000003f3f3ff290 */ /* 0x000fec000fffe03f */
[----:B------:R0:W-:Y:S01]  /*2bd50*/  STL [R1+0x20], R16 ;  /* 0x0000201001007387 */ /* 0x0001e20000100800 */
[----:B------:R-:W-:Y:S01]  /*2bd60*/  IMAD.MOV.U32 R28, RZ, RZ, R18 ;  /* 0x000000ffff1c7224 */ /* 0x000fe200078e0012 */
[----:B------:R-:W-:Y:S02]  /*2bd70*/  MOV R29, R17 ;  /* 0x00000011001d7202 */ /* 0x000fe40000000f00 */
[----:B------:R-:W-:Y:S01]  /*2bd80*/  MOV R21, R19 ;  /* 0x0000001300157202 */ /* 0x000fe20000000f00 */
[----:B------:R-:W-:Y:S01]  /*2bd90*/  IMAD.MOV.U32 R18, RZ, RZ, R2 ;  /* 0x000000ffff127224 */ /* 0x000fe200078e0002 */
[----:B------:R-:W-:Y:S02]  /*2bda0*/  MOV R17, R3 ;  /* 0x0000000300117202 */ /* 0x000fe40000000f00 */
[----:B------:R-:W-:Y:S01]  /*2bdb0*/  MOV R19, R0 ;  /* 0x0000000000137202 */ /* 0x000fe20000000f00 */
[----:B0-----:R-:W-:Y:S02]  /*2bdc0*/  IMAD.MOV.U32 R16, RZ, RZ, R23 ;  /* 0x000000ffff107224 */ /* 0x001fe400078e0017 */
[----:B------:R-:W3:Y:S01]  /*2bdd0*/  LDL.LU R23, [R1+0x2e48] ;  /* 0x002e480001177983 */ /* 0x000ee20000300800 */
[C---:B----4-:R-:W-:Y:S11]  /*2bde0*/  HMMA.16816.F32 R8, R4.reuse, R26, R8 ;  /* 0x0000001a0408723c */ /* 0x050ff60000001808 */
[----:B------:R-:W-:Y:S11]  /*2bdf0*/  @!UPT UIADD3 URZ, URZ, URZ, URZ ;  /* 0x0000003f3f3ff290 */ /* 0x000ff6000fffe03f */
[----:B------:R-:W-:Y:S01]  /*2be00*/  @!UPT UIADD3 URZ, URZ, URZ, URZ ;  /* 0x0000003f3f3ff290 */ /* 0x000fe2000fffe03f */
[----:B------:R-:W-:Y:S01]  /*2be10*/  STL [R1+0x14], R9 ;  /* 0x0000140901007387 */ /* 0x000fe20000100800 */
[----:B------:R-:W-:Y:S01]  /*2be20*/  MOV R20, R10 ;  /* 0x0000000a00147202 */ /* 0x000fe20000000f00 */
[----:B------:R-:W-:Y:S02]  /*2be30*/  IMAD.MOV.U32 R2, RZ, RZ, R11 ;  /* 0x000000ffff027224 */ /* 0x000fe400078e000b */
[----:B------:R0:W-:Y:S02]  /*2be40*/  STL.64 [R1+0x18], R10 ;  /* 0x0000180a01007387 */ /* 0x0001e40000100a00 */
[----:B------:R-:W-:Y:S01]  /*2be50*/  IMAD.MOV.U32 R0, RZ, RZ, R9 ;  /* 0x000000ffff007224 */ /* 0x000fe200078e0009 */
[----:B------:R-:W-:Y:S01]  /*2be60*/  MOV R3, R8 ;  /* 0x0000000800037202 */ /* 0x000fe20000000f00 */
[----:B0-----:R-:W3:Y:S01]  /*2be70*/  LDL.LU.64 R10, [R1+0x2e40] ;  /* 0x002e4000010a7983 */ /* 0x001ee20000300a00 */
[----:B------:R-:W3:Y:S02]  /*2be80*/  LDL.LU.64 R8, [R1+0x2e38] ;  /* 0x002e380001087983 */ /* 0x000ee40000300a00 */
[----:B---3--:R-:W-:Y:S01]  /*2be90*/  HMMA.16816.F32 R4, R4, R22, R8 ;  /* 0x000000160404723c */ /* 0x008fe20000001808 */
[----:B------:R-:W2:Y:S01]  /*2bea0*/  LDL.LU.64 R10, [R1+0x2e30] ;  /* 0x002e3000010a7983 */ /* 0x000ea20000300a00 */
[----:B------:R-:W2:Y:S11]  /*2beb0*/  LDL.LU.64 R8, [R1+0x2e28] ;  /* 0x002e280001087983 */ /* 0x000eb60000300a00 */
[----:B------:R-:W-:Y:S10]  /*2bec0*/  @!UPT UIADD3 URZ, URZ, URZ, URZ ;  /* 0x0000003f3f3ff290 */ /* 0x000ff4000fffe03f */
[----:B------:R0:W-:Y:S01]  /*2bed0*/  STL.64 [R1], R4 ;  /* 0x0000000401007387 */ /* 0x0001e20000100a00 */
[----:B------:R1:W-:Y:S03]  /*2bee0*/  STL.64 [R1+0x8], R6 ;  /* 0x0000080601007387 */ /* 0x0003e60000100a00 */
[----:B0-----:R-:W2:Y:S01]  /*2bef0*/  LDL.LU R4, [R1+0x80] ;  /* 0x0000800001047983 */ /* 0x001ea20000300800 */
[----:B------:R-:W2:Y:S02]  /*2bf00*/  LDL.LU R5, [R1+0x84] ;  /* 0x0000840001057983 */ /* 0x000ea40000300800 */
[----:B-1----:R-:W2:Y:S02]  /*2bf10*/  LDL.LU R6, [R1+0x88] ;  /* 0x0000880001067983 */ /* 0x002ea40000300800 */
[----:B------:R-:W2:Y:S02]  /*2bf20*/  LDL.LU R7, [R1+0x8c] ;  /* 0x00008c0001077983 */ /* 0x000ea40000300800 */
[C---:B--2---:R-:W-:Y:S11]  /*2bf30*/  HMMA.16816.F32 R4, R8.reuse, R26, R4 ;  /* 0x0000001a0804723c */ /* 0x044ff60000001804 */
[----:B------:R-:W-:Y:S11]  /*2bf40*/  @!UPT UIADD3 URZ, URZ, URZ, URZ ;  /* 0x0000003f3f3ff290 */ /* 0x000ff6000fffe03f */
[----:B------:R-:W-:Y:S01]  /*2bf50*/  @!UPT UIADD3 URZ, URZ, URZ, URZ ;  /* 0x0000003f3f3ff290 */ /* 0x000fe2000fffe03f */
[----:B------:R-:W-:Y:S01]  /*2bf60*/  STL.64 [R1+0x2e00], R6 ;  /* 0x002e000601007387 */ /* 0x000fe20000100a00 */
[----:B------:R0:W-:Y:S03]  /*2bf70*/  STL.64 [R1+0x2df8], R4 ;  /* 0x002df80401007387 */ /* 0x0001e60000100a00 */
[----:B0-----:R-:W2:Y:S01]  /*2bf80*/  LDL.LU R4, [R1+0x90] ;  /* 0x0000900001047983 */ /* 0x001ea20000300800 */
[----:B------:R-:W2:Y:S02]  /*2bf90*/  LDL.LU R5, [R1+0x94] ;  /* 0x0000940001057983 */ /* 0x000ea40000300800 */
[----:B------:R-:W3:Y:S02]  /*2bfa0*/  LDL.LU R6, [R1+0x98] ;  /* 0x0000980001067983 */ /* 0x000ee40000300800 */
[----:B------:R-:W3:Y:S01]  /*2bfb0*/  LDL.LU R7, [R1+0x9c] ;  /* 0x00009c0001077983 */ /* 0x000ee20000300800 */
[----:B------:R-:W-:Y:S01]  /*2bfc0*/  HMMA.16816.F32 R8, R8, R22, R12 ;  /* 0x000000160808723c */ /* 0x000fe2000000180c */
[----:B---3--:R-:W-:Y:S01]  /*2bfd0*/  STL.64 [R1+0x2e10], R6 ;  /* 0x002e100601007387 */ /* 0x008fe20000100a00 */
[----:B--2---:R0:W-:Y:S03]  /*2bfe0*/  STL.64 [R1+0x2e08], R4 ;  /* 0x002e080401007387 */ /* 0x0041e60000100a00 */
[----:B0-----:R-:W2:Y:S01]  /*2bff0*/  LDL.LU R4, [R1+0x60] ;  /* 0x0000600001047983 */ /* 0x001ea20000300800 */
[----:B------:R-:W2:Y:S02]  /*2c000*/  LDL.LU R5, [R1+0x64] ;  /* 0x0000640001057983 */ /* 0x000ea40000300800 */
[----:B------:R-:W3:Y:S02]  /*2c010*/  LDL.LU.64 R14, [R1+0x2e20] ;  /* 0x002e2000010e7983 */ /* 0x000ee40000300a00 */
[----:B------:R-:W3:Y:S11]  /*2c020*/  LDL.LU.64 R12, [R1+0x2e18] ;  /* 0x002e1800010c7983 */ /* 0x000ef60000300a00 */
[----:B------:R-:W-:Y:S02]  /*2c030*/  @!UPT UIADD3 URZ, URZ, URZ, URZ ;  /* 0x0000003f3f3ff290 */ /* 0x000fe4000fffe03f */
[----:B------:R-:W-:Y:S01]  /*2c040*/  STL [R1+0x2dcc], R9 ;  /* 0x002dcc0901007387 */ /* 0x000fe20000100800 */
[----:B------:R-:W-:Y:S01]  /*2c050*/  STL [R1+0x2dc8], R11 ;  /* 0x002dc80b01007387 */ /* 0x000fe20000100800 */
[----:B---3--:R-:W-:Y:S11]  /*2c060*/  HMMA.16816.F32 R12, R16, R26, R12 ;  /* 0x0000001a100c723c */ /* 0x008ff6000000180c */
[----:B------:R-:W-:Y:S11]  /*2c070*/  @!UPT UIADD3 URZ, URZ, URZ, URZ ;  /* 0x0000003f3f3ff290 */ /* 0x000ff6000fffe03f */
[----:B------:R-:W-:Y:S01]  /*2c080*/  @!UPT UIADD3 URZ, URZ, URZ, URZ ;  /* 0x0000003f3f3ff290 */ /* 0x000fe2000fffe03f */
[----:B------:R-:W-:Y:S01]  /*2c090*/  STL.64 [R1+0x2de0], R14 ;  /* 0x002de00e01007387 */ /* 0x000fe20000100a00 */
[----:B------:R0:W-:Y:S03]  /*2c0a0*/  STL.64 [R1+0x2dd8], R12 ;  /* 0x002dd80c01007387 */ /* 0x0001e60000100a00 */
[----:B0-----:R-:W2:Y:S01]  /*2c0b0*/  LDL.LU R12, [R1+0x40] ;  /* 0x00004000010c7983 */ /* 0x001ea20000300800 */
[----:B------:R-:W2:Y:S02]  /*2c0c0*/  LDL.LU R13, [R1+0x44] ;  /* 0x00004400010d7983 */ /* 0x000ea40000300800 */
[----:B------:R-:W2:Y:S02]  /*2c0d0*/  LDL.LU R14, [R1+0x48] ;  /* 0x00004800010e7983 */ /* 0x000ea40000300800 */
[----:B------:R-:W2:Y:S02]  /*2c0e0*/  LDL.LU R15, [R1+0x4c] ;  /* 0x00004c00010f7983 */ /* 0x000ea40000300800 */
[----:B------:R-:W-:Y:S01]  /*2c0f0*/  IMAD.MOV.U32 R6, RZ, RZ, R25 ;  /* 0x000000ffff067224 */ /* 0x000fe200078e0019 */
[----:B------:R-:W-:-:S07]  /*2c100*/  MOV R7, R24 ;  /* 0x0000001800077202 */ /* 0x000fce0000000f00 */
[----:B--2---:R-:W-:Y:S01]  /*2c110*/  HMMA.16816.F32 R24, R12, R26, R4 ;  /* 0x0000001a0c18723c */ /* 0x004fe20000001804 */
[----:B------:R-:W2:Y:S01]  /*2c120*/  LDL.LU.64 R6, [R1+0x2e10] ;  /* 0x002e100001067983 */ /* 0x000ea20000300a00 */
[----:B------:R-:W2:Y:S11]  /*2c130*/  LDL.LU.64 R4, [R1+0x2e08] ;  /* 0x002e080001047983 */ /* 0x000eb60000300a00 */
[----:B------:R-:W-:Y:S10]  /*2c140*/  @!UPT UIADD3 URZ, URZ, URZ, URZ ;  /* 0x0000003f3f3ff290 */ /* 0x000ff4000fffe03f */
[----:B------:R-:W-:Y:S01]  /*2c150*/  STL.64 [R1+0x2df0], R26 ;  /* 0x002df01a01007387 */ /* 0x000fe20000100a00 */
[----:B------:R0:W-:Y:S03]  /*2c160*/  STL.64 [R1+0x2de8], R24 ;  /* 0x002de81801007387 */ /* 0x0001e60000100a00 */
[----:B0-----:R-:W3:Y:S01]  /*2c170*/  LDL.LU R24, [R1+0x20] ;  /* 0x0000200001187983 */ /* 0x001ee20000300800 */
[----:B--2---:R-:W-:Y:S03]  /*2c180*/  HMMA.16816.F32 R16, R16, R22, R4 ;  /* 0x000000161010723c */ /* 0x004fe60000001804 */
[----:B------:R-:W2:Y:S01]  /*2c190*/  LDL.LU.64 R6, [R1+0x2e00] ;  /* 0x002e000001067983 */ /* 0x000ea20000300a00 */
[----:B------:R-:W4:Y:S02]  /*2c1a0*/  LDL.LU.64 R4, [R1+0x2df8] ;  /* 0x002df80001047983 */ /* 0x000f240000300a00 */
[----:B------:R-:W-:Y:S01]  /*2c1b0*/  IMAD.MOV.U32 R25, RZ, RZ, R29 ;  /* 0x000000ffff197224 */ /* 0x000fe200078e001d */
[----:B------:R-:W-:Y:S01]  /*2c1c0*/  MOV R26, R28 ;  /* 0x0000001c001a7202 */ /* 0x000fe20000000f00 */
[----:B------:R-:W-:-:S02]  /*2c1d0*/  IMAD.MOV.U32 R27, RZ, RZ, R21 ;  /* 0x000000ffff1b7224 */ /* 0x000fc400078e0015 */
[----:B------:R-:W-:Y:S11]  /*2c1e0*/  FMUL R29, R2, c[0x0][0x188] ;  /* 0x00006200021d7a20 */ /* 0x000ff60000400000 */
[----:B------:R-:W-:Y:S02]  /*2c1f0*/  @!UPT UIADD3 URZ, URZ, URZ, URZ ;  /* 0x0000003f3f3ff290 */ /* 0x000fe4000fffe03f */
[----:B------:R0:W-:Y:S01]  /*2c200*/  STL [R1+0x2dd4], R18 ;  /* 0x002dd41201007387 */ /* 0x0001e20000100800 */
[----:B------:R-:W-:Y:S02]  /*2c210*/  STL [R1+0x2dd0], R19 ;  /* 0x002dd01301007387 */ /* 0x000fe40000100800 */
[----:B------:R-:W-:Y:S02]  /*2c220*/  STL [R1+0x2dc4], R3 ;  /* 0x002dc40301007387 */ /* 0x000fe40000100800 */
[----:B0-----:R-:W-:Y:S02]  /*2c230*/  FMUL R18, R20, c[0x0][0x188] ;  /* 0x0000620014127a20 */ /* 0x001fe40000400000 */
[----:B---3--:R-:W-:Y:S01]  /*2c240*/  HMMA.16816.F32 R20, R12, R22, R24 ;  /* 0x000000160c14723c */ /* 0x008fe20000001818 */
[----:B----4-:R-:W-:Y:S01]  /*2c250*/  STL [R1+0x2d94], R4 ;  /* 0x002d940401007387 */ /* 0x010fe20000100800 */
[----:B------:R-:W-:Y:S02]  /*2c260*/  FMUL R11, R5, c[0x0][0x188] ;  /* 0x00006200050b7a20 */ /* 0x000fe40000400000 */
[----:B------:R0:W-:Y:S02]  /*2c270*/  STL [R1+0x2d84], R5 ;  /* 0x002d840501007387 */ /* 0x0001e40000100800 */
[----:B--2---:R-:W-:Y:S01]  /*2c280*/  FMUL R2, R6, c[0x0][0x188] ;  /* 0x0000620006027a20 */ /* 0x004fe20000400000 */
[----:B0-----:R-:W2:Y:S01]  /*2c290*/  LDL.LU R5, [R1+0x8] ;  /* 0x0000080001057983 */ /* 0x001ea20000300800 */
[----:B------:R0:W-:Y:S03]  /*2c2a0*/  STL [R1+0x2d88], R6 ;  /* 0x002d880601007387 */ /* 0x0001e60000100800 */
[----:B0-----:R-:W3:Y:S01]  /*2c2b0*/  LDL.LU R6, [R1] ;  /* 0x0000000001067983 */ /* 0x001ee20000300800 */
[----:B------:R0:W-:Y:S02]  /*2c2c0*/  STL [R1+0x2d8c], R7 ;  /* 0x002d8c0701007387 */ /* 0x0001e40000100800 */
[----:B------:R-:W4:Y:S02]  /*2c2d0*/  LDL.LU.64 R26, [R1+0x2df0] ;  /* 0x002df000011a7983 */ /* 0x000f240000300a00 */
[----:B------:R-:W2:Y:S01]  /*2c2e0*/  LDL.LU.64 R24, [R1+0x2de8] ;  /* 0x002de80001187983 */ /* 0x000ea20000300a00 */
[----:B------:R-:W2:Y:S01]  /*2c2f0*/  LDL.LU.64 R14, [R1+0x2de0] ;  /* 0x002de000010e7983 */ /* 0x000ea20000300a00 */
[----:B------:R-:W2:Y:S02]  /*2c300*/  LDL.LU.64 R12, [R1+0x2dd8] ;  /* 0x002dd800010c7983 */ /* 0x000ea40000300a00 */
[----:B------:R-:W-:-:S02]  /*2c310*/  FMUL R28, R3, c[0x0][0x188] ;  /* 0x00006200031c7a20 */ /* 0x000fc40000400000 */
[----:B------:R-:W-:Y:S02]  /*2c320*/  FMUL R9, R4, c[0x0][0x188] ;  /* 0x0000620004097a20 */ /* 0x000fe40000400000 */
[----:B------:R-:W-:Y:S01]  /*2c330*/  FMUL R3, R7, c[0x0][0x188] ;  /* 0x0000620007037a20 */ /* 0x000fe20000400000 */
[----:B------:R-:W3:Y:S01]  /*2c340*/  LDL.LU R4, [R1+0x4] ;  /* 0x0000040001047983 */ /* 0x000ee20000300800 */
[----:B0-----:R-:W3:Y:S01]  /*2c350*/  LDL.LU R7, [R1+0xc] ;  /* 0x00000c0001077983 */ /* 0x001ee20000300800 */
[----:B------:R-:W-:Y:S01]  /*2c360*/  FMNMX R29, R18, R29, !PT ;  /* 0x0000001d121d7209 */ /* 0x000fe20007800000 */
[----:B------:R-:W-:-:S05]  /*2c370*/  FMUL R0, R0, c[0x0][0x188] ;  /* 0x0000620000007a20 */ /* 0x000fca0000400000 */
[----:B------:R-:W-:Y:S01]  /*2c380*/  FMNMX R0, R28, R0, !PT ;  /* 0x000000001c007209 */ /* 0x000fe20007800000 */
[----:B--2---:R0:W-:Y:S01]  /*2c390*/  STL [R1+0x2d90], R12 ;  /* 0x002d900c01007387 */ /* 0x0041e20000100800 */
[----:B------:R-:W-:Y:S02]  /*2c3a0*/  STL [R1+0x2d98], R13 ;  /* 0x002d980d01007387 */ /* 0x000fe40000100800 */
[----:B------:R-:W-:Y:S02]  /*2c3b0*/  FMUL R19, R12, c[0x0][0x188] ;  /* 0x000062000c137a20 */ /* 0x000fe40000400000 */
[----:B------:R-:W-:Y:S01]  /*2c3c0*/  FMUL R18, R13, c[0x0][0x188] ;  /* 0x000062000d127a20 */ /* 0x000fe20000400000 */
[----:B------:R-:W-:Y:S01]  /*2c3d0*/  STL [R1+0x2d9c], R14 ;  /* 0x002d9c0e01007387 */ /* 0x000fe20000100800 */
[----:B------:R-:W-:Y:S02]  /*2c3e0*/  STL [R1+0x2da0], R15 ;  /* 0x002da00f01007387 */ /* 0x000fe40000100800 */
[----:B------:R1:W-:Y:S02]  /*2c3f0*/  STL [R1+0x2da4], R24 ;  /* 0x002da41801007387 */ /* 0x0003e40000100800 */
[----:B------:R2:W-:Y:S01]  /*2c400*/  STL [R1+0x2da8], R25 ;  /* 0x002da81901007387 */ /* 0x0005e20000100800 */
[----:B----4-:R-:W-:Y:S01]  /*2c410*/  STL [R1+0x2dac], R26 ;  /* 0x002dac1a01007387 */ /* 0x010fe20000100800 */
[----:B------:R-:W-:Y:S02]  /*2c420*/  STL [R1+0x2db0], R27 ;  /* 0x002db01b01007387 */ /* 0x000fe40000100800 */
[----:B0-----:R-:W-:Y:S01]  /*2c430*/  FMUL R12, R24, c[0x0][0x188] ;  /* 0x00006200180c7a20 */ /* 0x001fe20000400000 */
[----:B-1----:R-:W-:-:S02]  /*2c440*/  FMNMX R24, R19, R18, !PT ;  /* 0x0000001213187209 */ /* 0x002fc40007800000 */
[----:B------:R-:W4:Y:S01]  /*2c450*/  LDL.LU R18, [R1+0x2dd4] ;  /* 0x002dd40001127983 */ /* 0x000f220000300800 */
[----:B------:R-:W-:Y:S01]  /*2c460*/  FMNMX R28, R9, R11, !PT ;  /* 0x0000000b091c7209 */ /* 0x000fe20007800000 */
[----:B------:R-:W-:Y:S02]  /*2c470*/  FMUL R13, R14, c[0x0][0x188] ;  /* 0x000062000e0d7a20 */ /* 0x000fe40000400000 */
[----:B------:R-:W-:Y:S01]  /*2c480*/  FMUL R9, R15, c[0x0][0x188] ;  /* 0x000062000f097a20 */ /* 0x000fe20000400000 */
[----:B------:R-:W4:Y:S04]  /*2c490*/  LDL.LU R19, [R1+0x2dd0] ;  /* 0x002dd00001137983 */ /* 0x000f280000300800 */
[----:B------:R-:W-:Y:S02]  /*2c4a0*/  FMNMX R13, R13, R9, !PT ;  /* 0x000000090d0d7209 */ /* 0x000fe40007800000 */
[----:B------:R-:W4:Y:S01]  /*2c4b0*/  LDL.LU R9, [R1+0x2dcc] ;  /* 0x002dcc0001097983 */ /* 0x000f220000300800 */
[----:B------:R-:W-:Y:S01]  /*2c4c0*/  FMNMX R11, R2, R3, !PT ;  /* 0x00000003020b7209 */ /* 0x000fe20007800000 */
[----:B---3--:R-:W-:-:S02]  /*2c4d0*/  FMUL R2, R6, c[0x0][0x188] ;  /* 0x0000620006027a20 */ /* 0x008fc40000400000 */
[----:B------:R-:W-:Y:S02]  /*2c4e0*/  FMUL R15, R25, c[0x0][0x188] ;  /* 0x00006200190f7a20 */ /* 0x000fe40000400000 */
[----:B--2---:R-:W-:Y:S01]  /*2c4f0*/  FMUL R25, R10, c[0x0][0x188] ;  /* 0x000062000a197a20 */ /* 0x004fe20000400000 */
[----:B------:R-:W-:Y:S01]  /*2c500*/  STL [R1+0x2db4], R8 ;  /* 0x002db40801007387 */ /* 0x000fe20000100800 */
[----:B------:R-:W-:Y:S01]  /*2c510*/  STL [R1+0x2db8], R10 ;  /* 0x002db80a01007387 */ /* 0x000fe20000100800 */
[----:B------:R-:W-:Y:S01]  /*2c520*/  FMNMX R0, R2, R0, !PT ;  /* 0x0000000002007209 */ /* 0x000fe20007800000 */
[----:B------:R-:W-:Y:S02]  /*2c530*/  STL [R1+0x2dbc], R16 ;  /* 0x002dbc1001007387 */ /* 0x000fe40000100800 */
[----:B------:R-:W-:Y:S02]  /*2c540*/  FMUL R3, R26, c[0x0][0x188] ;  /* 0x000062001a037a20 */ /* 0x000fe40000400000 */
[----:B------:R-:W-:Y:S01]  /*2c550*/  FMUL R14, R27, c[0x0][0x188] ;  /* 0x000062001b0e7a20 */ /* 0x000fe20000400000 */
[----:B------:R-:W-:Y:S01]  /*2c560*/  FMNMX R12, R12, R15, !PT ;  /* 0x0000000f0c0c7209 */ /* 0x000fe20007800000 */
[----:B------:R-:W-:-:S02]  /*2c570*/  FMUL R15, R16, c[0x0][0x188] ;  /* 0x00006200100f7a20 */ /* 0x000fc40000400000 */
[----:B----4-:R-:W-:Y:S01]  /*2c580*/  FMUL R2, R18, c[0x0][0x188] ;  /* 0x0000620012027a20 */ /* 0x010fe20000400000 */
[----:B------:R0:W-:Y:S02]  /*2c590*/  STL [R1+0x2dc0], R18 ;  /* 0x002dc01201007387 */ /* 0x0001e40000100800 */
[----:B0-----:R-:W-:Y:S02]  /*2c5a0*/  FMNMX R18, R25, R11, !PT ;  /* 0x0000000b19127209 */ /* 0x001fe40007800000 */
[----:B------:R-:W2:Y:S01]  /*2c5b0*/  LDL.LU R11, [R1+0x2dc8] ;  /* 0x002dc800010b7983 */ /* 0x000ea20000300800 */
[----:B------:R-:W-:Y:S01]  /*2c5c0*/  FMNMX R14, R3, R14, !PT ;  /* 0x0000000e030e7209 */ /* 0x000fe20007800000 */
[----:B------:R-:W-:Y:S02]  /*2c5d0*/  FMUL R3, R8, c[0x0][0x188] ;  /* 0x0000620008037a20 */ /* 0x000fe40000400000 */
[----:B------:R-:W-:Y:S01]  /*2c5e0*/  FMUL R26, R5, c[0x0][0x188] ;  /* 0x00006200051a7a20 */ /* 0x000fe20000400000 */
[----:B------:R-:W-:Y:S01]  /*2c5f0*/  FMNMX R16, R15, R24, !PT ;  /* 0x000000180f107209 */ /* 0x000fe20007800000 */
[----:B------:R-:W-:Y:S01]  /*2c600*/  FMNMX R15, R2, R13, !PT ;  /* 0x0000000d020f7209 */ /* 0x000fe20007800000 */
[----:B------:R-:W-:Y:S01]  /*2c610*/  FMNMX R3, R3, R28, !PT ;  /* 0x0000001c03037209 */ /* 0x000fe20007800000 */
[----:B------:R-:W-:-:S02]  /*2c620*/  FMUL R28, R20, c[0x0][0x188] ;  /* 0x00006200141c7a20 */ /* 0x000fc40000400000 */
[----:B------:R-:W-:Y:S02]  /*2c630*/  FMUL R13, R4, c[0x0][0x188] ;  /* 0x00006200040d7a20 */ /* 0x000fe40000400000 */
[----:B------:R-:W-:Y:S02]  /*2c640*/  FMUL R8, R22, c[0x0][0x188] ;  /* 0x0000620016087a20 */ /* 0x000fe40000400000 */
[----:B------:R-:W-:Y:S01]  /*2c650*/  FMUL R10, R7, c[0x0][0x188] ;  /* 0x00006200070a7a20 */ /* 0x000fe20000400000 */
[----:B------:R-:W-:Y:S01]  /*2c660*/  FMNMX R29, R26, R29, !PT ;  /* 0x0000001d1a1d7209 */ /* 0x000fe20007800000 */
[----:B------:R-:W-:Y:S01]  /*2c670*/  FMUL R2, R9, c[0x0][0x188] ;  /* 0x0000620009027a20 */ /* 0x000fe20000400000 */
[----:B------:R-:W-:Y:S01]  /*2c680*/  FMNMX R12, R28, R12, !PT ;  /* 0x0000000c1c0c7209 */ /* 0x000fe20007800000 */
[----:B------:R-:W-:Y:S01]  /*2c690*/  FMNMX R28, R13, R0, !PT ;  /* 0x000000000d1c7209 */ /* 0x000fe20007800000 */
[----:B------:R-:W-:Y:S01]  /*2c6a0*/  FMNMX R8, R8, R14, !PT ;  /* 0x0000000e08087209 */ /* 0x000fe20007800000 */
[----:B------:R-:W-:Y:S01]  /*2c6b0*/  FMUL R13, R17, c[0x0][0x188] ;  /* 0x00006200110d7a20 */ /* 0x000fe20000400000 */
[----:B------:R-:W-:Y:S01]  /*2c6c0*/  FMNMX R0, R10, R29, !PT ;  /* 0x0000001d0a007209 */ /* 0x000fe20007800000 */
[----:B------:R-:W-:Y:S01]  /*2c6d0*/  FMUL R14, R19, c[0x0][0x188] ;  /* 0x00006200130e7a20 */ /* 0x000fe20000400000 */
[----:B------:R-:W-:Y:S01]  /*2c6e0*/  FMNMX R29, R2, R3, !PT ;  /* 0x00000003021d7209 */ /* 0x000fe20007800000 */
[----:B------:R-:W-:Y:S01]  /*2c6f0*/  FMUL R10, R21, c[0x0][0x188] ;  /* 0x00006200150a7a20 */ /* 0x000fe20000400000 */
[----:B------:R-:W-:-:S02]  /*2c700*/  FMNMX R13, R13, R16, !PT ;  /* 0x000000100d0d7209 */ /* 0x000fc40007800000 */
[----:B------:R-:W-:Y:S02]  /*2c710*/  FMNMX R16, R14, R15, !PT ;  /* 0x0000000f0e107209 */ /* 0x000fe40007800000 */
[----:B------:R-:W-:Y:S01]  /*2c720*/  FMNMX R10, R10, R12, !PT ;  /* 0x0000000c0a0a7209 */ /* 0x000fe20007800000 */
[----:B------:R-:W0:Y:S04]  /*2c730*/  SHFL.BFLY PT, R14, R29, 0x2, 0x1f ;  /* 0x0c401f001d0e7f89 */ /* 0x000e2800000e0000 */
[----:B------:R-:W1:Y:S04]  /*2c740*/  SHFL.BFLY PT, R24, R28, 0x2, 0x1f ;  /* 0x0c401f001c187f89 */ /* 0x000e6800000e0000 */
[----:B------:R-:W3:Y:S01]  /*2c750*/  SHFL.BFLY PT, R12, R10, 0x2, 0x1f ;  /* 0x0c401f000a0c7f89 */ /* 0x000ee200000e0000 */
[----:B------:R-:W-:-:S03]  /*2c760*/  FMUL R3, R23, c[0x0][0x188] ;  /* 0x0000620017037a20 */ /* 0x000fc60000400000 */
[----:B------:R-:W4:Y:S02]  /*2c770*/  SHFL.BFLY PT, R15, R0, 0x2, 0x1f ;  /* 0x0c401f00000f7f89 */ /* 0x000f2400000e0000 */
[----:B------:R-:W-:Y:S02]  /*2c780*/  FMNMX R3, R3, R8, !PT ;  /* 0x0000000803037209 */ /* 0x000fe40007800000 */
[----:B------:R-:W4:Y:S04]  /*2c790*/  SHFL.BFLY PT, R25, R13, 0x2, 0x1f ;  /* 0x0c401f000d197f89 */ /* 0x000f2800000e0000 */
[----:B------:R-:W4:Y:S01]  /*2c7a0*/  SHFL.BFLY PT, R8, R3, 0x2, 0x1f ;  /* 0x0c401f0003087f89 */ /* 0x000f2200000e0000 */
[----:B0-----:R-:W-:Y:S02]  /*2c7b0*/  FMNMX R14, R29, R14, !PT ;  /* 0x0000000e1d0e7209 */ /* 0x001fe40007800000 */
[----:B-1----:R-:W-:Y:S01]  /*2c7c0*/  FMNMX R24, R28, R24, !PT ;  /* 0x000000181c187209 */ /* 0x002fe20007800000 */
[----:B---3--:R-:W-:-:S02]  /*2c7d0*/  FMNMX R28, R10, R12, !PT ;  /* 0x0000000c0a1c7209 */ /* 0x008fc40007800000 */
[----:B------:R-:W0:Y:S04]  /*2c7e0*/  S2R R12, SR_TID.X ;  /* 0x00000000000c7919 */ /* 0x000e280000002100 */
[----:B------:R-:W1:Y:S01]  /*2c7f0*/  SHFL.BFLY PT, R27, R14, 0x1, 0x1f ;  /* 0x0c201f000e1b7f89 */ /* 0x000e6200000e0000 */
[----:B----4-:R-:W-:Y:S02]  /*2c800*/  FMNMX R15, R0, R15, !PT ;  /* 0x0000000f000f7209 */ /* 0x010fe40007800000 */
[----:B------:R-:W-:Y:S02]  /*2c810*/  FMNMX R13, R13, R25, !PT ;  /* 0x000000190d0d7209 */ /* 0x000fe40007800000 */
[----:B------:R-:W-:Y:S02]  /*2c820*/  FMNMX R0, R3, R8, !PT ;  /* 0x0000000803007209 */ /* 0x000fe40007800000 */
[----:B------:R-:W3:Y:S04]  /*2c830*/  SHFL.BFLY PT, R3, R24, 0x1, 0x1f ;  /* 0x0c201f0018037f89 */ /* 0x000ee800000e0000 */
[----:B------:R-:W4:Y:S04]  /*2c840*/  SHFL.BFLY PT, R10, R13, 0x1, 0x1f ;  /* 0x0c201f000d0a7f89 */ /* 0x000f2800000e0000 */
[----:B------:R-:W4:Y:S01]  /*2c850*/  SHFL.BFLY PT, R25, R0, 0x1, 0x1f ;  /* 0x0c201f0000197f89 */ /* 0x000f2200000e0000 */
[----:B-1----:R-:W-:Y:S01]  /*2c860*/  FMNMX R14, R14, R27, !PT ;  /* 0x0000001b0e0e7209 */ /* 0x002fe20007800000 */
[C---:B0-----:R-:W-:Y:S01]  /*2c870*/  LOP3.LUT R27, R12.reuse, 0x1c, RZ, 0xc0, !PT ;  /* 0x0000001c0c1b7812 */ /* 0x041fe200078ec0ff */
[----:B------:R-:W-:-:S04]  /*2c880*/  LOP3.LUT R12, R12, 0x7f, RZ, 0xc0, !PT ;  /* 0x0000007f0c0c7812 */ /* 0x000fc800078ec0ff */
[----:B------:R-:W-:Y:S02]  /*2c890*/  SHF.R.U32.HI R12, RZ, 0x3, R12 ;  /* 0x00000003ff0c7819 */ /* 0x000fe4000001160c */
[----:B------:R-:W-:Y:S02]  /*2c8a0*/  SHF.L.U32 R27, R27, 0x2, RZ ;  /* 0x000000021b1b7819 */ /* 0x000fe400000006ff */
[----:B------:R-:W-:Y:S02]  /*2c8b0*/  LOP3.LUT R12, R12, 0xc, RZ, 0xc0, !PT ;  /* 0x0000000c0c0c7812 */ /* 0x000fe400078ec0ff */
[----:B---3--:R-:W-:Y:S02]  /*2c8c0*/  FMNMX R24, R24, R3, !PT ;  /* 0x0000000318187209 */ /* 0x008fe40007800000 */
[----:B------:R-:W3:Y:S01]  /*2c8d0*/  LDL.LU R3, [R1+0x2dc4] ;  /* 0x002dc40001037983 */ /* 0x000ee20000300800 */
[----:B----4-:R-:W-:Y:S01]  /*2c8e0*/  FMNMX R13, R13, R10, !PT ;  /* 0x0000000a0d0d7209 */ /* 0x010fe20007800000 */
[----:B------:R-:W-:Y:S01]  /*2c8f0*/  IMAD.IADD R12, R27, 0x1, R12 ;  /* 0x000000011b0c7824 */ /* 0x000fe200078e020c */
[----:B------:R-:W-:-:S04]  /*2c900*/  FMNMX R0, R0, R25, !PT ;  /* 0x0000001900007209 */ /* 0x000fc80007800000 */
[----:B------:R-:W-:Y:S01]  /*2c910*/  @!P0 STS [R12+0x10000], R24 ;  /* 0x010000180c008388 */ /* 0x000fe20000000800 */
[----:B--2---:R-:W-:-:S05]  /*2c920*/  FMUL R2, R11, c[0x0][0x188] ;  /* 0x000062000b027a20 */ /* 0x004fca0000400000 */
[----:B------:R-:W-:Y:S02]  /*2c930*/  FMNMX R2, R2, R18, !PT ;  /* 0x0000001202027209 */ /* 0x000fe40007800000 */
[----:B------:R-:W-:Y:S04]  /*2c940*/  SHFL.BFLY PT, R18, R16, 0x2, 0x1f ;  /* 0x0c401f0010127f89 */ /* 0x000fe800000e0000 */
[----:B------:R-:W0:Y:S02]  /*2c950*/  SHFL.BFLY PT, R26, R2, 0x2, 0x1f ;  /* 0x0c401f00021a7f89 */ /* 0x000e2400000e0000 */
[----:B0-----:R-:W-:Y:S02]  /*2c960*/  FMNMX R2, R2, R26, !PT ;  /* 0x0000001a02027209 */ /* 0x001fe40007800000 */
[----:B------:R-:W-:-:S02]  /*2c970*/  FMNMX R29, R16, R18, !PT ;  /* 0x00000012101d7209 */ /* 0x000fc40007800000 */
[----:B------:R-:W0:Y:S04]  /*2c980*/  SHFL.BFLY PT, R18, R15, 0x1, 0x1f ;  /* 0x0c201f000f127f89 */ /* 0x000e2800000e0000 */
[----:B------:R-:W1:Y:S04]  /*2c990*/  SHFL.BFLY PT, R16, R2, 0x1, 0x1f ;  /* 0x0c201f0002107f89 */ /* 0x000e6800000e0000 */
[----:B------:R-:W2:Y:S04]  /*2c9a0*/  SHFL.BFLY PT, R8, R29, 0x1, 0x1f ;  /* 0x0c201f001d087f89 */ /* 0x000ea800000e0000 */
[----:B------:R-:W4:Y:S01]  /*2c9b0*/  SHFL.BFLY PT, R26, R28, 0x1, 0x1f ;  /* 0x0c201f001c1a7f89 */ /* 0x000f2200000e0000 */
[----:B0-----:R-:W-:-:S02]  /*2c9c0*/  FMNMX R15, R15, R18, !PT ;  /* 0x000000120f0f7209 */ /* 0x001fc40007800000 */
[----:B-1----:R-:W-:Y:S01]  /*2c9d0*/  FMNMX R2, R2, R16, !PT ;  /* 0x0000001002027209 */ /* 0x002fe20007800000 */
[----:B------:R-:W3:Y:S01]  /*2c9e0*/  LDL.LU R18, [R1+0x2dc0] ;  /* 0x002dc00001127983 */ /* 0x000ee20000300800 */
[----:B------:R-:W3:Y:S02]  /*2c9f0*/  LDL.LU R16, [R1+0x2dbc] ;  /* 0x002dbc0001107983 */ /* 0x000ee40000300800 */
[----:B------:R-:W3:Y:S01]  /*2ca00*/  LDL.LU R10, [R1+0x2db8] ;  /* 0x002db800010a7983 */ /* 0x000ee20000300800 */
[----:B--2---:R-:W-:Y:S02]  /*2ca10*/  FMNMX R29, R29, R8, !PT ;  /* 0x000000081d1d7209 */ /* 0x004fe40007800000 */
[----:B----4-:R-:W-:Y:S01]  /*2ca20*/  FMNMX R28, R28, R26, !PT ;  /* 0x0000001a1c1c7209 */ /* 0x010fe20007800000 */
[----:B------:R-:W2:Y:S01]  /*2ca30*/  LDL.LU R8, [R1+0x2db4] ;  /* 0x002db40001087983 */ /* 0x000ea20000300800 */
[----:B------:R-:W4:Y:S02]  /*2ca40*/  LDL.LU R27, [R1+0x2db0] ;  /* 0x002db000011b7983 */ /* 0x000f240000300800 */
[----:B------:R-:W2:Y:S02]  /*2ca50*/  LDL.LU R26, [R1+0x2dac] ;  /* 0x002dac00011a7983 */ /* 0x000ea40000300800 */
[----:B------:R-:W2:Y:S01]  /*2ca60*/  LDL.LU R25, [R1+0x2da8] ;  /* 0x002da80001197983 */ /* 0x000ea20000300800 */
[----:B------:R0:W-:Y:S04]  /*2ca70*/  @!P0 STS [R12+0x10080], R15 ;  /* 0x0100800f0c008388 */ /* 0x0001e80000000800 */
[----:B------:R-:W2:Y:S01]  /*2ca80*/  LDL.LU R24, [R1+0x2da4] ;  /* 0x002da40001187983 */ /* 0x000ea20000300800 */
[----:B------:R1:W-:Y:S02]  /*2ca90*/  @!P0 STS [R12+0x10100], R14 ;  /* 0x0101000e0c008388 */ /* 0x0003e40000000800 */
[----:B------:R-:W-:Y:S02]  /*2caa0*/  @!P0 STS [R12+0x10180], R2 ;  /* 0x010180020c008388 */ /* 0x000fe40000000800 */
[----:B------:R1:W-:Y:S01]  /*2cab0*/  @!P0 STS [R12+0x10200], R13 ;  /* 0x0102000d0c008388 */ /* 0x0003e20000000800 */
[----:B0-----:R-:W2:Y:S01]  /*2cac0*/  LDL.LU R15, [R1+0x2da0] ;  /* 0x002da000010f7983 */ /* 0x001ea20000300800 */
[----:B-1----:R-:W2:Y:S03]  /*2cad0*/  LDL.LU R14, [R1+0x2d9c] ;  /* 0x002d9c00010e7983 */ /* 0x002ea60000300800 */
[----:B------:R-:W2:Y:S04]  /*2cae0*/  LDL R13, [R1+0xa60] ;  /* 0x000a6000010d7983 */ /* 0x000ea80000100800 */
[----:B------:R-:W0:Y:S04]  /*2caf0*/  S2R R2, SR_TID.X ;  /* 0x0000000000027919 */ /* 0x000e280000002100 */
[----:B------:R-:W-:Y:S01]  /*2cb00*/  @!P0 STS [R12+0x10280], R29 ;  /* 0x0102801d0c008388 */ /* 0x000fe20000000800 */
[----:B------:R-:W-:Y:S02]  /*2cb10*/  @!P0 STS [R12+0x10300], R28 ;  /* 0x0103001c0c008388 */ /* 0x000fe40000000800 */
[----:B------:R-:W-:Y:S02]  /*2cb20*/  @!P0 STS [R12+0x10380], R0 ;  /* 0x010380000c008388 */ /* 0x000fe40000000800 */
[----:B------:R-:W-:Y:S01]  /*2cb30*/  BAR.SYNC.DEFER_BLOCKING 0x0 ;  /* 0x0000000000007b1d */ /* 0x000fe20000010000 */
[----:B0-----:R-:W-:-:S05]  /*2cb40*/  LOP3.LUT R2, R2, 0x7f, RZ, 0xc0, !PT ;  /* 0x0000007f02027812 */ /* 0x001fca00078ec0ff */
[----:B------:R-:W0:Y:S04]  /*2cb50*/  LDS R28, [R2.X4+0x10000] ;  /* 0x01000000021c7984 */ /* 0x000e280000004800 */
[----:B------:R-:W1:Y:S04]  /*2cb60*/  LDS R0, [R2.X4+0x10200] ;  /* 0x0102000002007984 */ /* 0x000e680000004800 */
[----:B0-----:R-:W0:Y:S04]  /*2cb70*/  SHFL.BFLY PT, R29, R28, 0x2, 0x1f ;  /* 0x0c401f001c1d7f89 */ /* 0x001e2800000e0000 */
[----:B-1----:R-:W1:Y:S01]  /*2cb80*/  SHFL.BFLY PT, R2, R0, 0x2, 0x1f ;  /* 0x0c401f0000027f89 */ /* 0x002e6200000e0000 */
[----:B0-----:R-:W-:-:S02]  /*2cb90*/  FMNMX R28, R28, R29, !PT ;  /* 0x0000001d1c1c7209 */ /* 0x001fc40007800000 */
[----:B-1----:R-:W-:Y:S02]  /*2cba0*/  FMNMX R0, R0, R2, !PT ;  /* 0x0000000200007209 */ /* 0x002fe40007800000 */
[----:B------:R-:W0:Y:S04]  /*2cbb0*/  S2R R2, SR_TID.X ;  /* 0x0000000000027919 */ /* 0x000e280000002100 */
[----:B------:R-:W1:Y:S04]  /*2cbc0*/  SHFL.BFLY PT, R29, R28, 0x1, 0x1f ;  /* 0x0c201f001c1d7f89 */ /* 0x000e6800000e0000 */
[----:B------:R-:W0:Y:S01]  /*2cbd0*/  SHFL.BFLY PT, R12, R0, 0x1, 0x1f ;  /* 0x0c201f00000c7f89 */ /* 0x000e2200000e0000 */
[----:B-1----:R-:W-:Y:S01]  /*2cbe0*/  FMNMX R28, R28, R29, !PT ;  /* 0x0000001d1c1c7209 */ /* 0x002fe20007800000 */
[----:B0-----:R-:W-:Y:S01]  /*2cbf0*/  LOP3.LUT R29, R2, 0x7f, RZ, 0xc0, !PT ;  /* 0x0000007f021d7812 */ /* 0x001fe200078ec0ff */
[----:B------:R-:W-:-:S02]  /*2cc00*/  FMNMX R0, R0, R12, !PT ;  /* 0x0000000c00007209 */ /* 0x000fc40007800000 */
[----:B------:R-:W-:Y:S01]  /*2cc10*/  LOP3.LUT R2, R2, 0x1c, RZ, 0xc0, !PT ;  /* 0x0000001c02027812 */ /* 0x000fe200078ec0ff */
[----:B------:R-:W4:Y:S04]  /*2cc20*/  LDL R12, [R1+0xa64] ;  /* 0x000a6400010c7983 */ /* 0x000f280000100800 */
[----:B------:R-:W-:Y:S01]  /*2cc30*/  @!P0 STS [R29.X4+0x10000], R28 ;  /* 0x0100001c1d008388 */ /* 0x000fe20000004800 */
[----:B------:R-:W-:Y:S02]  /*2cc40*/  @!P0 STS [R29.X4+0x10200], R0 ;  /* 0x010200001d008388 */ /* 0x000fe40000004800 */
[----:B------:R-:W-:Y:S06]  /*2cc50*/  BAR.SYNC.DEFER_BLOCKING 0x0 ;  /* 0x0000000000007b1d */ /* 0x000fec0000010000 */
[----:B------:R-:W2:Y:S04]  /*2cc60*/  LDS R0, [R2.X4+0x10000] ;  /* 0x0100000002007984 */ /* 0x000ea80000004800 */
[----:B------:R-:W4:Y:S04]  /*2cc70*/  LDS R28, [R2.X4+0x10080] ;  /* 0x01008000021c7984 */ /* 0x000f280000004800 */
[----:B------:R-:W0:Y:S01]  /*2cc80*/  LDS R29, [R2.X4+0x10100] ;  /* 0x01010000021d7984 */ /* 0x000e220000004800 */
[----:B--2---:R-:W-:-:S05]  /*2cc90*/  FMNMX R13, R0, R13, !PT ;  /* 0x0000000d000d7209 */ /* 0x004fca0007800000 */
[----:B---3--:R-:W-:Y:S01]  /*2cca0*/  FFMA R0, R3, c[0x0][0x188], -R13 ;  /* 0x0000620003007a23 */ /* 0x008fe2000000080d */
[----:B------:R-:W-:Y:S03]  /*2ccb0*/  STL [R1+0x6fc], R13 ;  /* 0x0006fc0d01007387 */ /* 0x000fe60000100800 */
[----:B------:R-:W-:Y:S02]  /*2ccc0*/  FMUL R3, R0, 1.4426950216293334961 ;  /* 0x3fb8aa3b00037820 */ /* 0x000fe40000400000 */
[----:B------:R-:W2:Y:S04]  /*2ccd0*/  LDL.LU R0, [R1+0x14] ;  /* 0x0000140001007983 */ /* 0x000ea80000300800 */
[----:B------:R-:W1:Y:S02]  /*2cce0*/  MUFU.EX2 R3, R3 ;  /* 0x0000000300037308 */ /* 0x000e640000000800 */
[----:B-1----:R1:W-:Y:S01]  /*2ccf0*/  STL [R1+0x20], R3 ;  /* 0x0000200301007387 */ /* 0x0023e20000100800 */
[----:B----4-:R-:W-:-:S03]  /*2cd00*/  FMNMX R12, R28, R12, !PT ;  /* 0x0000000c1c0c7209 */ /* 0x010fc60007800000 */
[----:B------:R-:W3:Y:S01]  /*2cd10*/  LDS R28, [R2.X4+0x10180] ;  /* 0x01018000021c7984 */ /* 0x000ee20000004800 */
[----:B--2---:R-:W-:-:S04]  /*2cd20*/  FFMA R0, R0, c[0x0][0x188], -R13 ;  /* 0x0000620000007a23 */ /* 0x004fc8000000080d */
[----:B-1----:R-:W-:-:S06]  /*2cd30*/  FMUL R3, R0, 1.4426950216293334961 ;  /* 0x3fb8aa3b00037820 */ /* 0x002fcc0000400000 */
[----:B------:R-:W1:Y:S01]  /*2cd40*/  MUFU.EX2 R3, R3 ;  /* 0x0000000300037308 */ /* 0x000e620000000800 */
[----:B------:R-:W-:Y:S02]  /*2cd50*/  FFMA R0, R6, c[0x0][0x188], -R13 ;  /* 0x0000620006007a23 */ /* 0x000fe4000000080d */
[----:B------:R-:W0:Y:S04]  /*2cd60*/  LDL R6, [R1+0xa68] ;  /* 0x000a680001067983 */ /* 0x000e280000100800 */
[----:B-1----:R1:W-:Y:S02]  /*2cd70*/  STL [R1+0x14], R3 ;  /* 0x0000140301007387 */ /* 0x0023e40000100800 */
[----:B-1----:R-:W-:-:S06]  /*2cd80*/  FMUL R3, R0, 1.4426950216293334961 ;  /* 0x3fb8aa3b00037820 */ /* 0x002fcc0000400000 */
[----:B------:R-:W1:Y:S01]  /*2cd90*/  MUFU.EX2 R3, R3 ;  /* 0x0000000300037308 */ /* 0x000e620000000800 */
[----:B------:R-:W-:Y:S02]  /*2cda0*/  FFMA R0, R4, c[0x0][0x188], -R13 ;  /* 0x0000620004007a23 */ /* 0x000fe4000000080d */
[----:B------:R-:W2:Y:S01]  /*2cdb0*/  LDL.LU R13, [R1+0x2d98] ;  /* 0x002d9800010d7983 */ /* 0x000ea20000300800 */
[----:B------:R-:W4:Y:S02]  /*2cdc0*/  LDL.LU R4, [R1+0x2d94] ;  /* 0x002d940001047983 */ /* 0x000f240000300800 */
[----:B------:R-:W-:Y:S01]  /*2cdd0*/  STL [R1+0x6f8], R12 ;  /* 0x0006f80c01007387 */ /* 0x000fe20000100800 */
[----:B-1----:R1:W-:Y:S02]  /*2cde0*/  STL [R1+0x10], R3 ;  /* 0x0000100301007387 */ /* 0x0023e40000100800 */
[----:B-1----:R-:W-:Y:S02]  /*2cdf0*/  FMUL R3, R0, 1.4426950216293334961 ;  /* 0x3fb8aa3b00037820 */ /* 0x002fe40000400000 */
[----:B------:R-:W2:Y:S04]  /*2ce00*/  LDL.LU R0, [R1+0x18] ;  /* 0x0000180001007983 */ /* 0x000ea80000300800 */
[----:B------:R-:W1:Y:S02]  /*2ce10*/  MUFU.EX2 R3, R3 ;  /* 0x0000000300037308 */ /* 0x000e640000000800 */
[----:B-1----:R1:W-:Y:S01]  /*2ce20*/  STL [R1+0x4], R3 ;  /* 0x0000040301007387 */ /* 0x0023e20000100800 */
[----:B--2---:R-:W-:-:S04]  /*2ce30*/  FFMA R0, R0, c[0x0][0x188], -R12 ;  /* 0x0000620000007a23 */ /* 0x004fc8000000080c */
[----:B-1----:R-:W-:Y:S02]  /*2ce40*/  FMUL R3, R0, 1.4426950216293334961 ;  /* 0x3fb8aa3b00037820 */ /* 0x002fe40000400000 */
[----:B------:R-:W2:Y:S04]  /*2ce50*/  LDL.LU R0, [R1+0x1c] ;  /* 0x00001c0001007983 */ /* 0x000ea80000300800 */
[----:B------:R-:W1:Y:S02]  /*2ce60*/  MUFU.EX2 R3, R3 ;  /* 0x0000000300037308 */ /* 0x000e640000000800 */
[----:B-1----:R1:W-:Y:S01]  /*2ce70*/  STL [R1+0x34], R3 ;  /* 0x0000340301007387 */ /* 0x0023e20000100800 */
[----:B0-----:R-:W-:Y:S02]  /*2ce80*/  FMNMX R6, R29, R6, !PT ;  /* 0x000000061d067209 */ /* 0x001fe40007800000 */
[----:B------:R-:W0:Y:S04]  /*2ce90*/  LDS R29, [R2.X4+0x10200] ;  /* 0x01020000021d7984 */ /* 0x000e280000004800 */
[----:B--2---:R-:W-:-:S04]  /*2cea0*/  FFMA R0, R0, c[0x0][0x188], -R12 ;  /* 0x0000620000007a23 */ /* 0x004fc8000000080c */
[----:B-1----:R-:W-:Y:S02]  /*2ceb0*/  FMUL R3, R0, 1.4426950216293334961 ;  /* 0x3fb8aa3b00037820 */ /* 0x002fe40000400000 */
[----:B------:R-:W-:Y:S02]  /*2cec0*/  FFMA R0, R5, c[0x0][0x188], -R12 ;  /* 0x0000620005007a23 */ /* 0x000fe4000000080c */
[----:B------:R1:W2:Y:S02]  /*2ced0*/  MUFU.EX2 R5, R3 ;  /* 0x0000000300057308 */ /* 0x0002a40000000800 */
[----:B-1----:R-:W3:Y:S04]  /*2cee0*/  LDL R3, [R1+0xa6c] ;  /* 0x000a6c0001037983 */ /* 0x002ee80000100800 */
[----:B--2---:R1:W-:Y:S02]  /*2cef0*/  STL [R1+0x30], R5 ;  /* 0x0000300501007387 */ /* 0x0043e40000100800 */
[----:B-1----:R-:W-:-:S06]  /*2cf00*/  FMUL R5, R0, 1.4426950216293334961 ;  /* 0x3fb8aa3b00057820 */ /* 0x002fcc0000400000 */
[----:B------:R-:W1:Y:S01]  /*2cf10*/  MUFU.EX2 R5, R5 ;  /* 0x0000000500057308 */ /* 0x000e620000000800 */
[----:B------:R-:W-:Y:S02]  /*2cf20*/  FFMA R0, R7, c[0x0][0x188], -R12 ;  /* 0x0000620007007a23 */ /* 0x000fe4000000080c */
[----:B------:R-:W2:Y:S01]  /*2cf30*/  LDL.LU R12, [R1+0x2d90] ;  /* 0x002d9000010c7983 */ /* 0x000ea20000300800 */
[----:B------:R-:W2:Y:S03]  /*2cf40*/  LDL.LU R7, [R1+0x2d8c] ;  /* 0x002d8c0001077983 */ /* 0x000ea60000300800 */
[----:B-1----:R1:W-:Y:S02]  /*2cf50*/  STL [R1+0x2c], R5 ;  /* 0x00002c0501007387 */ /* 0x0023e40000100800 */
[----:B-1----:R-:W-:-:S06]  /*2cf60*/  FMUL R5, R0, 1.4426950216293334961 ;  /* 0x3fb8aa3b00057820 */ /* 0x002fcc0000400000 */
[----:B------:R-:W1:Y:S01]  /*2cf70*/  MUFU.EX2 R5, R5 ;  /* 0x0000000500057308 */ /* 0x000e620000000800 */
[----:B----4-:R-:W-:Y:S01]  /*2cf80*/  FFMA R0, R4, c[0x0][0x188], -R6 ;  /* 0x0000620004007a23 */ /* 0x010fe20000000806 */
[----:B------:R4:W-:Y:S01]  /*2cf90*/  STL [R1+0x6f4], R6 ;  /* 0x0006f40601007387 */ /* 0x0009e20000100800 */
[----:B------:R-:W-:-:S03]  /*2cfa0*/  MOV R4, R6 ;  /* 0x0000000600047202 */ /* 0x000fc60000000f00 */
[----:B----4-:R-:W4:Y:S04]  /*2cfb0*/  LDL.LU R6, [R1+0x2d88] ;  /* 0x002d880001067983 */ /* 0x010f280000300800 */
[----:B-1----:R1:W-:Y:S04]  /*2cfc0*/  STL [R1+0x24], R5 ;  /* 0x0000240501007387 */ /* 0x0023e80000100800 */
[----:B-1----:R-:W2:Y:S01]  /*2cfd0*/  LDL.LU R5, [R1+0x2d84] ;  /* 0x002d840001057983 */ /* 0x002ea20000300800 */
[----:B------:R-:W-:-:S06]  /*2cfe0*/  FMUL R0, R0, 1.4426950216293334961 ;  /* 0x3fb8aa3b00007820 */ /* 0x000fcc0000400000 */
[----:B------:R-:W1:Y:S02]  /*2cff0*/  MUFU.EX2 R0, R0 ;  /* 0x0000000000007308 */ /* 0x000e640000000800 */
[----:B-1----:R1:W-:Y:S01]  /*2d000*/  STL [R1+0x28], R0 ;  /* 0x0000280001007387 */ /* 0x0023e20000100800 */
[----:B--2---:R-:W-:-:S04]  /*2d010*/  FFMA R5, R5, c[0x0][0x188], -R4 ;  /* 0x0000620005057a23 */ /* 0x004fc80000000804 */
[----:B-1----:R-:W-:Y:S02]  /*2d020*/  FMUL R0, R5, 1.4426950216293334961 ;  /* 0x3fb8aa3b05007820 */ /* 0x002fe40000400000 */
[----:B------:R-:W-:-:S04]  /*2d030*/  IMAD.MOV.U32 R5, RZ, RZ, R4 ;  /* 0x000000ffff057224 */ /* 0x000fc800078e0004 */
[----:B------:R-:W-:Y:S01]  /*2d040*/  FFMA R4, R8, c[0x0][0x188], -R5 ;  /* 0x0000620008047a23 */ /* 0x000fe20000000805 */
[----:B------:R-:W-:Y:S02]  /*2d050*/  MOV R8, R5 ;  /* 0x0000000500087202 */ /* 0x000fe40000000f00 */
[----:B------:R-:W1:Y:S02]  /*2d060*/  MUFU.EX2 R5, R0 ;  /* 0x0000000000057308 */ /* 0x000e640000000800 */
[----:B-1----:R3:W-:Y:S02]  /*2d070*/  STL [R1+0x1c], R5 ;  /* 0x00001c0501007387 */ /* 0x0027e40000100800 */
[----:B---3--:R-:W-:Y:S02]  /*2d080*/  FMNMX R5, R28, R3, !PT ;  /* 0x000000031c057209 */ /* 0x008fe40007800000 */
[----:B------:R-:W0:Y:S01]  /*2d090*/  LDL R3, [R1+0xa70] ;  /* 0x000a700001037983 */ /* 0x000e220000100800 */
[----:B------:R-:W-:-:S02]  /*2d0a0*/  FMUL R0, R4, 1.4426950216293334961 ;  /* 0x3fb8aa3b04007820 */ /* 0x000fc40000400000 */
[----:B------:R-:W-:Y:S02]  /*2d0b0*/  FFMA R4, R9, c[0x0][0x188], -R8 ;  /* 0x0000620009047a23 */ /* 0x000fe40000000808 */
[--C-:B----4-:R-:W-:Y:S02]  /*2d0c0*/  FFMA R6, R6, c[0x0][0x188], -R5.reuse ;  /* 0x0000620006067a23 */ /* 0x110fe40000000805 */
[--C-:B------:R-:W-:Y:S02]  /*2d0d0*/  FFMA R7, R7, c[0x0][0x188], -R5.reuse ;  /* 0x0000620007077a23 */ /* 0x100fe40000000805 */
[----:B------:R-:W-:Y:S02]  /*2d0e0*/  FMUL R4, R4, 1.4426950216293334961 ;  /* 0x3fb8aa3b04047820 */ /* 0x000fe40000400000 */
[----:B------:R-:W-:Y:S02]  /*2d0f0*/  FMUL R6, R6, 1.4426950216293334961 ;  /* 0x3fb8aa3b06067820 */ /* 0x000fe40000400000 */
[----:B------:R-:W-:Y:S01]  /*2d100*/  FMUL R7, R7, 1.4426950216293334961 ;  /* 0x3fb8aa3b07077820 */ /* 0x000fe20000400000 */
[----:B------:R1:W2:Y:S08]  /*2d110*/  MUFU.EX2 R8, R0 ;  /* 0x0000000000087308 */ /* 0x0002b00000000800 */
[----:B------:R-:W3:Y:S01]  /*2d120*/  MUFU.EX2 R28, R4 ;  /* 0x00000004001c7308 */ /* 0x000ee20000000800 */
[----:B-1----:R1:W4:Y:S07]  /*2d130*/  LDS R0, [R2.X4+0x10280] ;  /* 0x0102800002007984 */ /* 0x00232e0000004800 */
[----:B-1----:R-:W1:Y:S08]  /*2d140*/  MUFU.EX2 R2, R6 ;  /* 0x0000000600027308 */ /* 0x002e700000000800 */
[----:B------:R-:W1:Y:S01]  /*2d150*/  MUFU.EX2 R6, R7 ;  /* 0x0000000700067308 */ /* 0x000e620000000800 */
[----:B------:R-:W-:Y:S01]  /*2d160*/  STL [R1+0x6f0], R5 ;  /* 0x0006f00501007387 */ /* 0x000fe20000100800 */
[----:B--2---:R-:W-:Y:S02]  /*2d170*/  STL [R1+0x18], R8 ;  /* 0x0000180801007387 */ /* 0x004fe40000100800 */
[----:B---3--:R-:W-:Y:S01]  /*2d180*/  STL [R1+0x2d74], R28 ;  /* 0x002d741c01007387 */ /* 0x008fe20000100800 */
[----:B-1----:R1:W-:Y:S01]  /*2d190*/  STL [R1+0xa5c], R2 ;  /* 0x000a5c0201007387 */ /* 0x0023e20000100800 */
[----:B------:R2:W-:Y:S03]  /*2d1a0*/  STL [R1+0xa58], R6 ;  /* 0x000a580601007387 */ /* 0x0005e60000100800 */
[----:B-1----:R-:W1:Y:S01]  /*2d1b0*/  S2R R2, SR_TID.X ;  /* 0x0000000000027919 */ /* 0x002e620000002100 */
[----:B------:R-:W-:Y:S01]  /*2d1c0*/  FFMA R4, R10, c[0x0][0x188], -R5 ;  /* 0x000062000a047a23 */ /* 0x000fe20000000805 */
[----:B0-----:R-:W-:-:S02]  /*2d1d0*/  FMNMX R8, R29, R3, !PT ;  /* 0x000000031d087209 */ /* 0x001fc40007800000 */
[----:B------:R-:W4:Y:S01]  /*2d1e0*/  LDL R3, [R1+0xa74] ;  /* 0x000a740001037983 */ /* 0x000f220000100800 */
[----:B------:R-:W-:Y:S01]  /*2d1f0*/  FMUL R4, R4, 1.4426950216293334961 ;  /* 0x3fb8aa3b04047820 */ /* 0x000fe20000400000 */
[----:B-1----:R-:W-:-:S03]  /*2d200*/  LOP3.LUT R29, R2, 0x1c, RZ, 0xc0, !PT ;  /* 0x0000001c021d7812 */ /* 0x002fc600078ec0ff */
[----:B------:R0:W1:Y:S01]  /*2d210*/  MUFU.EX2 R2, R4 ;  /* 0x0000000400027308 */ /* 0x0000620000000800 */
[--C-:B--2---:R-:W-:Y:S02]  /*2d220*/  FFMA R6, R12, c[0x0][0x188], -R8.reuse ;  /* 0x000062000c067a23 */ /* 0x104fe40000000808 */
[----:B------:R-:W-:Y:S02]  /*2d230*/  FFMA R5, R11, c[0x0][0x188], -R5 ;  /* 0x000062000b057a23 */ /* 0x000fe40000000805 */
[----:B------:R-:W-:Y:S02]  /*2d240*/  FMUL R6, R6, 1.4426950216293334961 ;  /* 0x3fb8aa3b06067820 */ /* 0x000fe40000400000 */
[----:B------:R-:W-:Y:S01]  /*2d250*/  FMUL R5, R5, 1.4426950216293334961 ;  /* 0x3fb8aa3b05057820 */ /* 0x000fe20000400000 */
[----:B------:R-:W-:Y:S04]  /*2d260*/  STL [R1+0x6ec], R8 ;  /* 0x0006ec0801007387 */ /* 0x000fe80000100800 */
[----:B0-----:R-:W0:Y:S01]  /*2d270*/  LDS R4, [R29.X4+0x10300] ;  /* 0x010300001d047984 */ /* 0x001e220000004800 */
[----:B------:R-:W-:Y:S03]  /*2d280*/  MUFU.EX2 R6, R6 ;  /* 0x0000000600067308 */ /* 0x000fe60000000800 */
[----:B-1----:R1:W-:Y:S01]  /*2d290*/  STL [R1+0xa54], R2 ;  /* 0x000a540201007387 */ /* 0x0023e20000100800 */
[----:B------:R-:W0:Y:S04]  /*2d2a0*/  LDL R7, [R1+0xa78] ;  /* 0x000a780001077983 */ /* 0x000e280000100800 */
[----:B-1----:R1:W2:Y:S02]  /*2d2b0*/  MUFU.EX2 R2, R5 ;  /* 0x0000000500027308 */ /* 0x0022a40000000800 */
[----:B-1----:R-:W-:-:S04]  /*2d2c0*/  FFMA R5, R13, c[0x0][0x188], -R8 ;  /* 0x000062000d057a23 */ /* 0x002fc80000000808 */
[----:B------:R-:W-:Y:S01]  /*2d2d0*/  FMUL R5, R5, 1.4426950216293334961 ;  /* 0x3fb8aa3b05057820 */ /* 0x000fe20000400000 */
[----:B--2---:R-:W-:Y:S01]  /*2d2e0*/  STL [R1+0xa50], R2 ;  /* 0x000a500201007387 */ /* 0x004fe20000100800 */
[----:B------:R-:W-:Y:S02]  /*2d2f0*/  STL [R1+0xa4c], R6 ;  /* 0x000a4c0601007387 */ /* 0x000fe40000100800 */
[----:B------:R1:W-:Y:S02]  /*2d300*/  STL [R1+0x2d78], R2 ;  /* 0x002d780201007387 */ /* 0x0003e40000100800 */
[----:B-1----:R1:W2:Y:S01]  /*2d310*/  MUFU.EX2 R2, R5 ;  /* 0x0000000500027308 */ /* 0x0022a20000000800 */
[----:B------:R-:W-:Y:S01]  /*2d320*/  FFMA R6, R16, c[0x0][0x188], -R8 ;  /* 0x0000620010067a23 */ /* 0x000fe20000000808 */
[----:B------:R-:W-:Y:S04]  /*2d330*/  STL [R1+0x2d70], R29 ;  /* 0x002d701d01007387 */ /* 0x000fe80000100800 */
[----:B-1----:R1:W3:Y:S01]  /*2d340*/  LDS R5, [R29.X4+0x10380] ;  /* 0x010380001d057984 */ /* 0x0022e20000004800 */
[----:B------:R-:W-:Y:S06]  /*2d350*/  BAR.SYNC.DEFER_BLOCKING 0x0 ;  /* 0x0000000000007b1d */ /* 0x000fec0000010000 */
[----:B--2---:R-:W-:Y:S01]  /*2d360*/  STL [R1+0xa48], R2 ;  /* 0x000a480201007387 */ /* 0x004fe20000100800 */
[----:B----4-:R-:W-:Y:S01]  /*2d370*/  FMNMX R3, R0, R3, !PT ;  /* 0x0000000300037209 */ /* 0x010fe20007800000 */
[----:B------:R-:W-:-:S02]  /*2d380*/  FMUL R0, R6, 1.4426950216293334961 ;  /* 0x3fb8aa3b06007820 */ /* 0x000fc40000400000 */
[----:B------:R-:W-:Y:S02]  /*2d390*/  FFMA R6, R17, c[0x0][0x188], -R8 ;  /* 0x0000620011067a23 */ /* 0x000fe40000000808 */
[----:B------:R-:W3:Y:S01]  /*2d3a0*/  LDL R8, [R1+0xa7c] ;  /* 0x000a7c0001087983 */ /* 0x000ee20000100800 */
[----:B-1----:R1:W2:Y:S02]  /*2d3b0*/  MUFU.EX2 R29, R0 ;  /* 0x00000000001d7308 */ /* 0x0022a40000000800 */
[----:B-1----:R-:W-:Y:S02]  /*2d3c0*/  FMUL R0, R6, 1.4426950216293334961 ;  /* 0x3fb8aa3b06007820 */ /* 0x002fe40000400000 */
[----:B------:R-:W-:-:S04]  /*2d3d0*/  FFMA R6, R14, c[0x0][0x188], -R3 ;  /* 0x000062000e067a23 */ /* 0x000fc80000000803 */
[----:B------:R1:W4:Y:S02]  /*2d3e0*/  MUFU.EX2 R12, R0 ;  /* 0x00000000000c7308 */ /* 0x0003240000000800 */
[----:B-1----:R-:W-:-:S06]  /*2d3f0*/  FMUL R0, R6, 1.4426950216293334961 ;  /* 0x3fb8aa3b06007820 */ /* 0x002fcc0000400000 */
[----:B------:R-:W1:Y:S01]  /*2d400*/  MUFU.EX2 R0, R0 ;  /* 0x0000000000007308 */ /* 0x000e620000000800 */
[----:B------:R-:W-:Y:S01]  /*2d410*/  STL [R1+0x6e8], R3 ;  /* 0x0006e80301007387 */ /* 0x000fe20000100800 */
[----:B--2---:R-:W-:Y:S02]  /*2d420*/  STL [R1+0xa44], R29 ;  /* 0x000a441d01007387 */ /* 0x004fe40000100800 */
[----:B------:R-:W-:Y:S02]  /*2d430*/  STL [R1+0x2d80], R29 ;  /* 0x002d801d01007387 */ /* 0x000fe40000100800 */
[----:B------:R-:W-:Y:S01]  /*2d440*/  FFMA R6, R15, c[0x0][0x188], -R3 ;  /* 0x000062000f067a23 */ /* 0x000fe20000000803 */
[----:B----4-:R-:W-:Y:S01]  /*2d450*/  STL [R1+0xa3c], R12 ;  /* 0x000a3c0c01007387 */ /* 0x010fe20000100800 */
[----:B------:R-:W-:Y:S01]  /*2d460*/  STL [R1+0x2d7c], R12 ;  /* 0x002d7c0c01007387 */ /* 0x000fe20000100800 */
[----:B0-----:R-:W-:Y:S02]  /*2d470*/  FMNMX R7, R4, R7, !PT ;  /* 0x0000000704077209 */ /* 0x001fe40007800000 */
[----:B-1----:R0:W-:Y:S02]  /*2d480*/  STL [R1+0xa38], R0 ;  /* 0x000a380001007387 */ /* 0x0021e40000100800 */
[----:B0-----:R-:W-:-:S04]  /*2d490*/  FMUL R0, R6, 1.4426950216293334961 ;  /* 0x3fb8aa3b06007820 */ /* 0x001fc80000400000 */
[----:B------:R0:W1:Y:S01]  /*2d4a0*/  MUFU.EX2 R2, R0 ;  /* 0x0000000000027308 */ /* 0x0000620000000800 */
[----:B------:R-:W-:Y:S02]  /*2d4b0*/  FFMA R4, R24, c[0x0][0x188], -R7 ;  /* 0x0000620018047a23 */ /* 0x000fe40000000807 */
[--C-:B------:R-:W-:Y:S02]  /*2d4c0*/  FFMA R6, R18, c[0x0][0x188], -R3.reuse ;  /* 0x0000620012067a23 */ /* 0x100fe40000000803 */
[----:B0-----:R-:W-:-:S04]  /*2d4d0*/  FFMA R0, R19, c[0x0][0x188], -R3 ;  /* 0x0000620013007a23 */ /* 0x001fc80000000803 */
[----:B------:R-:W-:Y:S02]  /*2d4e0*/  FMUL R0, R0, 1.4426950216293334961 ;  /* 0x3fb8aa3b00007820 */ /* 0x000fe40000400000 */
[----:B------:R-:W-:Y:S02]  /*2d4f0*/  FMUL R6, R6, 1.4426950216293334961 ;  /* 0x3fb8aa3b06067820 */ /* 0x000fe40000400000 */
[----:B------:R0:W-:Y:S01]  /*2d500*/  MUFU.EX2 R11, R0 ;  /* 0x00000000000b7308 */ /* 0x0001e20000000800 */
[----:B------:R-:W-:Y:S01]  /*2d510*/  STL [R1+0x2b60], R3 ;  /* 0x002b600301007387 */ /* 0x000fe20000100800 */
[----:B-1----:R1:W-:Y:S06]  /*2d520*/  STL [R1+0xa34], R2 ;  /* 0x000a340201007387 */ /* 0x0023ec0000100800 */
[----:B------:R-:W2:Y:S01]  /*2d530*/  MUFU.EX2 R17, R6 ;  /* 0x0000000600117308 */ /* 0x000ea20000000800 */
[----:B------:R-:W4:Y:S02]  /*2d540*/  LDL.LU R19, [R1+0x10] ;  /* 0x0000100001137983 */ /* 0x000f240000300800 */
[----:B0-----:R-:W-:-:S02]  /*2d550*/  FMUL R0, R4, 1.4426950216293334961 ;  /* 0x3fb8aa3b04007820 */ /* 0x001fc40000400000 */
[----:B------:R-:W-:-:S03]  /*2d560*/  FFMA R4, R25, c[0x0][0x188], -R7 ;  /* 0x0000620019047a23 */ /* 0x000fc60000000807 */
[----:B-1----:R0:W1:Y:S02]  /*2d570*/  MUFU.EX2 R2, R0 ;  /* 0x0000000000027308 */ /* 0x0020640000000800 */
[----:B0-----:R-:W-:-:S06]  /*2d580*/  FMUL R0, R4, 1.4426950216293334961 ;  /* 0x3fb8aa3b04007820 */ /* 0x001fcc0000400000 */
[----:B------:R0:W0:Y:S01]  /*2d590*/  MUFU.EX2 R12, R0 ;  /* 0x00000000000c7308 */ /* 0x0000220000000800 */
[----:B------:R0:W-:Y:S01]  /*2d5a0*/  STL [R1+0x6e4], R7 ;  /* 0x0006e40701007387 */ /* 0x0001e20000100800 */
[----:B------:R-:W4:Y:S02]  /*2d5b0*/  LDL.LU R24, [R1+0x34] ;  /* 0x0000340001187983 */ /* 0x000f240000300800 */
[----:B--2---:R-:W-:Y:S02]  /*2d5c0*/  STL [R1+0xa30], R17 ;  /* 0x000a301101007387 */ /* 0x004fe40000100800 */
[----:B------:R-:W-:Y:S01]  /*2d5d0*/  FFMA R4, R20, c[0x0][0x188], -R7 ;  /* 0x0000620014047a23 */ /* 0x000fe20000000807 */
[----:B------:R-:W2:Y:S01]  /*2d5e0*/  LDL.LU R25, [R1+0x20] ;  /* 0x0000200001197983 */ /* 0x000ea20000300800 */
[----:B------:R-:W-:Y:S02]  /*2d5f0*/  STL [R1+0xa2c], R11 ;  /* 0x000a2c0b01007387 */ /* 0x000fe40000100800 */
[----:B-1----:R-:W-:Y:S02]  /*2d600*/  STL [R1+0xa28], R2 ;  /* 0x000a280201007387 */ /* 0x002fe40000100800 */
[----:B0-----:R-:W-:-:S02]  /*2d610*/  FMUL R0, R4, 1.4426950216293334961 ;  /* 0x3fb8aa3b04007820 */ /* 0x001fc40000400000 */
[----:B------:R-:W-:Y:S01]  /*2d620*/  FFMA R4, R21, c[0x0][0x188], -R7 ;  /* 0x0000620015047a23 */ /* 0x000fe20000000807 */
[----:B------:R0:W-:Y:S01]  /*2d630*/  STL [R1+0xa24], R12 ;  /* 0x000a240c01007387 */ /* 0x0001e20000100800 */
[----:B------:R1:W0:Y:S02]  /*2d640*/  MUFU.EX2 R15, R0 ;  /* 0x00000000000f7308 */ /* 0x0002240000000800 */
[----:B-1----:R-:W-:-:S06]  /*2d650*/  FMUL R0, R4, 1.4426950216293334961 ;  /* 0x3fb8aa3b04007820 */ /* 0x002fcc0000400000 */
[----:B------:R1:W0:Y:S01]  /*2d660*/  MUFU.EX2 R18, R0 ;  /* 0x0000000000127308 */ /* 0x0002220000000800 */
[----:B---3--:R-:W-:-:S05]  /*2d670*/  FMNMX R10, R5, R8, !PT ;  /* 0x00000008050a7209 */ /* 0x008fca0007800000 */
[----:B------:R-:W-:Y:S01]  /*2d680*/  STL [R1+0x6e0], R10 ;  /* 0x0006e00a01007387 */ /* 0x000fe20000100800 */
[----:B------:R-:W3:Y:S02]  /*2d690*/  LDL R29, [R1+0xa58] ;  /* 0x000a5800011d7983 */ /* 0x000ee40000100800 */
[----:B------:R-:W3:Y:S02]  /*2d6a0*/  LDL R7, [R1+0xa5c] ;  /* 0x000a5c0001077983 */ /* 0x000ee40000100800 */
[----:B------:R-:W-:Y:S01]  /*2d6b0*/  FFMA R4, R26, c[0x0][0x188], -R10 ;  /* 0x000062001a047a23 */ /* 0x000fe2000000080a */
[----:B------:R-:W2:Y:S04]  /*2d6c0*/  LDL R9, [R1+0x14] ;  /* 0x0000140001097983 */ /* 0x000ea80000100800 */
[----:B------:R-:W2:Y:S04]  /*2d6d0*/  LDL R8, [R1+0x30] ;  /* 0x0000300001087983 */ /* 0x000ea80000100800 */
[----:B------:R-:W2:Y:S01]  /*2d6e0*/  LDL R6, [R1+0xa4c] ;  /* 0x000a4c0001067983 */ /* 0x000ea20000100800 */
[----:B-1----:R-:W-:-:S02]  /*2d6f0*/  FMUL R0, R4, 1.4426950216293334961 ;  /* 0x3fb8aa3b04007820 */ /* 0x002fc40000400000 */
[----:B------:R-:W-:Y:S01]  /*2d700*/  FFMA R4, R27, c[0x0][0x188], -R10 ;  /* 0x000062001b047a23 */ /* 0x000fe2000000080a */
[----:B------:R-:W2:Y:S04]  /*2d710*/  LDL R5, [R1+0xa38] ;  /* 0x000a380001057983 */ /* 0x000ea80000100800 */
[----:B------:R-:W2:Y:S01]  /*2d720*/  LDL R20, [R1+0xa54] ;  /* 0x000a540001147983 */ /* 0x000ea20000100800 */
[----:B------:R1:W0:Y:S03]  /*2d730*/  MUFU.EX2 R21, R0 ;  /* 0x0000000000157308 */ /* 0x0002260000000800 */
[----:B------:R-:W2:Y:S01]  /*2d740*/  LDL R13, [R1+0x24] ;  /* 0x00002400010d7983 */ /* 0x000ea20000100800 */
[----:B------:R-:W2:Y:S02]  /*2d750*/  LDL.LU R3, [R1+0x4] ;  /* 0x0000040001037983 */ /* 0x000ea40000300800 */
[----:B------:R-:W2:Y:S02]  /*2d760*/  LDL.LU R26, [R1+0x18] ;  /* 0x00001800011a7983 */ /* 0x000ea40000300800 */
[----:B-1----:R-:W-:-:S04]  /*2d770*/  FMUL R0, R4, 1.4426950216293334961 ;  /* 0x3fb8aa3b04007820 */ /* 0x002fc80000400000 */
[----:B------:R1:W1:Y:S01]  /*2d780*/  MUFU.EX2 R28, R0 ;  /* 0x00000000001c7308 */ /* 0x0002620000000800 */
[--C-:B------:R-:W-:Y:S01]  /*2d790*/  FFMA R4, R22, c[0x0][0x188], -R10.reuse ;  /* 0x0000620016047a23 */ /* 0x100fe2000000080a */
[----:B0-----:R-:W-:Y:S01]  /*2d7a0*/  STL [R1+0xa20], R15 ;  /* 0x000a200f01007387 */ /* 0x001fe20000100800 */
[----:B------:R-:W2:Y:S02]  /*2d7b0*/  LDL.LU R27, [R1+0x2c] ;  /* 0x00002c00011b7983 */ /* 0x000ea40000300800 */
[----:B------:R-:W-:Y:S02]  /*2d7c0*/  STL [R1+0xa1c], R18 ;  /* 0x000a1c1201007387 */ /* 0x000fe40000100800 */
[----:B------:R-:W2:Y:S02]  /*2d7d0*/  LDL.LU R22, [R1+0x28] ;  /* 0x0000280001167983 */ /* 0x000ea40000300800 */
[----:B-1----:R-:W-:Y:S02]  /*2d7e0*/  FMUL R0, R4, 1.4426950216293334961 ;  /* 0x3fb8aa3b04007820 */ /* 0x002fe40000400000 */
[----:B------:R-:W-:Y:S01]  /*2d7f0*/  FFMA R4, R23, c[0x0][0x188], -R10 ;  /* 0x0000620017047a23 */ /* 0x000fe2000000080a */
[----:B------:R-:W-:Y:S01]  /*2d800*/  STL [R1+0xa18], R21 ;  /* 0x000a181501007387 */ /* 0x000fe20000100800 */
[----:B------:R-:W2:Y:S01]  /*2d810*/  LDL.LU R23, [R1+0x1c] ;  /* 0x00001c0001177983 */ /* 0x000ea20000300800 */
[----:B------:R0:W1:Y:S02]  /*2d820*/  MUFU.EX2 R14, R0 ;  /* 0x00000000000e7308 */ /* 0x0000640000000800 */
[----:B------:R1:W-:Y:S01]  /*2d830*/  STL [R1+0xa14], R28 ;  /* 0x000a141c01007387 */ /* 0x0003e20000100800 */
[----:B0-----:R-:W-:-:S03]  /*2d840*/  FMUL R0, R4, 1.4426950216293334961 ;  /* 0x3fb8aa3b04007820 */ /* 0x001fc60000400000 */
[----:B------:R-:W2:Y:S02]  /*2d850*/  LDL R4, [R1+0xa34] ;  /* 0x000a340001047983 */ /* 0x000ea40000100800 */
[----:B------:R0:W1:Y:S02]  /*2d860*/  MUFU.EX2 R16, R0 ;  /* 0x0000000000107308 */ /* 0x0000640000000800 */
[----:B0-----:R-:W4:Y:S01]  /*2d870*/  LDL R0, [R1+0xa48] ;  /* 0x000a480001007983 */ /* 0x001f220000100800 */
[----:B-1----:R-:W-:Y:S03]  /*2d880*/  STL [R1+0xa10], R14 ;  /* 0x000a100e01007387 */ /* 0x002fe60000100800 */
[----:B------:R-:W-:Y:S01]  /*2d890*/  STL [R1+0xa0c], R16 ;  /* 0x000a0c1001007387 */ /* 0x000fe20000100800 */
[----:B---3--:R-:W-:-:S03]  /*2d8a0*/  FADD R7, R7, R29 ;  /* 0x0000001d07077221 */ /* 0x008fc60000000000 */
[----:B------:R-:W3:Y:S01]  /*2d8b0*/  LDL.LU R29, [R1+0x2d80] ;  /* 0x002d8000011d7983 */ /* 0x000ee20000300800 */
[----:B--2---:R-:W-:Y:S02]  /*2d8c0*/  FADD R5, R5, R4 ;  /* 0x0000000405057221 */ /* 0x004fe40000000000 */
[----:B------:R-:W-:Y:S02]  /*2d8d0*/  FADD R4, R2, R12 ;  /* 0x0000000c02047221 */ /* 0x000fe40000000000 */
[----:B------:R-:W2:Y:S01]  /*2d8e0*/  LDL.LU R12, [R1+0x2d7c] ;  /* 0x002d7c00010c7983 */ /* 0x000ea20000300800 */
[----:B------:R-:W2:Y:S02]  /*2d8f0*/  LDL.LU R2, [R1+0x2d78] ;  /* 0x002d780001027983 */ /* 0x000ea40000300800 */
[----:B----4-:R-:W-:Y:S02]  /*2d900*/  FADD R6, R6, R0 ;  /* 0x0000000006067221 */ /* 0x010fe40000000000 */
[----:B------:R-:W-:-:S02]  /*2d910*/  FADD R0, R21, R28 ;  /* 0x0000001c15007221 */ /* 0x000fc40000000000 */
[----:B------:R-:W4:Y:S01]  /*2d920*/  LDL.LU R28, [R1+0x2d74] ;  /* 0x002d7400011c7983 */ /* 0x000f220000300800 */
[----:B------:R-:W-:Y:S02]  /*2d930*/  FADD R10, R25, R9 ;  /* 0x00000009190a7221 */ /* 0x000fe40000000000 */
[----:B------:R-:W-:Y:S02]  /*2d940*/  FADD R5, R17, R5 ;  /* 0x0000000511057221 */ /* 0x000fe40000000000 */
[----:B------:R-:W-:Y:S02]  /*2d950*/  FADD R10, R19, R10 ;  /* 0x0000000a130a7221 */ /* 0x000fe40000000000 */
[----:B------:R-:W-:Y:S02]  /*2d960*/  FADD R4, R15, R4 ;  /* 0x000000040f047221 */ /* 0x000fe40000000000 */
[----:B------:R-:W-:Y:S02]  /*2d970*/  FADD R17, R3, R10 ;  /* 0x0000000a03117221 */ /* 0x000fe40000000000 */
[----:B------:R-:W-:-:S03]  /*2d980*/  FADD R10, R18, R4 ;  /* 0x00000004120a7221 */ /* 0x000fc60000000000 */
[----:B------:R-:W0:Y:S01]  /*2d990*/  SHFL.BFLY PT, R18, R17, 0x2, 0x1f ;  /* 0x0c401f0011127f89 */ /* 0x000e2200000e0000 */
[----:B------:R-:W-:Y:S02]  /*2d9a0*/  FADD R9, R24, R8 ;  /* 0x0000000818097221 */ /* 0x000fe40000000000 */
[----:B0-----:R-:W-:-:S05]  /*2d9b0*/  FADD R18, R17, R18 ;  /* 0x0000001211127221 */ /* 0x001fca0000000000 */
[----:B------:R-:W0:Y:S01]  /*2d9c0*/  SHFL.BFLY PT, R17, R18, 0x1, 0x1f ;  /* 0x0c201f0012117f89 */ /* 0x000e2200000e0000 */
[----:B------:R-:W-:Y:S02]  /*2d9d0*/  FADD R9, R27, R9 ;  /* 0x000000091b097221 */ /* 0x000fe40000000000 */
[----:B------:R-:W-:Y:S02]  /*2d9e0*/  FADD R7, R20, R7 ;  /* 0x0000000714077221 */ /* 0x000fe40000000000 */
[----:B------:R-:W-:Y:S02]  /*2d9f0*/  FADD R15, R13, R9 ;  /* 0x000000090d0f7221 */ /* 0x000fe40000000000 */
[----:B0-----:R-:W-:Y:S02]  /*2da00*/  FADD R17, R18, R17 ;  /* 0x0000001112117221 */ /* 0x001fe40000000000 */
[----:B---3--:R-:W-:Y:S02]  /*2da10*/  FADD R6, R29, R6 ;  /* 0x000000061d067221 */ /* 0x008fe40000000000 */
[----:B------:R-:W3:Y:S01]  /*2da20*/  LDL.LU R29, [R1+0x2d70] ;  /* 0x002d7000011d7983 */ /* 0x000ee20000300800 */
[----:B--2---:R-:W-:-:S03]  /*2da30*/  FADD R13, R2, R7 ;  /* 0x00000007020d7221 */ /* 0x004fc60000000000 */
[----:B------:R-:W2:Y:S01]  /*2da40*/  LDL.LU R2, [R1+0x2d6c] ;  /* 0x002d6c0001027983 */ /* 0x000ea20000300800 */
[----:B------:R-:W2:Y:S02]  /*2da50*/  LDL.64 R20, [R1+0x12a8] ;  /* 0x0012a80001147983 */ /* 0x000ea40000100a00 */
[----:B------:R-:W2:Y:S02]  /*2da60*/  LDL.LU R18, [R1+0x14] ;  /* 0x0000140001127983 */ /* 0x000ea40000300800 */
[----:B------:R-:W-:-:S04]  /*2da70*/  FADD R0, R14, R0 ;  /* 0x000000000e007221 */ /* 0x000fc80000000000 */
[----:B------:R-:W-:Y:S02]  /*2da80*/  FADD R9, R16, R0 ;  /* 0x0000000010097221 */ /* 0x000fe40000000000 */
[----:B------:R-:W0:Y:S01]  /*2da90*/  SHFL.BFLY PT, R16, R15, 0x2, 0x1f ;  /* 0x0c401f000f107f89 */ /* 0x000e2200000e0000 */
[----:B------:R-:W-:-:S04]  /*2daa0*/  FADD R8, R22, R23 ;  /* 0x0000001716087221 */ /* 0x000fc80000000000 */
[----:B------:R-:W-:Y:S02]  /*2dab0*/  FADD R8, R26, R8 ;  /* 0x000000081a087221 */ /* 0x000fe40000000000 */
[----:B------:R-:W-:Y:S02]  /*2dac0*/  FADD R12, R12, R6 ;  /* 0x000000060c0c7221 */ /* 0x000fe40000000000 */
[----:B----4-:R-:W-:Y:S02]  /*2dad0*/  FADD R14, R28, R8 ;  /* 0x000000081c0e7221 */ /* 0x010fe40000000000 */
[----:B------:R-:W-:Y:S02]  /*2dae0*/  FADD R11, R11, R5 ;  /* 0x000000050b0b7221 */ /* 0x000fe40000000000 */
[----:B0-----:R-:W-:-:S05]  /*2daf0*/  FADD R15, R15, R16 ;  /* 0x000000100f0f7221 */ /* 0x001fca0000000000 */
[----:B------:R-:W0:Y:S04]  /*2db00*/  SHFL.BFLY PT, R16, R15, 0x1, 0x1f ;  /* 0x0c201f000f107f89 */ /* 0x000e2800000e0000 */
[----:B------:R-:W1:Y:S04]  /*2db10*/  SHFL.BFLY PT, R5, R14, 0x2, 0x1f ;  /* 0x0c401f000e057f89 */ /* 0x000e6800000e0000 */
[----:B------:R-:W4:Y:S04]  /*2db20*/  SHFL.BFLY PT, R6, R13, 0x2, 0x1f ;  /* 0x0c401f000d067f89 */ /* 0x000f2800000e0000 */
[----:B------:R-:W1:Y:S04]  /*2db30*/  SHFL.BFLY PT, R7, R12, 0x2, 0x1f ;  /* 0x0c401f000c077f89 */ /* 0x000e6800000e0000 */
[----:B------:R-:W4:Y:S04]  /*2db40*/  SHFL.BFLY PT, R8, R11, 0x2, 0x1f ;  /* 0x0c401f000b087f89 */ /* 0x000f2800000e0000 */
[----:B------:R-:W4:Y:S04]  /*2db50*/  SHFL.BFLY PT, R0, R10, 0x2, 0x1f ;  /* 0x0c401f000a007f89 */ /* 0x000f2800000e0000 */
[----:B------:R-:W4:Y:S01]  /*2db60*/  SHFL.BFLY PT, R4, R9, 0x2, 0x1f ;  /* 0x0c401f0009047f89 */ /* 0x000f2200000e0000 */
[----:B0-----:R-:W-:-:S03]  /*2db70*/  FADD R15, R15, R16 ;  /* 0x000000100f0f7221 */ /* 0x001fc60000000000 */
[----:B------:R-:W0:Y:S01]  /*2db80*/  S2R R16, SR_TID.X ;  /* 0x0000000000107919 */ /* 0x000e220000002100 */
[----:B-1----:R-:W-:Y:S02]  /*2db90*/  FADD R5, R14, R5 ;  /* 0x000000050e057221 */ /* 0x002fe40000000000 */
[----:B----4-:R-:W-:Y:S02]  /*2dba0*/  FADD R6, R13, R6 ;  /* 0x000000060d067221 */ /* 0x010fe40000000000 */
[----:B------:R-:W-:Y:S02]  /*2dbb0*/  FADD R7, R12, R7 ;  /* 0x000000070c077221 */ /* 0x000fe40000000000 */
[----:B------:R-:W-:Y:S02]  /*2dbc0*/  FADD R8, R11, R8 ;  /* 0x000000080b087221 */ /* 0x000fe40000000000 */
[----:B------:R-:W-:Y:S02]  /*2dbd0*/  FADD R0, R10, R0 ;  /* 0x000000000a007221 */ /* 0x000fe40000000000 */
[----:B------:R-:W-:Y:S01]  /*2dbe0*/  FADD R14, R9, R4 ;  /* 0x00000004090e7221 */ /* 0x000fe20000000000 */
[----:B------:R-:W1:Y:S04]  /*2dbf0*/  SHFL.BFLY PT, R13, R5, 0x1, 0x1f ;  /* 0x0c201f00050d7f89 */ /* 0x000e6800000e0000 */
[----:B------:R-:W4:Y:S04]  /*2dc00*/  SHFL.BFLY PT, R12, R6, 0x1, 0x1f ;  /* 0x0c201f00060c7f89 */ /* 0x000f2800000e0000 */
[----:B------:R-:W1:Y:S04]  /*2dc10*/  SHFL.BFLY PT, R11, R7, 0x1, 0x1f ;  /* 0x0c201f00070b7f89 */ /* 0x000e6800000e0000 */
[----:B------:R-:W4:Y:S04]  /*2dc20*/  SHFL.BFLY PT, R10, R8, 0x1, 0x1f ;  /* 0x0c201f00080a7f89 */ /* 0x000f2800000e0000 */
[----:B------:R-:W4:Y:S04]  /*2dc30*/  SHFL.BFLY PT, R9, R0, 0x1, 0x1f ;  /* 0x0c201f0000097f89 */ /* 0x000f2800000e0000 */
[----:B------:R-:W4:Y:S01]  /*2dc40*/  SHFL.BFLY PT, R4, R14, 0x1, 0x1f ;  /* 0x0c201f000e047f89 */ /* 0x000f2200000e0000 */
[----:B0-----:R-:W-:-:S04]  /*2dc50*/  LOP3.LUT R16, R16, 0x7f, RZ, 0xc0, !PT ;  /* 0x0000007f10107812 */ /* 0x001fc800078ec0ff */
[----:B------:R-:W-:-:S04]  /*2dc60*/  SHF.R.U32.HI R16, RZ, 0x3, R16 ;  /* 0x00000003ff107819 */ /* 0x000fc80000011610 */
[----:B------:R-:W-:Y:S01]  /*2dc70*/  LOP3.LUT R16, R16, 0xc, RZ, 0xc0, !PT ;  /* 0x0000000c10107812 */ /* 0x000fe200078ec0ff */
[----:B-1----:R-:W-:Y:S02]  /*2dc80*/  FADD R5, R5, R13 ;  /* 0x0000000d05057221 */ /* 0x002fe40000000000 */
[----:B----4-:R-:W-:Y:S02]  /*2dc90*/  FADD R6, R6, R12 ;  /* 0x0000000c06067221 */ /* 0x010fe40000000000 */
[----:B------:R-:W-:Y:S02]  /*2dca0*/  FADD R7, R7, R11 ;  /* 0x0000000b07077221 */ /* 0x000fe40000000000 */
[----:B------:R-:W-:Y:S02]  /*2dcb0*/  FADD R10, R8, R10 ;  /* 0x0000000a080a7221 */ /* 0x000fe40000000000 */
[----:B------:R-:W-:Y:S02]  /*2dcc0*/  FADD R0, R0, R9 ;  /* 0x0000000900007221 */ /* 0x000fe40000000000 */
[----:B------:R-:W-:Y:S01]  /*2dcd0*/  FADD R4, R14, R4 ;  /* 0x000000040e047221 */ /* 0x000fe20000000000 */
[----:B------:R-:W-:Y:S01]  /*2dce0*/  F2FP.PACK_AB R3, R3, R19 ;  /* 0x000000130303723e */ /* 0x000fe200000000ff */
[----:B------:R-:W4:Y:S01]  /*2dcf0*/  LDL.64 R8, [R1+0x1290] ;  /* 0x0012900001087983 */ /* 0x000f220000100a00 */
[----:B---3--:R-:W-:-:S05]  /*2dd00*/  IMAD.SHL.U32 R29, R29, 0x4, RZ ;  /* 0x000000041d1d7824 */ /* 0x008fca00078e00ff */
[----:B------:R-:W-:Y:S02]  /*2dd10*/  IADD3 R16, R29, R16, RZ ;  /* 0x000000101d107210 */ /* 0x000fe40007ffe0ff */
[----:B------:R-:W0:Y:S04]  /*2dd20*/  S2R R29, SR_TID.X ;  /* 0x00000000001d7919 */ /* 0x000e280000002100 */
[----:B------:R-:W-:Y:S01]  /*2dd30*/  @!P0 STS [R16+0x10000], R17 ;  /* 0x0100001110008388 */ /* 0x000fe20000000800 */
[----:B------:R-:W-:Y:S02]  /*2dd40*/  @!P0 STS [R16+0x10080], R15 ;  /* 0x0100800f10008388 */ /* 0x000fe40000000800 */
[----:B------:R-:W-:Y:S02]  /*2dd50*/  @!P0 STS [R16+0x10100], R5 ;  /* 0x0101000510008388 */ /* 0x000fe40000000800 */
[----:B------:R-:W-:Y:S01]  /*2dd60*/  @!P0 STS [R16+0x10180], R6 ;  /* 0x0101800610008388 */ /* 0x000fe20000000800 */
[----:B------:R-:W-:Y:S01]  /*2dd70*/  @!P0 STS [R16+0x10200], R7 ;  /* 0x0102000710008388 */ /* 0x000fe20000000800 */
[----:B------:R1:W-:Y:S02]  /*2dd80*/  @!P0 STS [R16+0x10280], R10 ;  /* 0x0102800a10008388 */ /* 0x0003e40000000800 */
[----:B------:R-:W-:Y:S02]  /*2dd90*/  @!P0 STS [R16+0x10300], R0 ;  /* 0x0103000010008388 */ /* 0x000fe40000000800 */
[----:B------:R-:W-:Y:S01]  /*2dda0*/  @!P0 STS [R16+0x10380], R4 ;  /* 0x0103800410008388 */ /* 0x000fe20000000800 */
[----:B-1----:R-:W3:Y:S04]  /*2ddb0*/  LDL.64 R10, [R1+0x1288] ;  /* 0x00128800010a7983 */ /* 0x002ee80000100a00 */
[----:B------:R-:W-:Y:S01]  /*2ddc0*/  BAR.SYNC.DEFER_BLOCKING 0x0 ;  /* 0x0000000000007b1d */ /* 0x000fe20000010000 */
[----:B0-----:R-:W-:-:S05]  /*2ddd0*/  LOP3.LUT R29, R29, 0x7f, RZ, 0xc0, !PT ;  /* 0x0000007f1d1d7812 */ /* 0x001fca00078ec0ff */
[----:B------:R-:W0:Y:S04]  /*2dde0*/  LDS R0, [R29.X4+0x10000] ;  /* 0x010000001d007984 */ /* 0x000e280000004800 */
[----:B------:R-:W1:Y:S04]  /*2ddf0*/  LDS R4, [R29.X4+0x10200] ;  /* 0x010200001d047984 */ /* 0x000e680000004800 */
[----:B0-----:R-:W0:Y:S04]  /*2de00*/  SHFL.BFLY PT, R6, R0, 0x2, 0x1f ;  /* 0x0c401f0000067f89 */ /* 0x001e2800000e0000 */
[----:B-1----:R-:W1:Y:S01]  /*2de10*/  SHFL.BFLY PT, R5, R4, 0x2, 0x1f ;  /* 0x0c401f0004057f89 */ /* 0x002e6200000e0000 */
[----:B0-----:R-:W-:-:S02]  /*2de20*/  FADD R0, R0, R6 ;  /* 0x0000000600007221 */ /* 0x001fc40000000000 */
[----:B-1----:R-:W-:-:S03]  /*2de30*/  FADD R4, R4, R5 ;  /* 0x0000000504047221 */ /* 0x002fc60000000000 */
[----:B------:R-:W0:Y:S04]  /*2de40*/  SHFL.BFLY PT, R6, R0, 0x1, 0x1f ;  /* 0x0c201f0000067f89 */ /* 0x000e2800000e0000 */
[----:B------:R-:W1:Y:S01]  /*2de50*/  SHFL.BFLY PT, R5, R4, 0x1, 0x1f ;  /* 0x0c201f0004057f89 */ /* 0x000e6200000e0000 */
[----:B0-----:R-:W-:Y:S02]  /*2de60*/  FADD R0, R0, R6 ;  /* 0x0000000600007221 */ /* 0x001fe40000000000 */
[----:B-1----:R-:W-:-:S03]  /*2de70*/  FADD R6, R4, R5 ;  /* 0x0000000504067221 */ /* 0x002fc60000000000 */
[----:B------:R-:W-:Y:S02]  /*2de80*/  @!P0 STS [R29.X4+0x10000], R0 ;  /* 0x010000001d008388 */ /* 0x000fe40000004800 */
[----:B------:R-:W-:Y:S02]  /*2de90*/  @!P0 STS [R29.X4+0x10200], R6 ;  /* 0x010200061d008388 */ /* 0x000fe40000004800 */
[----:B------:R-:W-:Y:S01]  /*2dea0*/  BAR.SYNC.DEFER_BLOCKING 0x0 ;  /* 0x0000000000007b1d */ /* 0x000fe20000010000 */
[----:B--2---:R-:W-:Y:S01]  /*2deb0*/  F2FP.PACK_AB R7, R18, R25 ;  /* 0x000000191207723e */ /* 0x004fe200000000ff */
[----:B------:R-:W-:-:S04]  /*2dec0*/  IMAD.WIDE R4, R2, 0x2, R20 ;  /* 0x0000000202047825 */ /* 0x000fc800078e0214 */
[----:B------:R0:W-:Y:S01]  /*2ded0*/  STL [R1+0x3b4], R7 ;  /* 0x0003b40701007387 */ /* 0x0001e20000100800 */
[----:B------:R-:W2:Y:S02]  /*2dee0*/  LDL.64 R12, [R1+0x1280] ;  /* 0x00128000010c7983 */ /* 0x000ea40000100a00 */
[----:B------:R1:W-:Y:S02]  /*2def0*/  STL [R1+0x3b0], R3 ;  /* 0x0003b00301007387 */ /* 0x0003e40000100800 */
[C---:B----4-:R-:W-:Y:S01]  /*2df00*/  IMAD.WIDE R8, R2.reuse, 0x2, R8 ;  /* 0x0000000202087825 */ /* 0x050fe200078e0208 */
[----:B------:R-:W4:Y:S04]  /*2df10*/  LDL.64 R20, [R1+0x1270] ;  /* 0x0012700001147983 */ /* 0x000f280000100a00 */
[----:B------:R-:W2:Y:S04]  /*2df20*/  LDL.64 R18, [R1+0x1268] ;  /* 0x0012680001127983 */ /* 0x000ea80000100a00 */
[----:B------:R-:W2:Y:S04]  /*2df30*/  LDL.64 R16, [R1+0x1260] ;  /* 0x0012600001107983 */ /* 0x000ea80000100a00 */
[----:B------:R-:W2:Y:S04]  /*2df40*/  LDL.64 R14, [R1+0x1258] ;  /* 0x00125800010e7983 */ /* 0x000ea80000100a00 */
[----:B0-----:R-:W2:Y:S04]  /*2df50*/  LDL.64 R6, [R1+0x1298] ;  /* 0x0012980001067983 */ /* 0x001ea80000100a00 */
[----:B------:R0:W3:Y:S04]  /*2df60*/  LDG.E.U16 R0, [R4.64] ;  /* 0x0000000404007981 */ /* 0x0000e8000c1e1500 */
[----:B------:R1:W3:Y:S04]  /*2df70*/  LDG.E.U16 R29, [R8.64] ;  /* 0x00000004081d7981 */ /* 0x0002e8000c1e1500 */
[----:B0-----:R-:W3:Y:S01]  /*2df80*/  LDL.64 R4, [R1+0x12a0] ;  /* 0x0012a00001047983 */ /* 0x001ee20000100a00 */
[----:B--2---:R-:W-:-:S05]  /*2df90*/  IMAD.WIDE R6, R2, 0x2, R6 ;  /* 0x0000000202067825 */ /* 0x004fca00078e0206 */
[----:B------:R-:W2:Y:S01]  /*2dfa0*/  LDG.E.U16 R25, [R6.64] ;  /* 0x0000000406197981 */ /* 0x000ea2000c1e1500 */
[----:B---3--:R-:W-:-:S05]  /*2dfb0*/  IMAD.WIDE R4, R2, 0x2, R4 ;  /* 0x0000000202047825 */ /* 0x008fca00078e0204 */
[----:B-1----:R0:W3:Y:S04]  /*2dfc0*/  LDG.E.U16 R3, [R4.64] ;  /* 0x0000000404037981 */ /* 0x0020e8000c1e1500 */
[----:B0-----:R-:W4:Y:S01]  /*2dfd0*/  LDL.64 R4, [R1+0x1278] ;  /* 0x0012780001047983 */ /* 0x001f220000100a00 */
[----:B------:R-:W-:-:S04]  /*2dfe0*/  IMAD.WIDE R10, R2, 0x2, R10 ;  /* 0x00000002020a7825 */ /* 0x000fc800078e020a */
[----:B------:R0:W-:Y:S02]  /*2dff0*/  STL [R1+0xa04], R0 ;  /* 0x000a040001007387 */ /* 0x0001e40000100800 */
[C---:B------:R-:W-:Y:S01]  /*2e000*/  IMAD.WIDE R12, R2.reuse, 0x2, R12 ;  /* 0x00000002020c7825 */ /* 0x040fe200078e020c */
[----:B0-----:R0:W4:Y:S04]  /*2e010*/  LDG.E.U16 R0, [R10.64] ;  /* 0x000000040a007981 */ /* 0x001128000c1e1500 */
[----:B---3--:R1:W-:Y:S01]  /*2e020*/  STL [R1+0xa00], R3 ;  /* 0x000a000301007387 */ /* 0x0083e20000100800 */
[----:B--2---:R2:W-:Y:S03]  /*2e030*/  STL [R1+0x9fc], R25 ;  /* 0x0009fc1901007387 */ /* 0x0045e60000100800 */
[----:B-1----:R1:W3:Y:S01]  /*2e040*/  LDG.E.U16 R3, [R12.64] ;  /* 0x000000040c037981 */ /* 0x0022e2000c1e1500 */
[----:B----4-:R-:W-:-:S05]  /*2e050*/  IMAD.WIDE R4, R2, 0x2, R4 ;  /* 0x0000000202047825 */ /* 0x010fca00078e0204 */
[----:B--2---:R2:W4:Y:S01]  /*2e060*/  LDG.E.U16 R25, [R4.64] ;  /* 0x0000000404197981 */ /* 0x004522000c1e1500 */
[----:B------:R-:W-:-:S04]  /*2e070*/  IMAD.WIDE R6, R2, 0x2, R20 ;  /* 0x0000000202067825 */ /* 0x000fc800078e0214 */
[C---:B------:R-:W-:Y:S01]  /*2e080*/  IMAD.WIDE R8, R2.reuse, 0x2, R18 ;  /* 0x0000000202087825 */ /* 0x040fe200078e0212 */
[----:B--2---:R-:W2:Y:S03]  /*2e090*/  LDL.64 R4, [R1+0x1250] ;  /* 0x0012500001047983 */ /* 0x004ea60000100a00 */
[----:B------:R1:W-:Y:S02]  /*2e0a0*/  STL [R1+0x9f8], R29 ;  /* 0x0009f81d01007387 */ /* 0x0003e40000100800 */
[C---:B0-----:R-:W-:Y:S01]  /*2e0b0*/  IMAD.WIDE R10, R2.reuse, 0x2, R16 ;  /* 0x00000002020a7825 */ /* 0x041fe200078e0210 */
[----:B-1----:R0:W2:Y:S03]  /*2e0c0*/  LDG.E.U16 R29, [R6.64] ;  /* 0x00000004061d7981 */ /* 0x0020a6000c1e1500 */
[C---:B------:R-:W-:Y:S01]  /*2e0d0*/  IMAD.WIDE R12, R2.reuse, 0x2, R14 ;  /* 0x00000002020c7825 */ /* 0x040fe200078e020e */
[----:B0-----:R-:W2:Y:S03]  /*2e0e0*/  LDL.64 R6, [R1+0x1248] ;  /* 0x0012480001067983 */ /* 0x001ea60000100a00 */
[----:B------:R0:W-:Y:S02]  /*2e0f0*/  STL [R1+0x9f4], R0 ;  /* 0x0009f40001007387 */ /* 0x0001e40000100800 */
[----:B------:R-:W2:Y:S02]  /*2e100*/  LDL.64 R20, [R1+0x1220] ;  /* 0x0012200001147983 */ /* 0x000ea40000100a00 */
[----:B------:R-:W2:Y:S01]  /*2e110*/  LDL.64 R18, [R1+0x1218] ;  /* 0x0012180001127983 */ /* 0x000ea20000100a00 */
[----:B------:R-:W2:Y:S04]  /*2e120*/  LDL.64 R16, [R1+0x1210] ;  /* 0x0012100001107983 */ /* 0x000ea80000100a00 */
[----:B------:R-:W2:Y:S04]  /*2e130*/  LDL.64 R14, [R1+0x1208] ;  /* 0x00120800010e7983 */ /* 0x000ea80000100a00 */
[----:B0-----:R0:W2:Y:S04]  /*2e140*/  LDG.E.U16 R0, [R8.64] ;  /* 0x0000000408007981 */ /* 0x0010a8000c1e1500 */
[----:B0-----:R-:W2:Y:S04]  /*2e150*/  LDL.64 R8, [R1+0x1240] ;  /* 0x0012400001087983 */ /* 0x001ea80000100a00 */
[----:B---3--:R0:W-:Y:S04]  /*2e160*/  STL [R1+0x9f0], R3 ;  /* 0x0009f00301007387 */ /* 0x0081e80000100800 */
[----:B0-----:R0:W3:Y:S04]  /*2e170*/  LDG.E.U16 R3, [R10.64] ;  /* 0x000000040a037981 */ /* 0x0010e8000c1e1500 */
[----:B0-----:R-:W3:Y:S01]  /*2e180*/  LDL.64 R10, [R1+0x1238] ;  /* 0x00123800010a7983 */ /* 0x001ee20000100a00 */
[----:B----4-:R0:W-:Y:S03]  /*2e190*/  STL [R1+0x9ec], R25 ;  /* 0x0009ec1901007387 */ /* 0x0101e60000100800 */
[----:B0-----:R0:W4:Y:S01]  /*2e1a0*/  LDG.E.U16 R25, [R12.64] ;  /* 0x000000040c197981 */ /* 0x001122000c1e1500 */
[----:B--2---:R-:W-:-:S04]  /*2e1b0*/  IMAD.WIDE R4, R2, 0x2, R4 ;  /* 0x0000000202047825 */ /* 0x004fc800078e0204 */
[C---:B------:R-:W-:Y:S01]  /*2e1c0*/  IMAD.WIDE R6, R2.reuse, 0x2, R6 ;  /* 0x0000000202067825 */ /* 0x040fe200078e0206 */
[----:B0-----:R-:W2:Y:S03]  /*2e1d0*/  LDL.64 R12, [R1+0x1230] ;  /* 0x00123000010c7983 */ /* 0x001ea60000100a00 */
[----:B------:R0:W-:Y:S02]  /*2e1e0*/  STL [R1+0x9e8], R29 ;  /* 0x0009e81d01007387 */ /* 0x0001e40000100800 */
[----:B0-----:R0:W2:Y:S04]  /*2e1f0*/  LDG.E.U16 R29, [R4.64] ;  /* 0x00000004041d7981 */ /* 0x0010a8000c1e1500 */
[----:B0-----:R-:W2:Y:S01]  /*2e200*/  LDL.64 R4, [R1+0x1228] ;  /* 0x0012280001047983 */ /* 0x001ea20000100a00 */
[----:B------:R0:W-:Y:S02]  /*2e210*/  STL [R1+0x9e4], R0 ;  /* 0x0009e40001007387 */ /* 0x0001e40000100800 */
[C---:B------:R-:W-:Y:S01]  /*2e220*/  IMAD.WIDE R8, R2.reuse, 0x2, R8 ;  /* 0x0000000202087825 */ /* 0x040fe200078e0208 */
[----:B0-----:R0:W2:Y:S04]  /*2e230*/  LDG.E.U16 R0, [R6.64] ;  /* 0x0000000406007981 */ /* 0x0010a8000c1e1500 */
[----:B---3--:R1:W-:Y:S04]  /*2e240*/  STL [R1+0x9e0], R3 ;  /* 0x0009e00301007387 */ /* 0x0083e80000100800 */
[----:B-1----:R1:W3:Y:S01]  /*2e250*/  LDG.E.U16 R3, [R8.64] ;  /* 0x0000000408037981 */ /* 0x0022e2000c1e1500 */
[----:B------:R-:W-:-:S03]  /*2e260*/  IMAD.WIDE R10, R2, 0x2, R10 ;  /* 0x00000002020a7825 */ /* 0x000fc600078e020a */
[----:B----4-:R4:W-:Y:S04]  /*2e270*/  STL [R1+0x9dc], R25 ;  /* 0x0009dc1901007387 */ /* 0x0109e80000100800 */
[----:B----4-:R-:W4:Y:S01]  /*2e280*/  LDG.E.U16 R25, [R10.64] ;  /* 0x000000040a197981 */ /* 0x010f22000c1e1500 */
[----:B--2---:R-:W-:-:S04]  /*2e290*/  IMAD.WIDE R12, R2, 0x2, R12 ;  /* 0x00000002020c7825 */ /* 0x004fc800078e020c */
[C---:B0-----:R-:W-:Y:S01]  /*2e2a0*/  IMAD.WIDE R6, R2.reuse, 0x2, R20 ;  /* 0x0000000202067825 */ /* 0x041fe200078e0214 */
[----:B------:R0:W-:Y:S04]  /*2e2b0*/  STL [R1+0x9d8], R29 ;  /* 0x0009d81d01007387 */ /* 0x0001e80000100800 */
[----:B0-----:R0:W2:Y:S01]  /*2e2c0*/  LDG.E.U16 R29, [R12.64] ;  /* 0x000000040c1d7981 */ /* 0x0010a2000c1e1500 */
[----:B------:R-:W-:-:S03]  /*2e2d0*/  IMAD.WIDE R4, R2, 0x2, R4 ;  /* 0x0000000202047825 */ /* 0x000fc600078e0204 */
[----:B------:R0:W-:Y:S04]  /*2e2e0*/  STL [R1+0x9d4], R0 ;  /* 0x0009d40001007387 */ /* 0x0001e80000100800 */
[----:B0-----:R0:W2:Y:S01]  /*2e2f0*/  LDG.E.U16 R0, [R4.64] ;  /* 0x0000000404007981 */ /* 0x0010a2000c1e1500 */
[----:B-1----:R-:W-:-:S03]  /*2e300*/  IMAD.WIDE R8, R2, 0x2, R18 ;  /* 0x0000000202087825 */ /* 0x002fc600078e0212 */
[----:B0-----:R-:W2:Y:S04]  /*2e310*/  LDL.64 R4, [R1+0x1200] ;  /* 0x0012000001047983 */ /* 0x001ea80000100a00 */
[----:B---3--:R0:W-:Y:S04]  /*2e320*/  STL [R1+0x9d0], R3 ;  /* 0x0009d00301007387 */ /* 0x0081e80000100800 */
[----:B0-----:R0:W3:Y:S04]  /*2e330*/  LDG.E.U16 R3, [R6.64] ;  /* 0x0000000406037981 */ /* 0x0010e8000c1e1500 */
[----:B0-----:R-:W3:Y:S01]  /*2e340*/  LDL.64 R6, [R1+0x11f8] ;  /* 0x0011f80001067983 */ /* 0x001ee20000100a00 */
[----:B----4-:R0:W-:Y:S02]  /*2e350*/  STL [R1+0x9cc], R25 ;  /* 0x0009cc1901007387 */ /* 0x0101e40000100800 */
[----:B------:R-:W-:-:S04]  /*2e360*/  IMAD.WIDE R10, R2, 0x2, R16 ;  /* 0x00000002020a7825 */ /* 0x000fc800078e0210 */
[C---:B------:R-:W-:Y:S01]  /*2e370*/  IMAD.WIDE R12, R2.reuse, 0x2, R14 ;  /* 0x00000002020c7825 */ /* 0x040fe200078e020e */
[----:B------:R-:W4:Y:S04]  /*2e380*/  LDL.64 R20, [R1+0x11d0] ;  /* 0x0011d00001147983 */ /* 0x000f280000100a00 */
[----:B------:R-:W4:Y:S04]  /*2e390*/  LDL.64 R18, [R1+0x11c8] ;  /* 0x0011c80001127983 */ /* 0x000f280000100a00 */
[----:B------:R-:W4:Y:S04]  /*2e3a0*/  LDL.64 R16, [R1+0x11c0] ;  /* 0x0011c00001107983 */ /* 0x000f280000100a00 */
[----:B------:R-:W4:Y:S04]  /*2e3b0*/  LDL.64 R14, [R1+0x11b8] ;  /* 0x0011b800010e7983 */ /* 0x000f280000100a00 */
[----:B0-----:R0:W4:Y:S04]  /*2e3c0*/  LDG.E.U16 R25, [R8.64] ;  /* 0x0000000408197981 */ /* 0x001128000c1e1500 */
[----:B0-----:R-:W4:Y:S04]  /*2e3d0*/  LDL.64 R8, [R1+0x11f0] ;  /* 0x0011f00001087983 */ /* 0x001f280000100a00 */
[----:B--2---:R0:W-:Y:S04]  /*2e3e0*/  STL [R1+0x9c8], R29 ;  /* 0x0009c81d01007387 */ /* 0x0041e80000100800 */
[----:B0-----:R0:W2:Y:S04]  /*2e3f0*/  LDG.E.U16 R29, [R10.64] ;  /* 0x000000040a1d7981 */ /* 0x0010a8000c1e1500 */
[----:B0-----:R-:W2:Y:S01]  /*2e400*/  LDL.64 R10, [R1+0x11e8] ;  /* 0x0011e800010a7983 */ /* 0x001ea20000100a00 */
[----:B------:R0:W-:Y:S03]  /*2e410*/  STL [R1+0x9c4], R0 ;  /* 0x0009c40001007387 */ /* 0x0001e60000100800 */
[----:B0-----:R0:W2:Y:S01]  /*2e420*/  LDG.E.U16 R0, [R12.64] ;  /* 0x000000040c007981 */ /* 0x0010a2000c1e1500 */
[----:B------:R-:W-:-:S03]  /*2e430*/  IMAD.WIDE R4, R2, 0x2, R4 ;  /* 0x0000000202047825 */ /* 0x000fc600078e0204 */
[----:B0-----:R-:W2:Y:S04]  /*2e440*/  LDL.64 R12, [R1+0x11e0] ;  /* 0x0011e000010c7983 */ /* 0x001ea80000100a00 */
[----:B---3--:R0:W-:Y:S04]  /*2e450*/  STL [R1+0x9c0], R3 ;  /* 0x0009c00301007387 */ /* 0x0081e80000100800 */
[----:B0-----:R0:W3:Y:S01]  /*2e460*/  LDG.E.U16 R3, [R4.64] ;  /* 0x0000000404037981 */ /* 0x0010e2000c1e1500 */
[----:B------:R-:W-:-:S03]  /*2e470*/  IMAD.WIDE R6, R2, 0x2, R6 ;  /* 0x0000000202067825 */ /* 0x000fc600078e0206 */
[----:B0-----:R-:W3:Y:S01]  /*2e480*/  LDL.64 R4, [R1+0x11d8] ;  /* 0x0011d80001047983 */ /* 0x001ee20000100a00 */
[----:B----4-:R0:W-:Y:S03]  /*2e490*/  STL [R1+0x9bc], R25 ;  /* 0x0009bc1901007387 */ /* 0x0101e60000100800 */
[----:B0-----:R-:W4:Y:S01]  /*2e4a0*/  LDG.E.U16 R25, [R6.64] ;  /* 0x0000000406197981 */ /* 0x001f22000c1e1500 */
[----:B------:R-:W-:-:S03]  /*2e4b0*/  IMAD.WIDE R8, R2, 0x2, R8 ;  /* 0x0000000202087825 */ /* 0x000fc600078e0208 */
[----:B--2---:R0:W-:Y:S01]  /*2e4c0*/  STL [R1+0x9b8], R29 ;  /* 0x0009b81d01007387 */ /* 0x0041e20000100800 */
[----:B------:R-:W-:-:S03]  /*2e4d0*/  IMAD.WIDE R10, R2, 0x2, R10 ;  /* 0x00000002020a7825 */ /* 0x000fc600078e020a */
[----:B0-----:R0:W3:Y:S04]  /*2e4e0*/  LDG.E.U16 R29, [R8.64] ;  /* 0x00000004081d7981 */ /* 0x0010e8000c1e1500 */
[----:B------:R1:W-:Y:S04]  /*2e4f0*/  STL [R1+0x9b4], R0 ;  /* 0x0009b40001007387 */ /* 0x0003e80000100800 */
[----:B-1----:R1:W3:Y:S01]  /*2e500*/  LDG.E.U16 R0, [R10.64] ;  /* 0x000000040a007981 */ /* 0x0022e2000c1e1500 */
[----:B------:R-:W-:-:S03]  /*2e510*/  IMAD.WIDE R12, R2, 0x2, R12 ;  /* 0x00000002020c7825 */ /* 0x000fc600078e020c */
[----:B---3--:R3:W-:Y:S04]  /*2e520*/  STL [R1+0x9b0], R3 ;  /* 0x0009b00301007387 */ /* 0x0087e80000100800 */
[----:B---3--:R3:W2:Y:S01]  /*2e530*/  LDG.E.U16 R3, [R12.64] ;  /* 0x000000040c037981 */ /* 0x0086a2000c1e1500 */
[----:B------:R-:W-:-:S03]  /*2e540*/  IMAD.WIDE R4, R2, 0x2, R4 ;  /* 0x0000000202047825 */ /* 0x000fc600078e0204 */
[----:B----4-:R4:W-:Y:S04]  /*2e550*/  STL [R1+0x9ac], R25 ;  /* 0x0009ac1901007387 */ /* 0x0109e80000100800 */
[----:B----4-:R4:W2:Y:S01]  /*2e560*/  LDG.E.U16 R25, [R4.64] ;  /* 0x0000000404197981 */ /* 0x0108a2000c1e1500 */
[----:B------:R-:W-:-:S04]  /*2e570*/  IMAD.WIDE R6, R2, 0x2, R20 ;  /* 0x0000000202067825 */ /* 0x000fc800078e0214 */
[C---:B0-----:R-:W-:Y:S01]  /*2e580*/  IMAD.WIDE R8, R2.reuse, 0x2, R18 ;  /* 0x0000000202087825 */ /* 0x041fe200078e0212 */
[----:B----4-:R-:W4:Y:S03]  /*2e590*/  LDL.64 R4, [R1+0x11b0] ;  /* 0x0011b00001047983 */ /* 0x010f260000100a00 */
[----:B---3--:R0:W-:Y:S02]  /*2e5a0*/  STL [R1+0x9a8], R29 ;  /* 0x0009a81d01007387 */ /* 0x0081e40000100800 */
[C---:B-1----:R-:W-:Y:S01]  /*2e5b0*/  IMAD.WIDE R10, R2.reuse, 0x2, R16 ;  /* 0x00000002020a7825 */ /* 0x042fe200078e0210 */
[----:B0-----:R0:W3:Y:S03]  /*2e5c0*/  LDG.E.U16 R29, [R6.64] ;  /* 0x00000004061d7981 */ /* 0x0010e6000c1e1500 */
[C---:B------:R-:W-:Y:S01]  /*2e5d0*/  IMAD.WIDE R12, R2.reuse, 0x2, R14 ;  /* 0x00000002020c7825 */ /* 0x040fe200078e020e */
[----:B0-----:R-:W3:Y:S03]  /*2e5e0*/  LDL.64 R6, [R1+0x11a8] ;  /* 0x0011a80001067983 */ /* 0x001ee60000100a00 */
[----:B------:R0:W-:Y:S02]  /*2e5f0*/  STL [R1+0x9a4], R0 ;  /* 0x0009a40001007387 */ /* 0x0001e40000100800 */
[----:B------:R-:W3:Y:S02]  /*2e600*/  LDL.64 R20, [R1+0x1180] ;  /* 0x0011800001147983 */ /* 0x000ee40000100a00 */
[----:B------:R-:W3:Y:S01]  /*2e610*/  LDL.64 R18, [R1+0x1178] ;  /* 0x0011780001127983 */ /* 0x000ee20000100a00 */
[----:B------:R-:W3:Y:S04]  /*2e620*/  LDL.64 R16, [R1+0x1170] ;  /* 0x0011700001107983 */ /* 0x000ee80000100a00 */
[----:B------:R-:W3:Y:S04]  /*2e630*/  LDL.64 R14, [R1+0x1168] ;  /* 0x00116800010e7983 */ /* 0x000ee80000100a00 */
[----:B0-----:R0:W3:Y:S04]  /*2e640*/  LDG.E.U16 R0, [R8.64] ;  /* 0x0000000408007981 */ /* 0x0010e8000c1e1500 */
[----:B0-----:R-:W3:Y:S04]  /*2e650*/  LDL.64 R8, [R1+0x11a0] ;  /* 0x0011a00001087983 */ /* 0x001ee80000100a00 */
[----:B--2---:R0:W-:Y:S04]  /*2e660*/  STL [R1+0x9a0], R3 ;  /* 0x0009a00301007387 */ /* 0x0041e80000100800 */
[----:B0-----:R0:W2:Y:S04]  /*2e670*/  LDG.E.U16 R3, [R10.64] ;  /* 0x000000040a037981 */ /* 0x0010a8000c1e1500 */
[----:B0-----:R-:W2:Y:S01]  /*2e680*/  LDL.64 R10, [R1+0x1198] ;  /* 0x00119800010a7983 */ /* 0x001ea20000100a00 */
[----:B------:R0:W-:Y:S03]  /*2e690*/  STL [R1+0x99c], R25 ;  /* 0x00099c1901007387 */ /* 0x0001e60000100800 */
[----:B0-----:R0:W2:Y:S01]  /*2e6a0*/  LDG.E.U16 R25, [R12.64] ;  /* 0x000000040c197981 */ /* 0x0010a2000c1e1500 */
[----:B----4-:R-:W-:-:S03]  /*2e6b0*/  IMAD.WIDE R4, R2, 0x2, R4 ;  /* 0x0000000202047825 */ /* 0x010fc600078e0204 */
[----:B0-----:R-:W4:Y:S01]  /*2e6c0*/  LDL.64 R12, [R1+0x1190] ;  /* 0x00119000010c7983 */ /* 0x001f220000100a00 */
[----:B---3--:R0:W-:Y:S02]  /*2e6d0*/  STL [R1+0x998], R29 ;  /* 0x0009981d01007387 */ /* 0x0081e40000100800 */
[C---:B------:R-:W-:Y:S01]  /*2e6e0*/  IMAD.WIDE R6, R2.reuse, 0x2, R6 ;  /* 0x0000000202067825 */ /* 0x040fe200078e0206 */
[----:B0-----:R0:W3:Y:S04]  /*2e6f0*/  LDG.E.U16 R29, [R4.64] ;  /* 0x00000004041d7981 */ /* 0x0010e8000c1e1500 */
[----:B0-----:R-:W3:Y:S01]  /*2e700*/  LDL.64 R4, [R1+0x1188] ;  /* 0x0011880001047983 */ /* 0x001ee20000100a00 */
[----:B------:R0:W-:Y:S03]  /*2e710*/  STL [R1+0x994], R0 ;  /* 0x0009940001007387 */ /* 0x0001e60000100800 */
[----:B0-----:R0:W3:Y:S01]  /*2e720*/  LDG.E.U16 R0, [R6.64] ;  /* 0x0000000406007981 */ /* 0x0010e2000c1e1500 */
[----:B------:R-:W-:-:S03]  /*2e730*/  IMAD.WIDE R8, R2, 0x2, R8 ;  /* 0x0000000202087825 */ /* 0x000fc600078e0208 */
[----:B--2---:R1:W-:Y:S04]  /*2e740*/  STL [R1+0x990], R3 ;  /* 0x0009900301007387 */ /* 0x0043e80000100800 */
[----:B-1----:R1:W2:Y:S01]  /*2e750*/  LDG.E.U16 R3, [R8.64] ;  /* 0x0000000408037981 */ /* 0x0022a2000c1e1500 */
[----:B------:R-:W-:-:S03]  /*2e760*/  IMAD.WIDE R10, R2, 0x2, R10 ;  /* 0x00000002020a7825 */ /* 0x000fc600078e020a */
[----:B------:R0:W-:Y:S04]  /*2e770*/  STL [R1+0x98c], R25 ;  /* 0x00098c1901007387 */ /* 0x0001e80000100800 */
[----:B0-----:R-:W2:Y:S01]  /*2e780*/  LDG.E.U16 R25, [R10.64] ;  /* 0x000000040a197981 */ /* 0x001ea2000c1e1500 */
[----:B----4-:R-:W-:-:S04]  /*2e790*/  IMAD.WIDE R12, R2, 0x2, R12 ;  /* 0x00000002020c7825 */ /* 0x010fc800078e020c */
[C---:B------:R-:W-:Y:S01]  /*2e7a0*/  IMAD.WIDE R6, R2.reuse, 0x2, R20 ;  /* 0x0000000202067825 */ /* 0x040fe200078e0214 */
[----:B---3--:R0:W-:Y:S04]  /*2e7b0*/  STL [R1+0x988], R29 ;  /* 0x0009881d01007387 */ /* 0x0081e80000100800 */
[----:B0-----:R0:W3:Y:S01]  /*2e7c0*/  LDG.E.U16 R29, [R12.64] ;  /* 0x000000040c1d7981 */ /* 0x0010e2000c1e1500 */
[----:B------:R-:W-:-:S03]  /*2e7d0*/  IMAD.WIDE R4, R2, 0x2, R4 ;  /* 0x0000000202047825 */ /* 0x000fc600078e0204 */
[----:B------:R4:W-:Y:S04]  /*2e7e0*/  STL [R1+0x984], R0 ;  /* 0x0009840001007387 */ /* 0x0009e80000100800 */
[----:B----4-:R4:W3:Y:S01]  /*2e7f0*/  LDG.E.U16 R0, [R4.64] ;  /* 0x0000000404007981 */ /* 0x0108e2000c1e1500 */
[----:B-1----:R-:W-:-:S03]  /*2e800*/  IMAD.WIDE R8, R2, 0x2, R18 ;  /* 0x0000000202087825 */ /* 0x002fc600078e0212 */
[----:B----4-:R-:W4:Y:S04]  /*2e810*/  LDL.64 R4, [R1+0x1160] ;  /* 0x0011600001047983 */ /* 0x010f280000100a00 */
[----:B--2---:R1:W-:Y:S04]  /*2e820*/  STL [R1+0x980], R3 ;  /* 0x0009800301007387 */ /* 0x0043e80000100800 */
[----:B-1----:R1:W2:Y:S04]  /*2e830*/  LDG.E.U16 R3, [R6.64] ;  /* 0x0000000406037981 */ /* 0x0022a8000c1e1500 */
[----:B-1----:R-:W2:Y:S01]  /*2e840*/  LDL.64 R6, [R1+0x1158] ;  /* 0x0011580001067983 */ /* 0x002ea20000100a00 */
[----:B------:R1:W-:Y:S02]  /*2e850*/  STL [R1+0x97c], R25 ;  /* 0x00097c1901007387 */ /* 0x0003e40000100800 */
[----:B------:R-:W-:-:S04]  /*2e860*/  IMAD.WIDE R10, R2, 0x2, R16 ;  /* 0x00000002020a7825 */ /* 0x000fc800078e0210 */
[C---:B0-----:R-:W-:Y:S01]  /*2e870*/  IMAD.WIDE R12, R2.reuse, 0x2, R14 ;  /* 0x00000002020c7825 */ /* 0x041fe200078e020e */
[----:B------:R-:W2:Y:S04]  /*2e880*/  LDL.64 R20, [R1+0x1130] ;  /* 0x0011300001147983 */ /* 0x000ea80000100a00 */
[----:B------:R-:W2:Y:S04]  /*2e890*/  LDL.64 R18, [R1+0x1128] ;  /* 0x0011280001127983 */ /* 0x000ea80000100a00 */
[----:B------:R-:W2:Y:S04]  /*2e8a0*/  LDL.64 R16, [R1+0x1120] ;  /* 0x0011200001107983 */ /* 0x000ea80000100a00 */
[----:B------:R-:W2:Y:S04]  /*2e8b0*/  LDL.64 R14, [R1+0x1118] ;  /* 0x00111800010e7983 */ /* 0x000ea80000100a00 */
[----:B-1----:R0:W2:Y:S04]  /*2e8c0*/  LDG.E.U16 R25, [R8.64] ;  /* 0x0000000408197981 */ /* 0x0020a8000c1e1500 */
[----:B0-----:R-:W2:Y:S01]  /*2e8d0*/  LDL.64 R8, [R1+0x1150] ;  /* 0x0011500001087983 */ /* 0x001ea20000100a00 */
[----:B---3--:R0:W-:Y:S03]  /*2e8e0*/  STL [R1+0x978], R29 ;  /* 0x0009781d01007387 */ /* 0x0081e60000100800 */
[----:B0-----:R0:W3:Y:S04]  /*2e8f0*/  LDG.E.U16 R29, [R10.64] ;  /* 0x000000040a1d7981 */ /* 0x0010e8000c1e1500 */
[----:B0-----:R-:W3:Y:S01]  /*2e900*/  LDL.64 R10, [R1+0x1148] ;  /* 0x00114800010a7983 */ /* 0x001ee20000100a00 */
[----:B------:R0:W-:Y:S03]  /*2e910*/  STL [R1+0x974], R0 ;  /* 0x0009740001007387 */ /* 0x0001e60000100800 */
[----:B0-----:R0:W3:Y:S01]  /*2e920*/  LDG.E.U16 R0, [R12.64] ;  /* 0x000000040c007981 */ /* 0x0010e2000c1e1500 */
[----:B----4-:R-:W-:-:S03]  /*2e930*/  IMAD.WIDE R4, R2, 0x2, R4 ;  /* 0x0000000202047825 */ /* 0x010fc600078e0204 */
[----:B0-----:R-:W4:Y:S04]  /*2e940*/  LDL.64 R12, [R1+0x1140] ;  /* 0x00114000010c7983 */ /* 0x001f280000100a00 */
[----:B--2---:R0:W-:Y:S04]  /*2e950*/  STL [R1+0x970], R3 ;  /* 0x0009700301007387 */ /* 0x0041e80000100800 */
[----:B0-----:R0:W2:Y:S01]  /*2e960*/  LDG.E.U16 R3, [R4.64] ;  /* 0x0000000404037981 */ /* 0x0010a2000c1e1500 */
[----:B------:R-:W-:-:S03]  /*2e970*/  IMAD.WIDE R6, R2, 0x2, R6 ;  /* 0x0000000202067825 */ /* 0x000fc600078e0206 */
[----:B0-----:R-:W2:Y:S01]  /*2e980*/  LDL.64 R4, [R1+0x1138] ;  /* 0x0011380001047983 */ /* 0x001ea20000100a00 */
[----:B------:R0:W-:Y:S03]  /*2e990*/  STL [R1+0x96c], R25 ;  /* 0x00096c1901007387 */ /* 0x0001e60000100800 */
[----:B0-----:R-:W2:Y:S01]  /*2e9a0*/  LDG.E.U16 R25, [R6.64] ;  /* 0x0000000406197981 */ /* 0x001ea2000c1e1500 */
[----:B------:R-:W-:-:S03]  /*2e9b0*/  IMAD.WIDE R8, R2, 0x2, R8 ;  /* 0x0000000202087825 */ /* 0x000fc600078e0208 */
[----:B---3--:R0:W-:Y:S01]  /*2e9c0*/  STL [R1+0x968], R29 ;  /* 0x0009681d01007387 */ /* 0x0081e20000100800 */
[----:B------:R-:W-:-:S03]  /*2e9d0*/  IMAD.WIDE R10, R2, 0x2, R10 ;  /* 0x00000002020a7825 */ /* 0x000fc600078e020a */
[----:B0-----:R0:W3:Y:S04]  /*2e9e0*/  LDG.E.U16 R29, [R8.64] ;  /* 0x00000004081d7981 */ /* 0x0010e8000c1e1500 */
[----:B------:R1:W-:Y:S04]  /*2e9f0*/  STL [R1+0x964], R0 ;  /* 0x0009640001007387 */ /* 0x0003e80000100800 */
[----:B-1----:R1:W3:Y:S01]  /*2ea00*/  LDG.E.U16 R0, [R10.64] ;  /* 0x000000040a007981 */ /* 0x0022e2000c1e1500 */
[----:B----4-:R-:W-:-:S03]  /*2ea10*/  IMAD.WIDE R12, R2, 0x2, R12 ;  /* 0x00000002020c7825 */ /* 0x010fc600078e020c */
[----:B--2---:R2:W-:Y:S04]  /*2ea20*/  STL [R1+0x960], R3 ;  /* 0x0009600301007387 */ /* 0x0045e80000100800 */
[----:B--2---:R2:W4:Y:S01]  /*2ea30*/  LDG.E.U16 R3, [R12.64] ;  /* 0x000000040c037981 */ /* 0x004522000c1e1500 */
[----:B------:R-:W-:-:S03]  /*2ea40*/  IMAD.WIDE R4, R2, 0x2, R4 ;  /* 0x0000000202047825 */ /* 0x000fc600078e0204 */
[----:B------:R0:W-:Y:S04]  /*2ea50*/  STL [R1+0x95c], R25 ;  /* 0x00095c1901007387 */ /* 0x0001e80000100800 */
[----:B0-----:R0:W4:Y:S01]  /*2ea60*/  LDG.E.U16 R25, [R4.64] ;  /* 0x0000000404197981 */ /* 0x001122000c1e1500 */
[----:B------:R-:W-:-:S04]  /*2ea70*/  IMAD.WIDE R6, R2, 0x2, R20 ;  /* 0x0000000202067825 */ /* 0x000fc800078e0214 */
[C---:B------:R-:W-:Y:S01]  /*2ea80*/  IMAD.WIDE R8, R2.reuse, 0x2, R18 ;  /* 0x0000000202087825 */ /* 0x040fe200078e0212 */
[----:B0-----:R-:W4:Y:S03]  /*2ea90*/  LDL.64 R4, [R1+0x1110] ;  /* 0x0011100001047983 */ /* 0x001f260000100a00 */
[----:B---3--:R0:W-:Y:S02]  /*2eaa0*/  STL [R1+0x958], R29 ;  /* 0x0009581d01007387 */ /* 0x0081e40000100800 */
[C---:B-1----:R-:W-:Y:S01]  /*2eab0*/  IMAD.WIDE R10, R2.reuse, 0x2, R16 ;  /* 0x00000002020a7825 */ /* 0x042fe200078e0210 */
[----:B0-----:R0:W3:Y:S03]  /*2eac0*/  LDG.E.U16 R29, [R6.64] ;  /* 0x00000004061d7981 */ /* 0x0010e6000c1e1500 */
[C---:B--2---:R-:W-:Y:S01]  /*2ead0*/  IMAD.WIDE R12, R2.reuse, 0x2, R14 ;  /* 0x00000002020c7825 */ /* 0x044fe200078e020e */
        /* <DEDUP_REMOVED lines=8> */
[----:B----4-:R0:W-:Y:S04]  /*2eb60*/  STL [R1+0x950], R3 ;  /* 0x0009500301007387 */ /* 0x0101e80000100800 */
[----:B0-----:R0:W4:Y:S04]  /*2eb70*/  LDG.E.U16 R3, [R10.64] ;  /* 0x000000040a037981 */ /* 0x001128000c1e1500 */
[----:B0-----:R-:W4:Y:S01]  /*2eb80*/  LDL.64 R10, [R1+0x10f8] ;  /* 0x0010f800010a7983 */ /* 0x001f220000100a00 */
[----:B------:R0:W-:Y:S03]  /*2eb90*/  STL [R1+0x94c], R25 ;  /* 0x00094c1901007387 */ /* 0x0001e60000100800 */
[----:B0-----:R0:W4:Y:S01]  /*2eba0*/  LDG.E.U16 R25, [R12.64] ;  /* 0x000000040c197981 */ /* 0x001122000c1e1500 */
[----:B------:R-:W-:-:S03]  /*2ebb0*/  IMAD.WIDE R4, R2, 0x2, R4 ;  /* 0x0000000202047825 */ /* 0x000fc600078e0204 */
[----:B0-----:R-:W4:Y:S01]  /*2ebc0*/  LDL.64 R12, [R1+0x10f0] ;  /* 0x0010f000010c7983 */ /* 0x001f220000100a00 */
[----:B---3--:R0:W-:Y:S02]  /*2ebd0*/  STL [R1+0x948], R29 ;  /* 0x0009481d01007387 */ /* 0x0081e40000100800 */
[C---:B--2---:R-:W-:Y:S01]  /*2ebe0*/  IMAD.WIDE R6, R2.reuse, 0x2, R6 ;  /* 0x0000000202067825 */ /* 0x044fe200078e0206 */
[----:B0-----:R0:W2:Y:S04]  /*2ebf0*/  LDG.E.U16 R29, [R4.64] ;  /* 0x00000004041d7981 */ /* 0x0010a8000c1e1500 */
[----:B0-----:R-:W3:Y:S01]  /*2ec00*/  LDL.64 R4, [R1+0x10e8] ;  /* 0x0010e80001047983 */ /* 0x001ee20000100a00 */
[----:B------:R0:W-:Y:S03]  /*2ec10*/  STL [R1+0x944], R0 ;  /* 0x0009440001007387 */ /* 0x0001e60000100800 */
[----:B0-----:R0:W3:Y:S01]  /*2ec20*/  LDG.E.U16 R0, [R6.64] ;  /* 0x0000000406007981 */ /* 0x0010e2000c1e1500 */
[----:B------:R-:W-:-:S03]  /*2ec30*/  IMAD.WIDE R8, R2, 0x2, R8 ;  /* 0x0000000202087825 */ /* 0x000fc600078e0208 */
[----:B----4-:R1:W-:Y:S04]  /*2ec40*/  STL [R1+0x940], R3 ;  /* 0x0009400301007387 */ /* 0x0103e80000100800 */
[----:B-1----:R1:W4:Y:S01]  /*2ec50*/  LDG.E.U16 R3, [R8.64] ;  /* 0x0000000408037981 */ /* 0x002322000c1e1500 */
[----:B------:R-:W-:-:S03]  /*2ec60*/  IMAD.WIDE R10, R2, 0x2, R10 ;  /* 0x00000002020a7825 */ /* 0x000fc600078e020a */
[----:B------:R0:W-:Y:S04]  /*2ec70*/  STL [R1+0x93c], R25 ;  /* 0x00093c1901007387 */ /* 0x0001e80000100800 */
[----:B0-----:R-:W4:Y:S01]  /*2ec80*/  LDG.E.U16 R25, [R10.64] ;  /* 0x000000040a197981 */ /* 0x001f22000c1e1500 */
[----:B------:R-:W-:-:S04]  /*2ec90*/  IMAD.WIDE R12, R2, 0x2, R12 ;  /* 0x00000002020c7825 */ /* 0x000fc800078e020c */
[C---:B------:R-:W-:Y:S01]  /*2eca0*/  IMAD.WIDE R6, R2.reuse, 0x2, R20 ;  /* 0x0000000202067825 */ /* 0x040fe200078e0214 */
[----:B--2---:R0:W-:Y:S04]  /*2ecb0*/  STL [R1+0x938], R29 ;  /* 0x0009381d01007387 */ /* 0x0041e80000100800 */
[----:B0-----:R0:W2:Y:S01]  /*2ecc0*/  LDG.E.U16 R29, [R12.64] ;  /* 0x000000040c1d7981 */ /* 0x0010a2000c1e1500 */
[----:B---3--:R-:W-:-:S03]  /*2ecd0*/  IMAD.WIDE R4, R2, 0x2, R4 ;  /* 0x0000000202047825 */ /* 0x008fc600078e0204 */
[----:B------:R3:W-:Y:S04]  /*2ece0*/  STL [R1+0x934], R0 ;  /* 0x0009340001007387 */ /* 0x0007e80000100800 */
[----:B---3--:R3:W2:Y:S01]  /*2ecf0*/  LDG.E.U16 R0, [R4.64] ;  /* 0x0000000404007981 */ /* 0x0086a2000c1e1500 */
[----:B-1----:R-:W-:-:S03]  /*2ed00*/  IMAD.WIDE R8, R2, 0x2, R18 ;  /* 0x0000000202087825 */ /* 0x002fc600078e0212 */
[----:B---3--:R-:W3:Y:S04]  /*2ed10*/  LDL.64 R4, [R1+0x10c0] ;  /* 0x0010c00001047983 */ /* 0x008ee80000100a00 */
[----:B----4-:R1:W-:Y:S04]  /*2ed20*/  STL [R1+0x930], R3 ;  /* 0x0009300301007387 */ /* 0x0103e80000100800 */
[----:B-1----:R1:W4:Y:S04]  /*2ed30*/  LDG.E.U16 R3, [R6.64] ;  /* 0x0000000406037981 */ /* 0x002328000c1e1500 */
[----:B-1----:R-:W4:Y:S01]  /*2ed40*/  LDL.64 R6, [R1+0x10b8] ;  /* 0x0010b80001067983 */ /* 0x002f220000100a00 */
[----:B------:R1:W-:Y:S02]  /*2ed50*/  STL [R1+0x92c], R25 ;  /* 0x00092c1901007387 */ /* 0x0003e40000100800 */
[----:B------:R-:W-:-:S04]  /*2ed60*/  IMAD.WIDE R10, R2, 0x2, R16 ;  /* 0x00000002020a7825 */ /* 0x000fc800078e0210 */
[C---:B0-----:R-:W-:Y:S01]  /*2ed70*/  IMAD.WIDE R12, R2.reuse, 0x2, R14 ;  /* 0x00000002020c7825 */ /* 0x041fe200078e020e */
[----:B------:R-:W4:Y:S04]  /*2ed80*/  LDL.64 R20, [R1+0x1090] ;  /* 0x0010900001147983 */ /* 0x000f280000100a00 */
[----:B------:R-:W4:Y:S04]  /*2ed90*/  LDL.64 R18, [R1+0x1088] ;  /* 0x0010880001127983 */ /* 0x000f280000100a00 */
[----:B------:R-:W4:Y:S04]  /*2eda0*/  LDL.64 R16, [R1+0x1080] ;  /* 0x0010800001107983 */ /* 0x000f280000100a00 */
[----:B------:R-:W4:Y:S04]  /*2edb0*/  LDL.64 R14, [R1+0x1078] ;  /* 0x00107800010e7983 */ /* 0x000f280000100a00 */
[----:B-1----:R0:W4:Y:S04]  /*2edc0*/  LDG.E.U16 R25, [R8.64] ;  /* 0x0000000408197981 */ /* 0x002128000c1e1500 */
[----:B0-----:R-:W4:Y:S01]  /*2edd0*/  LDL.64 R8, [R1+0x10b0] ;  /* 0x0010b00001087983 */ /* 0x001f220000100a00 */
[----:B--2---:R0:W-:Y:S03]  /*2ede0*/  STL [R1+0x928], R29 ;  /* 0x0009281d01007387 */ /* 0x0041e60000100800 */
[----:B0-----:R0:W2:Y:S04]  /*2edf0*/  LDG.E.U16 R29, [R10.64] ;  /* 0x000000040a1d7981 */ /* 0x0010a8000c1e1500 */
[----:B0-----:R-:W2:Y:S01]  /*2ee00*/  LDL.64 R10, [R1+0x10a8] ;  /* 0x0010a800010a7983 */ /* 0x001ea20000100a00 */
[----:B------:R0:W-:Y:S03]  /*2ee10*/  STL [R1+0x924], R0 ;  /* 0x0009240001007387 */ /* 0x0001e60000100800 */
[----:B0-----:R0:W2:Y:S01]  /*2ee20*/  LDG.E.U16 R0, [R12.64] ;  /* 0x000000040c007981 */ /* 0x0010a2000c1e1500 */
[----:B---3--:R-:W-:-:S03]  /*2ee30*/  IMAD.WIDE R4, R2, 0x2, R4 ;  /* 0x0000000202047825 */ /* 0x008fc600078e0204 */
[----:B0-----:R-:W3:Y:S04]  /*2ee40*/  LDL.64 R12, [R1+0x10a0] ;  /* 0x0010a000010c7983 */ /* 0x001ee80000100a00 */
[----:B----4-:R0:W-:Y:S04]  /*2ee50*/  STL [R1+0x920], R3 ;  /* 0x0009200301007387 */ /* 0x0101e80000100800 */
[----:B0-----:R0:W4:Y:S01]  /*2ee60*/  LDG.E.U16 R3, [R4.64] ;  /* 0x0000000404037981 */ /* 0x001122000c1e1500 */
[----:B------:R-:W-:-:S03]  /*2ee70*/  IMAD.WIDE R6, R2, 0x2, R6 ;  /* 0x0000000202067825 */ /* 0x000fc600078e0206 */
[----:B0-----:R-:W4:Y:S01]  /*2ee80*/  LDL.64 R4, [R1+0x1098] ;  /* 0x0010980001047983 */ /* 0x001f220000100a00 */
[----:B------:R0:W-:Y:S03]  /*2ee90*/  STL [R1+0x91c], R25 ;  /* 0x00091c1901007387 */ /* 0x0001e60000100800 */
[----:B0-----:R-:W4:Y:S01]  /*2eea0*/  LDG.E.U16 R25, [R6.64] ;  /* 0x0000000406197981 */ /* 0x001f22000c1e1500 */
[----:B------:R-:W-:-:S03]  /*2eeb0*/  IMAD.WIDE R8, R2, 0x2, R8 ;  /* 0x0000000202087825 */ /* 0x000fc600078e0208 */
[----:B--2---:R0:W-:Y:S01]  /*2eec0*/  STL [R1+0x918], R29 ;  /* 0x0009181d01007387 */ /* 0x0041e20000100800 */
[----:B------:R-:W-:-:S03]  /*2eed0*/  IMAD.WIDE R10, R2, 0x2, R10 ;  /* 0x00000002020a7825 */ /* 0x000fc600078e020a */
[----:B0-----:R0:W2:Y:S04]  /*2eee0*/  LDG.E.U16 R29, [R8.64] ;  /* 0x00000004081d7981 */ /* 0x0010a8000c1e1500 */
[----:B------:R1:W-:Y:S04]  /*2eef0*/  STL [R1+0x914], R0 ;  /* 0x0009140001007387 */ /* 0x0003e80000100800 */
[----:B-1----:R1:W2:Y:S01]  /*2ef00*/  LDG.E.U16 R0, [R10.64] ;  /* 0x000000040a007981 */ /* 0x0022a2000c1e1500 */
[----:B---3--:R-:W-:-:S03]  /*2ef10*/  IMAD.WIDE R12, R2, 0x2, R12 ;  /* 0x00000002020c7825 */ /* 0x008fc600078e020c */
[----:B----4-:R3:W-:Y:S04]  /*2ef20*/  STL [R1+0x910], R3 ;  /* 0x0009100301007387 */ /* 0x0107e80000100800 */
[----:B---3--:R3:W4:Y:S01]  /*2ef30*/  LDG.E.U16 R3, [R12.64] ;  /* 0x000000040c037981 */ /* 0x008722000c1e1500 */
[----:B------:R-:W-:-:S03]  /*2ef40*/  IMAD.WIDE R4, R2, 0x2, R4 ;  /* 0x0000000202047825 */ /* 0x000fc600078e0204 */
[----:B------:R0:W-:Y:S04]  /*2ef50*/  STL [R1+0x90c], R25 ;  /* 0x00090c1901007387 */ /* 0x0001e80000100800 */
[----:B0-----:R0:W4:Y:S01]  /*2ef60*/  LDG.E.U16 R25, [R4.64] ;  /* 0x0000000404197981 */ /* 0x001122000c1e1500 */
[----:B------:R-:W-:-:S04]  /*2ef70*/  IMAD.WIDE R6, R2, 0x2, R20 ;  /* 0x0000000202067825 */ /* 0x000fc800078e0214 */
[C---:B------:R-:W-:Y:S01]  /*2ef80*/  IMAD.WIDE R8, R2.reuse, 0x2, R18 ;  /* 0x0000000202087825 */ /* 0x040fe200078e0212 */
[----:B0-----:R-:W4:Y:S03]  /*2ef90*/  LDL.64 R4, [R1+0x1070] ;  /* 0x0010700001047983 */ /* 0x001f260000100a00 */
[----:B--2---:R0:W-:Y:S02]  /*2efa0*/  STL [R1+0x908], R29 ;  /* 0x0009081d01007387 */ /* 0x0041e40000100800 */
[C---:B-1----:R-:W-:Y:S01]  /*2efb0*/  IMAD.WIDE R10, R2.reuse, 0x2, R16 ;  /* 0x00000002020a7825 */ /* 0x042fe200078e0210 */
[----:B0-----:R0:W2:Y:S03]  /*2efc0*/  LDG.E.U16 R29, [R6.64] ;  /* 0x00000004061d7981 */ /* 0x0010a6000c1e1500 */
[C---:B---3--:R-:W-:Y:S01]  /*2efd0*/  IMAD.WIDE R12, R2.reuse, 0x2, R14 ;  /* 0x00000002020c7825 */ /* 0x048fe200078e020e */
        /* <DEDUP_REMOVED lines=8> */
[----:B----4-:R0:W-:Y:S04]  /*2f060*/  STL [R1+0x900], R3 ;  /* 0x0009000301007387 */ /* 0x0101e80000100800 */
[----:B0-----:R0:W4:Y:S04]  /*2f070*/  LDG.E.U16 R3, [R10.64] ;  /* 0x000000040a037981 */ /* 0x001128000c1e1500 */
[----:B0-----:R-:W4:Y:S01]  /*2f080*/  LDL.64 R10, [R1+0x1058] ;  /* 0x00105800010a7983 */ /* 0x001f220000100a00 */
[----:B------:R0:W-:Y:S03]  /*2f090*/  STL [R1+0x8fc], R25 ;  /* 0x0008fc1901007387 */ /* 0x0001e60000100800 */
[----:B0-----:R0:W4:Y:S01]  /*2f0a0*/  LDG.E.U16 R25, [R12.64] ;  /* 0x000000040c197981 */ /* 0x001122000c1e1500 */
[----:B------:R-:W-:-:S03]  /*2f0b0*/  IMAD.WIDE R4, R2, 0x2, R4 ;  /* 0x0000000202047825 */ /* 0x000fc600078e0204 */
[----:B0-----:R-:W4:Y:S01]  /*2f0c0*/  LDL.64 R12, [R1+0x1050] ;  /* 0x00105000010c7983 */ /* 0x001f220000100a00 */
[----:B--2---:R0:W-:Y:S02]  /*2f0d0*/  STL [R1+0x8f8], R29 ;  /* 0x0008f81d01007387 */ /* 0x0041e40000100800 */
[C---:B---3--:R-:W-:Y:S01]  /*2f0e0*/  IMAD.WIDE R6, R2.reuse, 0x2, R6 ;  /* 0x0000000202067825 */ /* 0x048fe200078e0206 */
        /* <DEDUP_REMOVED lines=172> */
[----:B--2---:R0:W-:Y:S03]  /*2fbb0*/  STL [R1+0x844], R29 ;  /* 0x0008441d01007387 */ /* 0x0041e60000100800 */
[C---:B---3--:R-:W-:Y:S01]  /*2fbc0*/  IMAD.WIDE R4, R2.reuse, 0x2, R4 ;  /* 0x0000000202047825 */ /* 0x048fe200078e0204 */
[----:B0-----:R0:W2:Y:S04]  /*2fbd0*/  LDG.E.U16 R29, [R12.64] ;  /* 0x000000040c1d7981 */ /* 0x0010a8000c1e1500 */
[----:B------:R3:W-:Y:S04]  /*2fbe0*/  STL [R1+0x840], R0 ;  /* 0x0008400001007387 */ /* 0x0007e80000100800 */
[----:B---3--:R3:W2:Y:S04]  /*2fbf0*/  LDG.E.U16 R0, [R4.64] ;  /* 0x0000000404007981 */ /* 0x0086a8000c1e1500 */
[----:B---3--:R-:W3:Y:S01]  /*2fc00*/  LDL.64 R4, [R1+0xee0] ;  /* 0x000ee00001047983 */ /* 0x008ee20000100a00 */
[----:B-1----:R-:W-:-:S03]  /*2fc10*/  IMAD.WIDE R8, R2, 0x2, R18 ;  /* 0x0000000202087825 */ /* 0x002fc600078e0212 */
[----:B----4-:R1:W-:Y:S04]  /*2fc20*/  STL [R1+0x83c], R3 ;  /* 0x00083c0301007387 */ /* 0x0103e80000100800 */
[----:B-1----:R1:W4:Y:S04]  /*2fc30*/  LDG.E.U16 R3, [R6.64] ;  /* 0x0000000406037981 */ /* 0x002328000c1e1500 */
[----:B-1----:R-:W4:Y:S01]  /*2fc40*/  LDL.64 R6, [R1+0xed8] ;  /* 0x000ed80001067983 */ /* 0x002f220000100a00 */
[----:B------:R1:W-:Y:S02]  /*2fc50*/  STL [R1+0x838], R25 ;  /* 0x0008381901007387 */ /* 0x0003e40000100800 */
[----:B------:R-:W-:-:S04]  /*2fc60*/  IMAD.WIDE R10, R2, 0x2, R16 ;  /* 0x00000002020a7825 */ /* 0x000fc800078e0210 */
[C---:B0-----:R-:W-:Y:S01]  /*2fc70*/  IMAD.WIDE R12, R2.reuse, 0x2, R14 ;  /* 0x00000002020c7825 */ /* 0x041fe200078e020e */
[----:B------:R-:W4:Y:S04]  /*2fc80*/  LDL.64 R18, [R1+0xeb8] ;  /* 0x000eb80001127983 */ /* 0x000f280000100a00 */
[----:B-1----:R0:W4:Y:S04]  /*2fc90*/  LDG.E.U16 R25, [R8.64] ;  /* 0x0000000408197981 */ /* 0x002128000c1e1500 */
[----:B0-----:R-:W4:Y:S01]  /*2fca0*/  LDL.64 R8, [R1+0xed0] ;  /* 0x000ed00001087983 */ /* 0x001f220000100a00 */
[----:B--2---:R0:W-:Y:S02]  /*2fcb0*/  STL [R1+0x834], R29 ;  /* 0x0008341d01007387 */ /* 0x0041e40000100800 */
[----:B------:R-:W2:Y:S02]  /*2fcc0*/  LDL.64 R20, [R1+0xea8] ;  /* 0x000ea80001147983 */ /* 0x000ea40000100a00 */
[----:B------:R-:W2:Y:S01]  /*2fcd0*/  LDL.64 R16, [R1+0xea0] ;  /* 0x000ea00001107983 */ /* 0x000ea20000100a00 */
[----:B------:R-:W2:Y:S04]  /*2fce0*/  LDL.64 R14, [R1+0xe98] ;  /* 0x000e9800010e7983 */ /* 0x000ea80000100a00 */
[----:B0-----:R0:W2:Y:S04]  /*2fcf0*/  LDG.E.U16 R29, [R10.64] ;  /* 0x000000040a1d7981 */ /* 0x0010a8000c1e1500 */
[----:B0-----:R-:W2:Y:S01]  /*2fd00*/  LDL.64 R10, [R1+0xec8] ;  /* 0x000ec800010a7983 */ /* 0x001ea20000100a00 */
[----:B------:R0:W-:Y:S03]  /*2fd10*/  STL [R1+0x830], R0 ;  /* 0x0008300001007387 */ /* 0x0001e60000100800 */
[----:B0-----:R0:W2:Y:S01]  /*2fd20*/  LDG.E.U16 R0, [R12.64] ;  /* 0x000000040c007981 */ /* 0x0010a2000c1e1500 */
[----:B---3--:R-:W-:-:S06]  /*2fd30*/  IMAD.WIDE R4, R2, 0x2, R4 ;  /* 0x0000000202047825 */ /* 0x008fcc00078e0204 */
[----:B------:R-:W3:Y:S04]  /*2fd40*/  LDG.E.U16 R5, [R4.64] ;  /* 0x0000000404057981 */ /* 0x000ee8000c1e1500 */
[----:B0-----:R-:W3:Y:S04]  /*2fd50*/  LDL.64 R12, [R1+0xec0] ;  /* 0x000ec000010c7983 */ /* 0x001ee80000100a00 */
[----:B----4-:R0:W-:Y:S01]  /*2fd60*/  STL [R1+0x82c], R3 ;  /* 0x00082c0301007387 */ /* 0x0101e20000100800 */
[----:B------:R-:W-:-:S05]  /*2fd70*/  IMAD.WIDE R6, R2, 0x2, R6 ;  /* 0x0000000202067825 */ /* 0x000fca00078e0206 */
[----:B0-----:R0:W4:Y:S04]  /*2fd80*/  LDG.E.U16 R3, [R6.64] ;  /* 0x0000000406037981 */ /* 0x001128000c1e1500 */
[----:B0-----:R-:W4:Y:S01]  /*2fd90*/  LDL.64 R6, [R1+0xeb0] ;  /* 0x000eb00001067983 */ /* 0x001f220000100a00 */
[----:B------:R0:W-:Y:S02]  /*2fda0*/  STL [R1+0x828], R25 ;  /* 0x0008281901007387 */ /* 0x0001e40000100800 */
[----:B------:R-:W-:-:S05]  /*2fdb0*/  IMAD.WIDE R8, R2, 0x2, R8 ;  /* 0x0000000202087825 */ /* 0x000fca00078e0208 */
[----:B0-----:R0:W4:Y:S04]  /*2fdc0*/  LDG.E.U16 R25, [R8.64] ;  /* 0x0000000408197981 */ /* 0x001128000c1e1500 */
[----:B--2---:R1:W-:Y:S01]  /*2fdd0*/  STL [R1+0x824], R29 ;  /* 0x0008241d01007387 */ /* 0x0043e20000100800 */
[----:B------:R-:W-:-:S05]  /*2fde0*/  IMAD.WIDE R10, R2, 0x2, R10 ;  /* 0x00000002020a7825 */ /* 0x000fca00078e020a */
[----:B-1----:R1:W2:Y:S04]  /*2fdf0*/  LDG.E.U16 R29, [R10.64] ;  /* 0x000000040a1d7981 */ /* 0x0022a8000c1e1500 */
[----:B------:R0:W-:Y:S04]  /*2fe00*/  STL [R1+0x820], R0 ;  /* 0x0008200001007387 */ /* 0x0001e80000100800 */
[----:B---3--:R3:W-:Y:S01]  /*2fe10*/  STL [R1+0x81c], R5 ;  /* 0x00081c0501007387 */ /* 0x0087e20000100800 */
[----:B------:R-:W-:-:S05]  /*2fe20*/  IMAD.WIDE R12, R2, 0x2, R12 ;  /* 0x00000002020c7825 */ /* 0x000fca00078e020c */
[----:B0-----:R0:W2:Y:S01]  /*2fe30*/  LDG.E.U16 R0, [R12.64] ;  /* 0x000000040c007981 */ /* 0x0010a2000c1e1500 */
[----:B---3--:R-:W-:-:S03]  /*2fe40*/  IMAD.WIDE R4, R2, 0x2, R18 ;  /* 0x0000000202047825 */ /* 0x008fc600078e0212 */
[----:B------:R-:W2:Y:S04]  /*2fe50*/  LDL.64 R18, [R1+0xe90] ;  /* 0x000e900001127983 */ /* 0x000ea80000100a00 */
[----:B------:R-:W2:Y:S01]  /*2fe60*/  LDG.E.U16 R5, [R4.64] ;  /* 0x0000000404057981 */ /* 0x000ea2000c1e1500 */
[----:B------:R-:W-:-:S03]  /*2fe70*/  IMAD.WIDE R8, R2, 0x2, R20 ;  /* 0x0000000202087825 */ /* 0x000fc600078e0214 */
[----:B----4-:R4:W-:Y:S01]  /*2fe80*/  STL [R1+0x818], R3 ;  /* 0x0008180301007387 */ /* 0x0109e20000100800 */
[----:B------:R-:W-:-:S05]  /*2fe90*/  IMAD.WIDE R6, R2, 0x2, R6 ;  /* 0x0000000202067825 */ /* 0x000fca00078e0206 */
[----:B----4-:R4:W3:Y:S04]  /*2fea0*/  LDG.E.U16 R3, [R6.64] ;  /* 0x0000000406037981 */ /* 0x0108e8000c1e1500 */
[----:B----4-:R-:W4:Y:S01]  /*2feb0*/  LDL.64 R6, [R1+0xe88] ;  /* 0x000e880001067983 */ /* 0x010f220000100a00 */
[----:B------:R0:W-:Y:S02]  /*2fec0*/  STL [R1+0x814], R25 ;  /* 0x0008141901007387 */ /* 0x0001e40000100800 */
[----:B-1----:R-:W-:-:S04]  /*2fed0*/  IMAD.WIDE R10, R2, 0x2, R16 ;  /* 0x00000002020a7825 */ /* 0x002fc800078e0210 */
[C---:B0-----:R-:W-:Y:S01]  /*2fee0*/  IMAD.WIDE R12, R2.reuse, 0x2, R14 ;  /* 0x00000002020c7825 */ /* 0x041fe200078e020e */
[----:B------:R-:W4:Y:S04]  /*2fef0*/  LDL.64 R20, [R1+0xe68] ;  /* 0x000e680001147983 */ /* 0x000f280000100a00 */
[----:B------:R-:W4:Y:S04]  /*2ff00*/  LDL.64 R16, [R1+0xe60] ;  /* 0x000e600001107983 */ /* 0x000f280000100a00 */
[----:B------:R-:W4:Y:S04]  /*2ff10*/  LDL.64 R14, [R1+0xe58] ;  /* 0x000e5800010e7983 */ /* 0x000f280000100a00 */
[----:B------:R0:W4:Y:S04]  /*2ff20*/  LDG.E.U16 R25, [R8.64] ;  /* 0x0000000408197981 */ /* 0x000128000c1e1500 */
[----:B0-----:R-:W4:Y:S01]  /*2ff30*/  LDL.64 R8, [R1+0xe80] ;  /* 0x000e800001087983 */ /* 0x001f220000100a00 */
[----:B--2---:R0:W-:Y:S03]  /*2ff40*/  STL [R1+0x810], R29 ;  /* 0x0008101d01007387 */ /* 0x0041e60000100800 */
[----:B0-----:R0:W2:Y:S04]  /*2ff50*/  LDG.E.U16 R29, [R10.64] ;  /* 0x000000040a1d7981 */ /* 0x0010a8000c1e1500 */
[----:B0-----:R-:W2:Y:S01]  /*2ff60*/  LDL.64 R10, [R1+0xe78] ;  /* 0x000e7800010a7983 */ /* 0x001ea20000100a00 */
[----:B------:R0:W-:Y:S03]  /*2ff70*/  STL [R1+0x80c], R0 ;  /* 0x00080c0001007387 */ /* 0x0001e60000100800 */
[----:B0-----:R0:W2:Y:S04]  /*2ff80*/  LDG.E.U16 R0, [R12.64] ;  /* 0x000000040c007981 */ /* 0x0010a8000c1e1500 */
[----:B0-----:R-:W2:Y:S01]  /*2ff90*/  LDL.64 R12, [R1+0xe70] ;  /* 0x000e7000010c7983 */ /* 0x001ea20000100a00 */
[----:B------:R0:W-:Y:S02]  /*2ffa0*/  STL [R1+0x808], R5 ;  /* 0x0008080501007387 */ /* 0x0001e40000100800 */
[----:B0-----:R-:W-:-:S02]  /*2ffb0*/  IMAD.WIDE R4, R2, 0x2, R18 ;  /* 0x0000000202047825 */ /* 0x001fc400078e0212 */
[----:B------:R-:W2:Y:S04]  /*2ffc0*/  LDL.64 R18, [R1+0xe50] ;  /* 0x000e500001127983 */ /* 0x000ea80000100a00 */
[----:B------:R-:W2:Y:S04]  /*2ffd0*/  LDG.E.U16 R5, [R4.64] ;  /* 0x0000000404057981 */ /* 0x000ea8000c1e1500 */
[----:B---3--:R0:W-:Y:S01]  /*2ffe0*/  STL [R1+0x804], R3 ;  /* 0x0008040301007387 */ /* 0x0081e20000100800 */
[----:B----4-:R-:W-:-:S05]  /*2fff0*/  IMAD.WIDE R6, R2, 0x2, R6 ;  /* 0x0000000202067825 */ /* 0x010fca00078e0206 */
[----:B0-----:R0:W3:Y:S04]  /*30000*/  LDG.E.U16 R3, [R6.64] ;  /* 0x0000000406037981 */ /* 0x0010e8000c1e1500 */
[----:B------:R1:W-:Y:S01]  /*30010*/  STL [R1+0x800], R25 ;  /* 0x0008001901007387 */ /* 0x0003e20000100800 */
[----:B------:R-:W-:-:S05]  /*30020*/  IMAD.WIDE R8, R2, 0x2, R8 ;  /* 0x0000000202087825 */ /* 0x000fca00078e0208 */
[----:B-1----:R1:W4:Y:S04]  /*30030*/  LDG.E.U16 R25, [R8.64] ;  /* 0x0000000408197981 */ /* 0x002328000c1e1500 */
[----:B--2---:R2:W-:Y:S01]  /*30040*/  STL [R1+0x7fc], R29 ;  /* 0x0007fc1d01007387 */ /* 0x0045e20000100800 */
[----:B0-----:R-:W-:-:S04]  /*30050*/  IMAD.WIDE R6, R2, 0x2, R16 ;  /* 0x0000000202067825 */ /* 0x001fc800078e0210 */
[----:B-1----:R-:W-:-:S06]  /*30060*/  IMAD.WIDE R8, R2, 0x2, R14 ;  /* 0x0000000202087825 */ /* 0x002fcc00078e020e */
[----:B------:R0:W4:Y:S01]  /*30070*/  LDG.E.U16 R8, [R8.64] ;  /* 0x0000000408087981 */ /* 0x000122000c1e1500 */
[----:B------:R-:W-:-:S05]  /*30080*/  IMAD.WIDE R10, R2, 0x2, R10 ;  /* 0x00000002020a7825 */ /* 0x000fca00078e020a */
[----:B--2---:R1:W2:Y:S04]  /*30090*/  LDG.E.U16 R29, [R10.64] ;  /* 0x000000040a1d7981 */ /* 0x0042a8000c1e1500 */
[----:B------:R0:W-:Y:S01]  /*300a0*/  STL [R1+0x7f8], R0 ;  /* 0x0007f80001007387 */ /* 0x0001e20000100800 */
[----:B------:R-:W-:-:S05]  /*300b0*/  IMAD.WIDE R12, R2, 0x2, R12 ;  /* 0x00000002020c7825 */ /* 0x000fca00078e020c */
[----:B0-----:R0:W2:Y:S04]  /*300c0*/  LDG.E.U16 R0, [R12.64] ;  /* 0x000000040c007981 */ /* 0x0010a8000c1e1500 */
[----:B0-----:R-:W2:Y:S01]  /*300d0*/  LDL.64 R12, [R1+0xe48] ;  /* 0x000e4800010c7983 */ /* 0x001ea20000100a00 */
[----:B------:R0:W-:Y:S02]  /*300e0*/  STL [R1+0x7f4], R5 ;  /* 0x0007f40501007387 */ /* 0x0001e40000100800 */
[----:B------:R-:W2:Y:S02]  /*300f0*/  LDL.64 R16, [R1+0xe28] ;  /* 0x000e280001107983 */ /* 0x000ea40000100a00 */
[----:B------:R-:W2:Y:S02]  /*30100*/  LDL.64 R14, [R1+0xe20] ;  /* 0x000e2000010e7983 */ /* 0x000ea40000100a00 */
[----:B-1----:R-:W-:-:S05]  /*30110*/  IMAD.WIDE R10, R2, 0x2, R18 ;  /* 0x00000002020a7825 */ /* 0x002fca00078e0212 */
[----:B------:R1:W2:Y:S01]  /*30120*/  LDG.E.U16 R9, [R10.64] ;  /* 0x000000040a097981 */ /* 0x0002a2000c1e1500 */
[----:B0-----:R-:W-:-:S03]  /*30130*/  IMAD.WIDE R4, R2, 0x2, R20 ;  /* 0x0000000202047825 */ /* 0x001fc600078e0214 */
[----:B------:R-:W2:Y:S01]  /*30140*/  LDL.64 R20, [R1+0xe30] ;  /* 0x000e300001147983 */ /* 0x000ea20000100a00 */
[----:B------:R-:W2:Y:S03]  /*30150*/  LDL.LU R18, [R1+0xa60] ;  /* 0x000a600001127983 */ /* 0x000ea60000300800 */
[----:B------:R0:W2:Y:S04]  /*30160*/  LDG.E.U16 R19, [R4.64] ;  /* 0x0000000404137981 */ /* 0x0000a8000c1e1500 */
[----:B---3--:R3:W-:Y:S01]  /*30170*/  STL [R1+0x7f0], R3 ;  /* 0x0007f00301007387 */ /* 0x0087e20000100800 */
[----:B0-----:R-:W1:Y:S03]  /*30180*/  LDL.64 R4, [R1+0xe38] ;  /* 0x000e380001047983 */ /* 0x001e660000100a00 */
[----:B---3--:R-:W3:Y:S04]  /*30190*/  LDL R3, [R1+0x6fc] ;  /* 0x0006fc0001037983 */ /* 0x008ee80000100800 */
[----:B----4-:R0:W-:Y:S04]  /*301a0*/  STL [R1+0x6b0], R25 ;  /* 0x0006b01901007387 */ /* 0x0101e80000100800 */
[----:B0-----:R0:W4:Y:S04]  /*301b0*/  LDG.E.U16 R25, [R6.64] ;  /* 0x0000000406197981 */ /* 0x001128000c1e1500 */
[----:B0-----:R-:W3:Y:S01]  /*301c0*/  LDL.64 R6, [R1+0xe40] ;  /* 0x000e400001067983 */ /* 0x001ee20000100a00 */
[----:B--2---:R-:W-:Y:S03]  /*301d0*/  STL [R1+0x44c], R29 ;  /* 0x00044c1d01007387 */ /* 0x004fe60000100800 */
[----:B------:R0:W-:Y:S01]  /*301e0*/  STL [R1+0x3bc], R0 ;  /* 0x0003bc0001007387 */ /* 0x0001e20000100800 */
[----:B------:R-:W-:-:S05]  /*301f0*/  IMAD.WIDE R12, R2, 0x2, R12 ;  /* 0x00000002020c7825 */ /* 0x000fca00078e020c */
[----:B0-----:R3:W3:Y:S01]  /*30200*/  LDG.E.U16 R0, [R12.64] ;  /* 0x000000040c007981 */ /* 0x0016e2000c1e1500 */
[----:B-1----:R-:W-:-:S04]  /*30210*/  IMAD.WIDE R10, R2, 0x2, R4 ;  /* 0x00000002020a7825 */ /* 0x002fc800078e0204 */
[C---:B------:R-:W-:Y:S02]  /*30220*/  IMAD.WIDE R4, R2.reuse, 0x2, R16 ;  /* 0x0000000202047825 */ /* 0x040fe400078e0210 */
[----:B------:R0:W2:Y:S02]  /*30230*/  LDG.E.U16 R17, [R10.64] ;  /* 0x000000040a117981 */ /* 0x0000a4000c1e1500 */
[----:B---3--:R-:W-:-:S05]  /*30240*/  IMAD.WIDE R12, R2, 0x2, R6 ;  /* 0x00000002020c7825 */ /* 0x008fca00078e0206 */
[----:B------:R1:W3:Y:S04]  /*30250*/  LDG.E.U16 R16, [R12.64] ;  /* 0x000000040c107981 */ /* 0x0002e8000c1e1500 */
[----:B------:R-:W0:Y:S04]  /*30260*/  S2R R29, SR_TID.X ;  /* 0x00000000001d7919 */ /* 0x000e280000002100 */
[----:B------:R-:W-:Y:S01]  /*30270*/  STL [R1+0x3b8], R19 ;  /* 0x0003b81301007387 */ /* 0x000fe20000100800 */
[----:B----4-:R4:W-:Y:S02]  /*30280*/  STL [R1+0x3ac], R25 ;  /* 0x0003ac1901007387 */ /* 0x0109e40000100800 */
[----:B------:R-:W-:Y:S01]  /*30290*/  IMAD.WIDE R6, R2, 0x2, R20 ;  /* 0x0000000202067825 */ /* 0x000fe200078e0214 */
[----:B----4-:R-:W4:Y:S01]  /*302a0*/  LDL.LU R25, [R1+0xa64] ;  /* 0x000a640001197983 */ /* 0x010f220000300800 */
[----:B0-----:R-:W-:-:S03]  /*302b0*/  LOP3.LUT R19, R29, 0x1c, RZ, 0xc0, !PT ;  /* 0x0000001c1d137812 */ /* 0x001fc600078ec0ff */
[----:B------:R-:W4:Y:S01]  /*302c0*/  LDL R29, [R1+0x6f8] ;  /* 0x0006f800011d7983 */ /* 0x000f220000100800 */
[----:B------:R-:W-:Y:S02]  /*302d0*/  STL [R1+0x3a4], R9 ;  /* 0x0003a40901007387 */ /* 0x000fe40000100800 */
[----:B------:R0:W-:Y:S01]  /*302e0*/  STL [R1+0x3a8], R8 ;  /* 0x0003a80801007387 */ /* 0x0001e20000100800 */
[----:B------:R-:W-:Y:S01]  /*302f0*/  STL [R1+0x3a0], R0 ;  /* 0x0003a00001007387 */ /* 0x000fe20000100800 */
[----:B-1----:R-:W4:Y:S02]  /*30300*/  LDL.64 R12, [R1+0xe00] ;  /* 0x000e0000010c7983 */ /* 0x002f240000100a00 */
[----:B------:R-:W4:Y:S02]  /*30310*/  LDL.64 R10, [R1+0xe08] ;  /* 0x000e0800010a7983 */ /* 0x000f240000100a00 */
[----:B------:R-:W4:Y:S01]  /*30320*/  LDL.64 R20, [R1+0xdf8] ;  /* 0x000df80001147983 */ /* 0x000f220000100a00 */
[----:B------:R-:W1:Y:S01]  /*30330*/  LDS R0, [R19.X4+0x10000] ;  /* 0x0100000013007984 */ /* 0x000e620000004800 */
[----:B0-----:R-:W-:-:S03]  /*30340*/  IMAD.WIDE R8, R2, 0x2, R14 ;  /* 0x0000000202087825 */ /* 0x001fc600078e020e */
[----:B------:R-:W4:Y:S04]  /*30350*/  LDL.64 R14, [R1+0xdf0] ;  /* 0x000df000010e7983 */ /* 0x000f280000100a00 */
[----:B------:R-:W4:Y:S04]  /*30360*/  LDG.E.U16 R9, [R8.64] ;  /* 0x0000000408097981 */ /* 0x000f28000c1e1500 */
[----:B---3--:R0:W-:Y:S04]  /*30370*/  STL [R1+0x39c], R16 ;  /* 0x00039c1001007387 */ /* 0x0081e80000100800 */
[----:B0-----:R0:W3:Y:S04]  /*30380*/  LDG.E.U16 R16, [R6.64] ;  /* 0x0000000406107981 */ /* 0x0010e8000c1e1500 */
[----:B0-----:R-:W3:Y:S01]  /*30390*/  LDL.64 R6, [R1+0xe10] ;  /* 0x000e100001067983 */ /* 0x001ee20000100a00 */
[----:B--2---:R0:W-:Y:S03]  /*303a0*/  STL [R1+0x398], R17 ;  /* 0x0003981101007387 */ /* 0x0041e60000100800 */
[----:B0-----:R0:W2:Y:S04]  /*303b0*/  LDG.E.U16 R17, [R4.64] ;  /* 0x0000000404117981 */ /* 0x0010a8000c1e1500 */
[----:B0-----:R-:W2:Y:S02]  /*303c0*/  LDL.64 R4, [R1+0xe18] ;  /* 0x000e180001047983 */ /* 0x001ea40000100a00 */
[----:B--2---:R-:W-:-:S06]  /*303d0*/  IMAD.WIDE R4, R2, 0x2, R4 ;  /* 0x0000000202047825 */ /* 0x004fcc00078e0204 */
[----:B------:R0:W2:Y:S04]  /*303e0*/  LDG.E.U16 R4, [R4.64] ;  /* 0x0000000404047981 */ /* 0x0000a8000c1e1500 */
[----:B------:R-:W-:Y:S01]  /*303f0*/  STL [R1+0x390], R17 ;  /* 0x0003901101007387 */ /* 0x000fe20000100800 */
[----:B---3--:R3:W-:Y:S02]  /*30400*/  STL [R1+0x394], R16 ;  /* 0x0003941001007387 */ /* 0x0087e40000100800 */
[----:B------:R-:W-:-:S05]  /*30410*/  IMAD.WIDE R6, R2, 0x2, R6 ;  /* 0x0000000202067825 */ /* 0x000fca00078e0206 */
[----:B0-----:R0:W2:Y:S04]  /*30420*/  LDG.E.U16 R5, [R6.64] ;  /* 0x0000000406057981 */ /* 0x0010a8000c1e1500 */
[----:B---3--:R-:W3:Y:S01]  /*30430*/  LDL.64 R16, [R1+0xde8] ;  /* 0x000de80001107983 */ /* 0x008ee20000100a00 */
[----:B----4-:R4:W-:Y:S02]  /*30440*/  STL [R1+0x38c], R9 ;  /* 0x00038c0901007387 */ /* 0x0109e40000100800 */
[----:B----4-:R-:W-:-:S04]  /*30450*/  IMAD.WIDE R8, R2, 0x2, R10 ;  /* 0x0000000202087825 */ /* 0x010fc800078e020a */
[C---:B------:R-:W-:Y:S02]  /*30460*/  IMAD.WIDE R10, R2.reuse, 0x2, R12 ;  /* 0x00000002020a7825 */ /* 0x040fe400078e020c */
[----:B------:R-:W4:Y:S04]  /*30470*/  LDL.64 R12, [R1+0xde0] ;  /* 0x000de000010c7983 */ /* 0x000f280000100a00 */
[----:B--2---:R2:W-:Y:S02]  /*30480*/  STL [R1+0x388], R4 ;  /* 0x0003880401007387 */ /* 0x0045e40000100800 */
[----:B--2---:R-:W-:Y:S02]  /*30490*/  FADD R4, -R3, R18 ;  /* 0x0000001203047221 */ /* 0x004fe40000000100 */
[----:B------:R2:W4:Y:S01]  /*304a0*/  LDG.E.U16 R3, [R8.64] ;  /* 0x0000000408037981 */ /* 0x000522000c1e1500 */
[----:B0-----:R-:W-:-:S03]  /*304b0*/  IMAD.WIDE R6, R2, 0x2, R20 ;  /* 0x0000000202067825 */ /* 0x001fc600078e0214 */
[----:B------:R3:W4:Y:S02]  /*304c0*/  LDG.E.U16 R18, [R10.64] ;  /* 0x000000040a127981 */ /* 0x000724000c1e1500 */
[C---:B---3--:R-:W-:Y:S02]  /*304d0*/  IMAD.WIDE R10, R2.reuse, 0x2, R16 ;  /* 0x00000002020a7825 */ /* 0x048fe400078e0210 */
[----:B------:R0:W3:Y:S02]  /*304e0*/  LDG.E.U16 R16, [R6.64] ;  /* 0x0000000406107981 */ /* 0x0000e4000c1e1500 */
[----:B--2---:R-:W-:-:S04]  /*304f0*/  IMAD.WIDE R8, R2, 0x2, R14 ;  /* 0x0000000202087825 */ /* 0x004fc800078e020e */
[----:B------:R-:W1:Y:S02]  /*30500*/  LDL.LU R15, [R1+0xa88] ;  /* 0x000a8800010f7983 */ /* 0x000e640000300800 */
[----:B------:R-:W-:Y:S01]  /*30510*/  STL [R1+0x384], R5 ;  /* 0x0003840501007387 */ /* 0x000fe20000100800 */
[----:B------:R-:W2:Y:S01]  /*30520*/  LDL.LU R14, [R1+0x4d0] ;  /* 0x0004d000010e7983 */ /* 0x000ea20000300800 */
[----:B------:R-:W-:-:S03]  /*30530*/  FMUL R4, R4, 1.4426950216293334961 ;  /* 0x3fb8aa3b04047820 */ /* 0x000fc60000400000 */
[----:B------:R0:W2:Y:S04]  /*30540*/  LDG.E.U16 R20, [R10.64] ;  /* 0x000000040a147981 */ /* 0x0000a8000c1e1500 */
[----:B------:R0:W2:Y:S04]  /*30550*/  LDG.E.U16 R21, [R8.64] ;  /* 0x0000000408157981 */ /* 0x0000a8000c1e1500 */
[----:B----4-:R4:W-:Y:S04]  /*30560*/  STL [R1+0x380], R3 ;  /* 0x0003800301007387 */ /* 0x0109e80000100800 */
[----:B----4-:R-:W4:Y:S01]  /*30570*/  LDL.LU R3, [R1+0x4d4] ;  /* 0x0004d40001037983 */ /* 0x010f220000300800 */
[----:B------:R-:W1:Y:S01]  /*30580*/  MUFU.EX2 R5, R4 ;  /* 0x0000000400057308 */ /* 0x000e620000000800 */
[----:B0-----:R-:W-:-:S04]  /*30590*/  IMAD.WIDE R6, R2, 0x2, R12 ;  /* 0x0000000202067825 */ /* 0x001fc800078e020c */
[----:B------:R-:W4:Y:S01]  /*305a0*/  LDL.LU R17, [R1+0x4c0] ;  /* 0x0004c00001117983 */ /* 0x000f220000300800 */
[----:B------:R-:W4:Y:S01]  /*305b0*/  LDL.LU R13, [R1+0x4c4] ;  /* 0x0004c400010d7983 */ /* 0x000f220000300800 */
[----:B------:R-:W4:Y:S02]  /*305c0*/  LDL.LU R12, [R1+0x4b0] ;  /* 0x0004b000010c7983 */ /* 0x000f240000300800 */
[----:B------:R-:W4:Y:S02]  /*305d0*/  LDL.LU R11, [R1+0x4b4] ;  /* 0x0004b400010b7983 */ /* 0x000f240000300800 */
[----:B------:R0:W-:Y:S01]  /*305e0*/  STL [R1+0x37c], R18 ;  /* 0x00037c1201007387 */ /* 0x0001e20000100800 */
[----:B---3--:R3:W-:Y:S04]  /*305f0*/  STL [R1+0x378], R16 ;  /* 0x0003781001007387 */ /* 0x0087e80000100800 */
[----:B0-----:R0:W4:Y:S04]  /*30600*/  LDG.E.U16 R18, [R6.64] ;  /* 0x0000000406127981 */ /* 0x001128000c1e1500 */
[----:B---3--:R-:W3:Y:S01]  /*30610*/  LDL.LU R16, [R1+0x4a0] ;  /* 0x0004a00001107983 */ /* 0x008ee20000300800 */
[----:B-1----:R-:W-:-:S03]  /*30620*/  FFMA R15, R5, R15, R0 ;  /* 0x0000000f050f7223 */ /* 0x002fc60000000000 */
[----:B0-----:R-:W3:Y:S01]  /*30630*/  LDL.LU R6, [R1+0x4a4] ;  /* 0x0004a40001067983 */ /* 0x001ee20000300800 */
[C---:B--2---:R-:W-:Y:S02]  /*30640*/  FMUL R7, R5.reuse, R14 ;  /* 0x0000000e05077220 */ /* 0x044fe40000400000 */
[----:B------:R0:W-:Y:S02]  /*30650*/  STL [R1+0xa88], R15 ;  /* 0x000a880f01007387 */ /* 0x0001e40000100800 */
[----:B0-----:R-:W2:Y:S01]  /*30660*/  LDL.LU R15, [R1+0x490] ;  /* 0x00049000010f7983 */ /* 0x001ea20000300800 */
[----:B------:R-:W-:Y:S02]  /*30670*/  STL [R1+0x90], R7 ;  /* 0x0000900701007387 */ /* 0x000fe40000100800 */
[----:B------:R-:W2:Y:S02]  /*30680*/  LDL.LU R14, [R1+0x494] ;  /* 0x00049400010e7983 */ /* 0x000ea40000300800 */
[----:B----4-:R-:W-:-:S05]  /*30690*/  FMUL R0, R5, R3 ;  /* 0x0000000305007220 */ /* 0x010fca0000400000 */
[----:B------:R0:W-:Y:S01]  /*306a0*/  STL [R1+0x94], R0 ;  /* 0x0000940001007387 */ /* 0x0001e20000100800 */
[----:B------:R-:W4:Y:S02]  /*306b0*/  LDL.LU R10, [R1+0x300] ;  /* 0x00030000010a7983 */ /* 0x000f240000300800 */
[----:B------:R-:W4:Y:S02]  /*306c0*/  LDL.LU R9, [R1+0x304] ;  /* 0x0003040001097983 */ /* 0x000f240000300800 */
[----:B------:R-:W4:Y:S01]  /*306d0*/  LDL.LU R8, [R1+0x2f0] ;  /* 0x0002f00001087983 */ /* 0x000f220000300800 */
[----:B------:R-:W4:Y:S01]  /*306e0*/  LDL.LU R3, [R1+0x2f4] ;  /* 0x0002f40001037983 */ /* 0x000f220000300800 */
[C---:B------:R-:W-:Y:S02]  /*306f0*/  FMUL R13, R5.reuse, R13 ;  /* 0x0000000d050d7220 */ /* 0x040fe40000400000 */
[C---:B0-----:R-:W-:Y:S02]  /*30700*/  FMUL R0, R5.reuse, R17 ;  /* 0x0000001105007220 */ /* 0x041fe40000400000 */
[----:B------:R-:W-:-:S03]  /*30710*/  FMUL R7, R5, R12 ;  /* 0x0000000c05077220 */ /* 0x000fc60000400000 */
[----:B------:R0:W-:Y:S01]  /*30720*/  STL [R1+0x80], R0 ;  /* 0x0000800001007387 */ /* 0x0001e20000100800 */
[----:B------:R1:W-:Y:S02]  /*30730*/  STL [R1+0x84], R13 ;  /* 0x0000840d01007387 */ /* 0x0003e40000100800 */
[----:B------:R-:W-:Y:S02]  /*30740*/  STL [R1+0x374], R21 ;  /* 0x0003741501007387 */ /* 0x000fe40000100800 */
[C---:B---3--:R-:W-:Y:S02]  /*30750*/  FMUL R17, R5.reuse, R16 ;  /* 0x0000001005117220 */ /* 0x048fe40000400000 */
[C---:B0-----:R-:W-:Y:S01]  /*30760*/  FMUL R0, R5.reuse, R11 ;  /* 0x0000000b05007220 */ /* 0x041fe20000400000 */
[----:B-1----:R-:W3:Y:S01]  /*30770*/  LDL.LU R13, [R1+0x480] ;  /* 0x00048000010d7983 */ /* 0x002ee20000300800 */
[----:B------:R-:W-:Y:S02]  /*30780*/  STL [R1+0x370], R20 ;  /* 0x0003701401007387 */ /* 0x000fe40000100800 */
[----:B------:R-:W-:Y:S02]  /*30790*/  STL [R1+0x70], R7 ;  /* 0x0000700701007387 */ /* 0x000fe40000100800 */
[----:B------:R-:W3:Y:S01]  /*307a0*/  LDL.LU R12, [R1+0x484] ;  /* 0x00048400010c7983 */ /* 0x000ee20000300800 */
[----:B------:R0:W-:Y:S01]  /*307b0*/  STL [R1+0x74], R0 ;  /* 0x0000740001007387 */ /* 0x0001e20000100800 */
[----:B------:R-:W3:Y:S02]  /*307c0*/  LDL.LU R11, [R1+0x470] ;  /* 0x00047000010b7983 */ /* 0x000ee40000300800 */
[C---:B------:R-:W-:Y:S01]  /*307d0*/  FMUL R16, R5.reuse, R6 ;  /* 0x0000000605107220 */ /* 0x040fe20000400000 */
[----:B0-----:R-:W3:Y:S01]  /*307e0*/  LDL.LU R0, [R1+0x474] ;  /* 0x0004740001007983 */ /* 0x001ee20000300800 */
[----:B------:R-:W3:Y:S02]  /*307f0*/  LDL.LU R7, [R1+0x460] ;  /* 0x0004600001077983 */ /* 0x000ee40000300800 */
[----:B------:R-:W-:Y:S02]  /*30800*/  STL [R1+0x36c], R18 ;  /* 0x00036c1201007387 */ /* 0x000fe40000100800 */
[----:B------:R-:W-:Y:S01]  /*30810*/  STL [R1+0x60], R17 ;  /* 0x0000601101007387 */ /* 0x000fe20000100800 */
[----:B------:R-:W3:Y:S01]  /*30820*/  LDL.LU R6, [R1+0x464] ;  /* 0x0004640001067983 */ /* 0x000ee20000300800 */
[----:B--2---:R-:W-:-:S02]  /*30830*/  FMUL R15, R5, R15 ;  /* 0x0000000f050f7220 */ /* 0x004fc40000400000 */
[C---:B------:R-:W-:Y:S02]  /*30840*/  FMUL R14, R5.reuse, R14 ;  /* 0x0000000e050e7220 */ /* 0x040fe40000400000 */
[----:B------:R-:W-:Y:S01]  /*30850*/  STL [R1+0x64], R16 ;  /* 0x0000641001007387 */ /* 0x000fe20000100800 */
[----:B------:R-:W-:Y:S02]  /*30860*/  STL [R1+0x210], R15 ;  /* 0x0002100f01007387 */ /* 0x000fe40000100800 */
[----:B------:R-:W-:Y:S02]  /*30870*/  STL [R1+0x214], R14 ;  /* 0x0002140e01007387 */ /* 0x000fe40000100800 */
[C---:B----4-:R-:W-:Y:S02]  /*30880*/  FMUL R10, R5.reuse, R10 ;  /* 0x0000000a050a7220 */ /* 0x050fe40000400000 */
[C---:B------:R-:W-:Y:S02]  /*30890*/  FMUL R9, R5.reuse, R9 ;  /* 0x0000000905097220 */ /* 0x040fe40000400000 */
[C---:B------:R-:W-:Y:S01]  /*308a0*/  FMUL R8, R5.reuse, R8 ;  /* 0x0000000805087220 */ /* 0x040fe20000400000 */
[----:B------:R0:W-:Y:S02]  /*308b0*/  STL [R1+0x220], R10 ;  /* 0x0002200a01007387 */ /* 0x0001e40000100800 */
[----:B------:R1:W-:Y:S02]  /*308c0*/  STL [R1+0x224], R9 ;  /* 0x0002240901007387 */ /* 0x0003e40000100800 */
[C---:B------:R-:W-:Y:S01]  /*308d0*/  FMUL R3, R5.reuse, R3 ;  /* 0x0000000305037220 */ /* 0x040fe20000400000 */
[----:B0-----:R-:W2:Y:S01]  /*308e0*/  LDL.LU R10, [R1+0x450] ;  /* 0x00045000010a7983 */ /* 0x001ea20000300800 */
[----:B------:R0:W-:Y:S02]  /*308f0*/  STL [R1+0x230], R8 ;  /* 0x0002300801007387 */ /* 0x0001e40000100800 */
[----:B-1----:R-:W4:Y:S02]  /*30900*/  LDL.LU R9, [R1+0x454] ;  /* 0x0004540001097983 */ /* 0x002f240000300800 */
[----:B------:R1:W-:Y:S01]  /*30910*/  STL [R1+0x234], R3 ;  /* 0x0002340301007387 */ /* 0x0003e20000100800 */
[----:B0-----:R-:W4:Y:S01]  /*30920*/  LDL.LU R8, [R1+0x430] ;  /* 0x0004300001087983 */ /* 0x001f220000300800 */
[----:B-1----:R-:W4:Y:S02]  /*30930*/  LDL.LU R3, [R1+0x434] ;  /* 0x0004340001037983 */ /* 0x002f240000300800 */
[----:B---3--:R-:W-:-:S02]  /*30940*/  FMUL R14, R5, R13 ;  /* 0x0000000d050e7220 */ /* 0x008fc40000400000 */
[C---:B------:R-:W-:Y:S02]  /*30950*/  FMUL R13, R5.reuse, R12 ;  /* 0x0000000c050d7220 */ /* 0x040fe40000400000 */
[C---:B------:R-:W-:Y:S01]  /*30960*/  FMUL R12, R5.reuse, R11 ;  /* 0x0000000b050c7220 */ /* 0x040fe20000400000 */
[----:B------:R0:W-:Y:S02]  /*30970*/  STL [R1+0x240], R14 ;  /* 0x0002400e01007387 */ /* 0x0001e40000100800 */
[----:B------:R1:W-:Y:S02]  /*30980*/  STL [R1+0x244], R13 ;  /* 0x0002440d01007387 */ /* 0x0003e40000100800 */
[C---:B------:R-:W-:Y:S02]  /*30990*/  FMUL R11, R5.reuse, R0 ;  /* 0x00000000050b7220 */ /* 0x040fe40000400000 */
[C---:B------:R-:W-:Y:S01]  /*309a0*/  FMUL R7, R5.reuse, R7 ;  /* 0x0000000705077220 */ /* 0x040fe20000400000 */
[----:B------:R-:W3:Y:S01]  /*309b0*/  LDL.LU R0, [R1+0x420] ;  /* 0x0004200001007983 */ /* 0x000ee20000300800 */
[----:B------:R1:W-:Y:S02]  /*309c0*/  STL [R1+0x250], R12 ;  /* 0x0002500c01007387 */ /* 0x0003e40000100800 */
[----:B------:R-:W-:-:S02]  /*309d0*/  FMUL R6, R5, R6 ;  /* 0x0000000605067220 */ /* 0x000fc40000400000 */
[----:B------:R1:W-:Y:S01]  /*309e0*/  STL [R1+0x254], R11 ;  /* 0x0002540b01007387 */ /* 0x0003e20000100800 */
[----:B------:R-:W3:Y:S01]  /*309f0*/  LDL.LU R15, [R1+0x424] ;  /* 0x00042400010f7983 */ /* 0x000ee20000300800 */
[----:B------:R1:W-:Y:S02]  /*30a00*/  STL [R1+0x260], R7 ;  /* 0x0002600701007387 */ /* 0x0003e40000100800 */
[----:B0-----:R-:W3:Y:S02]  /*30a10*/  LDL.LU R14, [R1+0x410] ;  /* 0x00041000010e7983 */ /* 0x001ee40000300800 */
[----:B------:R0:W-:Y:S01]  /*30a20*/  STL [R1+0x264], R6 ;  /* 0x0002640601007387 */ /* 0x0001e20000100800 */
[----:B-1----:R-:W3:Y:S01]  /*30a30*/  LDL.LU R13, [R1+0x414] ;  /* 0x00041400010d7983 */ /* 0x002ee20000300800 */
[----:B------:R-:W3:Y:S03]  /*30a40*/  LDL.LU R12, [R1+0x400] ;  /* 0x00040000010c7983 */ /* 0x000ee60000300800 */
[----:B------:R-:W3:Y:S01]  /*30a50*/  LDL.LU R11, [R1+0x404] ;  /* 0x00040400010b7983 */ /* 0x000ee20000300800 */
[----:B------:R-:W3:Y:S03]  /*30a60*/  LDL.LU R7, [R1+0x2e0] ;  /* 0x0002e00001077983 */ /* 0x000ee60000300800 */
[----:B0-----:R-:W3:Y:S01]  /*30a70*/  LDL.LU R6, [R1+0x2e4] ;  /* 0x0002e40001067983 */ /* 0x001ee20000300800 */
[----:B--2---:R-:W-:-:S02]  /*30a80*/  FMUL R16, R5, R10 ;  /* 0x0000000a05107220 */ /* 0x004fc40000400000 */
[----:B----4-:R-:W-:-:S03]  /*30a90*/  FMUL R10, R5, R9 ;  /* 0x00000009050a7220 */ /* 0x010fc60000400000 */
[----:B------:R-:W-:Y:S04]  /*30aa0*/  STL [R1+0x270], R16 ;  /* 0x0002701001007387 */ /* 0x000fe80000100800 */
[----:B------:R0:W-:Y:S01]  /*30ab0*/  STL [R1+0x274], R10 ;  /* 0x0002740a01007387 */ /* 0x0001e20000100800 */
[C---:B------:R-:W-:Y:S02]  /*30ac0*/  FMUL R9, R5.reuse, R8 ;  /* 0x0000000805097220 */ /* 0x040fe40000400000 */
[----:B------:R-:W-:Y:S01]  /*30ad0*/  FMUL R8, R5, R3 ;  /* 0x0000000305087220 */ /* 0x000fe20000400000 */
[----:B0-----:R-:W2:Y:S02]  /*30ae0*/  LDL.LU R10, [R1+0x4d8] ;  /* 0x0004d800010a7983 */ /* 0x001ea40000300800 */
[----:B------:R0:W-:Y:S02]  /*30af0*/  STL [R1+0x280], R9 ;  /* 0x0002800901007387 */ /* 0x0001e40000100800 */
[----:B------:R-:W4:Y:S02]  /*30b00*/  LDL.LU R3, [R1+0x4dc] ;  /* 0x0004dc0001037983 */ /* 0x000f240000300800 */
[----:B------:R-:W-:Y:S01]  /*30b10*/  FADD R4, -R29, R25 ;  /* 0x000000191d047221 */ /* 0x000fe20000000100 */
[----:B------:R1:W-:Y:S03]  /*30b20*/  STL [R1+0x284], R8 ;  /* 0x0002840801007387 */ /* 0x0003e60000100800 */
[----:B------:R-:W-:Y:S01]  /*30b30*/  FMUL R4, R4, 1.4426950216293334961 ;  /* 0x3fb8aa3b04047820 */ /* 0x000fe20000400000 */
[----:B0-----:R-:W4:Y:S01]  /*30b40*/  LDL.LU R9, [R1+0x4c8] ;  /* 0x0004c80001097983 */ /* 0x001f220000300800 */
[----:B-1----:R-:W4:Y:S02]  /*30b50*/  LDL.LU R8, [R1+0x4cc] ;  /* 0x0004cc0001087983 */ /* 0x002f240000300800 */
[----:B---3--:R-:W-:-:S02]  /*30b60*/  FMUL R16, R5, R0 ;  /* 0x0000000005107220 */ /* 0x008fc40000400000 */
[C---:B------:R-:W-:Y:S02]  /*30b70*/  FMUL R15, R5.reuse, R15 ;  /* 0x0000000f050f7220 */ /* 0x040fe40000400000 */
[C---:B------:R-:W-:Y:S01]  /*30b80*/  FMUL R14, R5.reuse, R14 ;  /* 0x0000000e050e7220 */ /* 0x040fe20000400000 */
[----:B------:R-:W2:Y:S01]  /*30b90*/  MUFU.EX2 R4, R4 ;  /* 0x0000000400047308 */ /* 0x000ea20000000800 */
[C---:B------:R-:W-:Y:S02]  /*30ba0*/  FMUL R13, R5.reuse, R13 ;  /* 0x0000000d050d7220 */ /* 0x040fe40000400000 */
[C---:B------:R-:W-:Y:S01]  /*30bb0*/  FMUL R12, R5.reuse, R12 ;  /* 0x0000000c050c7220 */ /* 0x040fe20000400000 */
[----:B------:R0:W-:Y:S01]  /*30bc0*/  STL [R1+0x290], R16 ;  /* 0x0002901001007387 */ /* 0x0001e20000100800 */
[----:B------:R-:W-:Y:S02]  /*30bd0*/  STL [R1+0x294], R15 ;  /* 0x0002940f01007387 */ /* 0x000fe40000100800 */
[C---:B------:R-:W-:Y:S01]  /*30be0*/  FMUL R11, R5.reuse, R11 ;  /* 0x0000000b050b7220 */ /* 0x040fe20000400000 */
[----:B------:R-:W-:Y:S01]  /*30bf0*/  STL [R1+0x2a0], R14 ;  /* 0x0002a00e01007387 */ /* 0x000fe20000100800 */
[----:B------:R-:W-:-:S02]  /*30c00*/  FMUL R7, R5, R7 ;  /* 0x0000000705077220 */ /* 0x000fc40000400000 */
[----:B------:R-:W-:Y:S02]  /*30c10*/  STL [R1+0x2a4], R13 ;  /* 0x0002a40d01007387 */ /* 0x000fe40000100800 */
[----:B------:R-:W-:Y:S02]  /*30c20*/  STL [R1+0x2b0], R12 ;  /* 0x0002b00c01007387 */ /* 0x000fe40000100800 */
[----:B------:R-:W-:Y:S01]  /*30c30*/  FMUL R5, R5, R6 ;  /* 0x0000000605057220 */ /* 0x000fe20000400000 */
[----:B------:R-:W-:Y:S01]  /*30c40*/  STL [R1+0x2b4], R11 ;  /* 0x0002b40b01007387 */ /* 0x000fe20000100800 */
[----:B------:R-:W3:Y:S02]  /*30c50*/  LDL.LU R17, [R1+0x4b8] ;  /* 0x0004b80001117983 */ /* 0x000ee40000300800 */
[----:B------:R1:W-:Y:S02]  /*30c60*/  STL [R1+0x2c0], R7 ;  /* 0x0002c00701007387 */ /* 0x0003e40000100800 */
[----:B0-----:R-:W3:Y:S01]  /*30c70*/  LDL.LU R16, [R1+0x4bc] ;  /* 0x0004bc0001107983 */ /* 0x001ee20000300800 */
[----:B------:R0:W-:Y:S04]  /*30c80*/  STL [R1+0x2c4], R5 ;  /* 0x0002c40501007387 */ /* 0x0001e80000100800 */
[----:B------:R-:W2:Y:S04]  /*30c90*/  LDS R0, [R19.X4+0x10080] ;  /* 0x0100800013007984 */ /* 0x000ea80000004800 */
[----:B-1----:R-:W3:Y:S01]  /*30ca0*/  LDL.LU R7, [R1+0x4a8] ;  /* 0x0004a80001077983 */ /* 0x002ee20000300800 */
[----:B------:R-:W3:Y:S02]  /*30cb0*/  LDL.LU R6, [R1+0x4ac] ;  /* 0x0004ac0001067983 */ /* 0x000ee40000300800 */
[----:B0-----:R-:W3:Y:S02]  /*30cc0*/  LDL.LU R5, [R1+0x498] ;  /* 0x0004980001057983 */ /* 0x001ee40000300800 */
[----:B--2---:R-:W-:-:S02]  /*30cd0*/  FMUL R11, R4, R10 ;  /* 0x0000000a040b7220 */ /* 0x004fc40000400000 */
[----:B----4-:R-:W-:-:S03]  /*30ce0*/  FMUL R10, R4, R3 ;  /* 0x00000003040a7220 */ /* 0x010fc60000400000 */
[----:B------:R0:W-:Y:S01]  /*30cf0*/  STL [R1+0x98], R11 ;  /* 0x0000980b01007387 */ /* 0x0001e20000100800 */
[----:B------:R-:W2:Y:S03]  /*30d00*/  LDL.LU R3, [R1+0x49c] ;  /* 0x00049c0001037983 */ /* 0x000ea60000300800 */
[----:B------:R1:W-:Y:S01]  /*30d10*/  STL [R1+0x9c], R10 ;  /* 0x00009c0a01007387 */ /* 0x0003e20000100800 */
[----:B------:R-:W4:Y:S02]  /*30d20*/  LDL.LU R15, [R1+0x308] ;  /* 0x00030800010f7983 */ /* 0x000f240000300800 */
[C---:B------:R-:W-:Y:S02]  /*30d30*/  FMUL R9, R4.reuse, R9 ;  /* 0x0000000904097220 */ /* 0x040fe40000400000 */
[----:B------:R-:W-:-:S03]  /*30d40*/  FMUL R8, R4, R8 ;  /* 0x0000000804087220 */ /* 0x000fc60000400000 */
[----:B------:R1:W-:Y:S01]  /*30d50*/  STL [R1+0x88], R9 ;  /* 0x0000880901007387 */ /* 0x0003e20000100800 */
[----:B------:R-:W4:Y:S02]  /*30d60*/  LDL.LU R14, [R1+0x30c] ;  /* 0x00030c00010e7983 */ /* 0x000f240000300800 */
[----:B------:R1:W-:Y:S02]  /*30d70*/  STL [R1+0x8c], R8 ;  /* 0x00008c0801007387 */ /* 0x0003e40000100800 */
[----:B------:R-:W4:Y:S01]  /*30d80*/  LDL.LU R13, [R1+0x2f8] ;  /* 0x0002f800010d7983 */ /* 0x000f220000300800 */
[----:B------:R-:W4:Y:S01]  /*30d90*/  LDL.LU R12, [R1+0x2fc] ;  /* 0x0002fc00010c7983 */ /* 0x000f220000300800 */
[----:B0-----:R-:W4:Y:S02]  /*30da0*/  LDL.LU R11, [R1+0x488] ;  /* 0x00048800010b7983 */ /* 0x001f240000300800 */
[----:B-1----:R-:W4:Y:S01]  /*30db0*/  LDL.LU R10, [R1+0x48c] ;  /* 0x00048c00010a7983 */ /* 0x002f220000300800 */
[----:B------:R-:W4:Y:S01]  /*30dc0*/  LDL.LU R9, [R1+0x478] ;  /* 0x0004780001097983 */ /* 0x000f220000300800 */
[----:B------:R-:W4:Y:S02]  /*30dd0*/  LDL.LU R8, [R1+0x47c] ;  /* 0x00047c0001087983 */ /* 0x000f240000300800 */
[----:B---3--:R-:W-:-:S02]  /*30de0*/  FMUL R20, R4, R17 ;  /* 0x0000001104147220 */ /* 0x008fc40000400000 */
[----:B------:R-:W-:-:S03]  /*30df0*/  FMUL R18, R4, R16 ;  /* 0x0000001004127220 */ /* 0x000fc60000400000 */
[----:B------:R-:W-:Y:S02]  /*30e00*/  STL [R1+0x78], R20 ;  /* 0x0000781401007387 */ /* 0x000fe40000100800 */
[----:B------:R-:W-:Y:S02]  /*30e10*/  STL [R1+0x7c], R18 ;  /* 0x00007c1201007387 */ /* 0x000fe40000100800 */
[C---:B------:R-:W-:Y:S02]  /*30e20*/  FMUL R17, R4.reuse, R7 ;  /* 0x0000000704117220 */ /* 0x040fe40000400000 */
[C---:B------:R-:W-:Y:S01]  /*30e30*/  FMUL R16, R4.reuse, R6 ;  /* 0x0000000604107220 */ /* 0x040fe20000400000 */
[----:B------:R-:W3:Y:S02]  /*30e40*/  LDL.LU R7, [R1+0x468] ;  /* 0x0004680001077983 */ /* 0x000ee40000300800 */
[----:B------:R0:W-:Y:S02]  /*30e50*/  STL [R1+0x68], R17 ;  /* 0x0000681101007387 */ /* 0x0001e40000100800 */
[----:B------:R-:W3:Y:S01]  /*30e60*/  LDL.LU R6, [R1+0x46c] ;  /* 0x00046c0001067983 */ /* 0x000ee20000300800 */
[----:B------:R2:W-:Y:S01]  /*30e70*/  STL [R1+0x6c], R16 ;  /* 0x00006c1001007387 */ /* 0x0005e20000100800 */
[----:B0-----:R-:W-:-:S03]  /*30e80*/  FMUL R17, R4, R5 ;  /* 0x0000000504117220 */ /* 0x001fc60000400000 */
[----:B------:R-:W3:Y:S02]  /*30e90*/  LDL.LU R5, [R1+0x458] ;  /* 0x0004580001057983 */ /* 0x000ee40000300800 */
[----:B------:R0:W-:Y:S02]  /*30ea0*/  STL [R1+0x218], R17 ;  /* 0x0002181101007387 */ /* 0x0001e40000100800 */
[C---:B--2---:R-:W-:Y:S02]  /*30eb0*/  FMUL R16, R4.reuse, R3 ;  /* 0x0000000304107220 */ /* 0x044fe40000400000 */
[----:B------:R-:W2:Y:S01]  /*30ec0*/  LDL.LU R3, [R1+0x45c] ;  /* 0x00045c0001037983 */ /* 0x000ea20000300800 */
[----:B----4-:R-:W-:-:S03]  /*30ed0*/  FMUL R15, R4, R15 ;  /* 0x0000000f040f7220 */ /* 0x010fc60000400000 */
[----:B------:R1:W-:Y:S01]  /*30ee0*/  STL [R1+0x21c], R16 ;  /* 0x00021c1001007387 */ /* 0x0003e20000100800 */
[C---:B------:R-:W-:Y:S02]  /*30ef0*/  FMUL R14, R4.reuse, R14 ;  /* 0x0000000e040e7220 */ /* 0x040fe40000400000 */
[C---:B------:R-:W-:Y:S02]  /*30f00*/  FMUL R13, R4.reuse, R13 ;  /* 0x0000000d040d7220 */ /* 0x040fe40000400000 */
[C---:B------:R-:W-:Y:S02]  /*30f10*/  FMUL R12, R4.reuse, R12 ;  /* 0x0000000c040c7220 */ /* 0x040fe40000400000 */
[C---:B------:R-:W-:Y:S01]  /*30f20*/  FMUL R11, R4.reuse, R11 ;  /* 0x0000000b040b7220 */ /* 0x040fe20000400000 */
[----:B------:R4:W-:Y:S01]  /*30f30*/  STL [R1+0x228], R15 ;  /* 0x0002280f01007387 */ /* 0x0009e20000100800 */
[C---:B------:R-:W-:Y:S02]  /*30f40*/  FMUL R10, R4.reuse, R10 ;  /* 0x0000000a040a7220 */ /* 0x040fe40000400000 */
[----:B------:R4:W-:Y:S02]  /*30f50*/  STL [R1+0x22c], R14 ;  /* 0x00022c0e01007387 */ /* 0x0009e40000100800 */
[----:B------:R4:W-:Y:S02]  /*30f60*/  STL [R1+0x238], R13 ;  /* 0x0002380d01007387 */ /* 0x0009e40000100800 */
[C---:B------:R-:W-:Y:S01]  /*30f70*/  FMUL R9, R4.reuse, R9 ;  /* 0x0000000904097220 */ /* 0x040fe20000400000 */
[----:B------:R3:W-:Y:S01]  /*30f80*/  STL [R1+0x23c], R12 ;  /* 0x00023c0c01007387 */ /* 0x0007e20000100800 */
[----:B------:R-:W-:Y:S02]  /*30f90*/  STL [R1+0x248], R11 ;  /* 0x0002480b01007387 */ /* 0x000fe40000100800 */
[----:B------:R-:W-:-:S02]  /*30fa0*/  FMUL R8, R4, R8 ;  /* 0x0000000804087220 */ /* 0x000fc40000400000 */
[----:B------:R-:W-:Y:S01]  /*30fb0*/  STL [R1+0x24c], R10 ;  /* 0x00024c0a01007387 */ /* 0x000fe20000100800 */
[----:B0-----:R-:W2:Y:S01]  /*30fc0*/  LDL.LU R17, [R1+0x438] ;  /* 0x0004380001117983 */ /* 0x001ea20000300800 */
[----:B------:R-:W-:Y:S02]  /*30fd0*/  STL [R1+0x258], R9 ;  /* 0x0002580901007387 */ /* 0x000fe40000100800 */
[----:B-1----:R-:W2:Y:S02]  /*30fe0*/  LDL.LU R16, [R1+0x43c] ;  /* 0x00043c0001107983 */ /* 0x002ea40000300800 */
[----:B------:R-:W-:Y:S01]  /*30ff0*/  STL [R1+0x25c], R8 ;  /* 0x00025c0801007387 */ /* 0x000fe20000100800 */
[----:B----4-:R-:W4:Y:S01]  /*31000*/  LDL.LU R15, [R1+0x428] ;  /* 0x00042800010f7983 */ /* 0x010f220000300800 */
[----:B------:R-:W4:Y:S02]  /*31010*/  LDL.LU R14, [R1+0x42c] ;  /* 0x00042c00010e7983 */ /* 0x000f240000300800 */
[----:B------:R-:W4:Y:S02]  /*31020*/  LDL.LU R13, [R1+0x418] ;  /* 0x00041800010d7983 */ /* 0x000f240000300800 */
[----:B---3--:R-:W-:-:S02]  /*31030*/  FMUL R7, R4, R7 ;  /* 0x0000000704077220 */ /* 0x008fc40000400000 */
[----:B------:R-:W-:-:S03]  /*31040*/  FMUL R6, R4, R6 ;  /* 0x0000000604067220 */ /* 0x000fc60000400000 */
[----:B------:R-:W-:Y:S01]  /*31050*/  STL [R1+0x268], R7 ;  /* 0x0002680701007387 */ /* 0x000fe20000100800 */
[----:B------:R-:W3:Y:S02]  /*31060*/  LDL.LU R12, [R1+0x41c] ;  /* 0x00041c00010c7983 */ /* 0x000ee40000300800 */
[----:B------:R-:W-:Y:S02]  /*31070*/  STL [R1+0x26c], R6 ;  /* 0x00026c0601007387 */ /* 0x000fe40000100800 */
[----:B------:R-:W3:Y:S02]  /*31080*/  LDL.LU R21, [R1+0x408] ;  /* 0x0004080001157983 */ /* 0x000ee40000300800 */
[----:B------:R-:W-:-:S05]  /*31090*/  FMUL R5, R4, R5 ;  /* 0x0000000504057220 */ /* 0x000fca0000400000 */
[----:B------:R0:W-:Y:S01]  /*310a0*/  STL [R1+0x278], R5 ;  /* 0x0002780501007387 */ /* 0x0001e20000100800 */
[----:B------:R-:W3:Y:S02]  /*310b0*/  LDL.LU R20, [R1+0x40c] ;  /* 0x00040c0001147983 */ /* 0x000ee40000300800 */
[----:B--2---:R-:W-:-:S05]  /*310c0*/  FMUL R3, R4, R3 ;  /* 0x0000000304037220 */ /* 0x004fca0000400000 */
[----:B------:R1:W-:Y:S01]  /*310d0*/  STL [R1+0x27c], R3 ;  /* 0x00027c0301007387 */ /* 0x0003e20000100800 */
[----:B------:R-:W2:Y:S02]  /*310e0*/  LDL.LU R18, [R1+0x2e8] ;  /* 0x0002e80001127983 */ /* 0x000ea40000300800 */
[----:B0-----:R-:W2:Y:S01]  /*310f0*/  LDL.LU R5, [R1+0x2ec] ;  /* 0x0002ec0001057983 */ /* 0x001ea20000300800 */
[----:B-1----:R-:W2:Y:S01]  /*31100*/  LDL.LU R3, [R1+0xa8c] ;  /* 0x000a8c0001037983 */ /* 0x002ea20000300800 */
[----:B------:R-:W2:Y:S02]  /*31110*/  LDL.64 R10, [R1+0xdd8] ;  /* 0x000dd800010a7983 */ /* 0x000ea40000100a00 */
[----:B------:R-:W2:Y:S02]  /*31120*/  LDL.64 R6, [R1+0xdd0] ;  /* 0x000dd00001067983 */ /* 0x000ea40000100a00 */
[----:B------:R-:W2:Y:S02]  /*31130*/  LDL.64 R8, [R1+0xdc8] ;  /* 0x000dc80001087983 */ /* 0x000ea40000100a00 */
[----:B------:R-:W-:-:S02]  /*31140*/  FMUL R25, R4, R17 ;  /* 0x0000001104197220 */ /* 0x000fc40000400000 */
[C---:B------:R-:W-:Y:S02]  /*31150*/  FMUL R17, R4.reuse, R16 ;  /* 0x0000001004117220 */ /* 0x040fe40000400000 */
[C---:B----4-:R-:W-:Y:S01]  /*31160*/  FMUL R16, R4.reuse, R15 ;  /* 0x0000000f04107220 */ /* 0x050fe20000400000 */
[----:B------:R0:W-:Y:S02]  /*31170*/  STL [R1+0x288], R25 ;  /* 0x0002881901007387 */ /* 0x0001e40000100800 */
[----:B------:R-:W-:Y:S02]  /*31180*/  STL [R1+0x28c], R17 ;  /* 0x00028c1101007387 */ /* 0x000fe40000100800 */
[C---:B0-----:R-:W-:Y:S02]  /*31190*/  FMUL R25, R4.reuse, R14 ;  /* 0x0000000e04197220 */ /* 0x041fe40000400000 */
[----:B------:R-:W4:Y:S01]  /*311a0*/  LDL.64 R14, [R1+0xdc0] ;  /* 0x000dc000010e7983 */ /* 0x000f220000100a00 */
[----:B------:R0:W-:Y:S02]  /*311b0*/  STL [R1+0x298], R16 ;  /* 0x0002981001007387 */ /* 0x0001e40000100800 */
[C---:B---3--:R-:W-:Y:S01]  /*311c0*/  FMUL R29, R4.reuse, R12 ;  /* 0x0000000c041d7220 */ /* 0x048fe20000400000 */
[----:B0-----:R-:W3:Y:S01]  /*311d0*/  LDL.64 R16, [R1+0xdb8] ;  /* 0x000db80001107983 */ /* 0x001ee20000100a00 */
[----:B------:R0:W-:Y:S02]  /*311e0*/  STL [R1+0x29c], R25 ;  /* 0x00029c1901007387 */ /* 0x0001e40000100800 */
[----:B0-----:R-:W-:-:S02]  /*311f0*/  FMUL R25, R4, R13 ;  /* 0x0000000d04197220 */ /* 0x001fc40000400000 */
[----:B------:R-:W3:Y:S03]  /*31200*/  LDL.64 R12, [R1+0xdb0] ;  /* 0x000db000010c7983 */ /* 0x000ee60000100a00 */
[----:B------:R0:W-:Y:S02]  /*31210*/  STL [R1+0x2a8], R25 ;  /* 0x0002a81901007387 */ /* 0x0001e40000100800 */
[----:B------:R-:W-:Y:S02]  /*31220*/  STL [R1+0x2ac], R29 ;  /* 0x0002ac1d01007387 */ /* 0x000fe40000100800 */
[C---:B0-----:R-:W-:Y:S02]  /*31230*/  FMUL R25, R4.reuse, R21 ;  /* 0x0000001504197220 */ /* 0x041fe40000400000 */
[----:B------:R-:W-:-:S03]  /*31240*/  FMUL R21, R4, R20 ;  /* 0x0000001404157220 */ /* 0x000fc60000400000 */
[----:B------:R-:W-:Y:S02]  /*31250*/  STL [R1+0x2b8], R25 ;  /* 0x0002b81901007387 */ /* 0x000fe40000100800 */
[----:B------:R-:W-:Y:S02]  /*31260*/  STL [R1+0x2bc], R21 ;  /* 0x0002bc1501007387 */ /* 0x000fe40000100800 */
[C---:B--2---:R-:W-:Y:S02]  /*31270*/  FMUL R20, R4.reuse, R18 ;  /* 0x0000001204147220 */ /* 0x044fe40000400000 */
[----:B------:R-:W-:-:S03]  /*31280*/  FMUL R18, R4, R5 ;  /* 0x0000000504127220 */ /* 0x000fc60000400000 */
[----:B------:R0:W-:Y:S02]  /*31290*/  STL [R1+0x2c8], R20 ;  /* 0x0002c81401007387 */ /* 0x0001e40000100800 */
[----:B------:R-:W-:Y:S02]  /*312a0*/  STL [R1+0x2cc], R18 ;  /* 0x0002cc1201007387 */ /* 0x000fe40000100800 */
[----:B------:R-:W-:Y:S02]  /*312b0*/  FFMA R3, R4, R3, R0 ;  /* 0x0000000304037223 */ /* 0x000fe40000000000 */
[----:B------:R-:W-:-:S04]  /*312c0*/  IMAD.WIDE R4, R2, 0x2, R10 ;  /* 0x0000000202047825 */ /* 0x000fc800078e020a */
[C---:B------:R-:W-:Y:S01]  /*312d0*/  IMAD.WIDE R6, R2.reuse, 0x2, R6 ;  /* 0x0000000202067825 */ /* 0x040fe200078e0206 */
[----:B------:R-:W2:Y:S03]  /*312e0*/  LDL.64 R10, [R1+0xda8] ;  /* 0x000da800010a7983 */ /* 0x000ea60000100a00 */
[----:B------:R1:W-:Y:S02]  /*312f0*/  STL [R1+0xa8c], R3 ;  /* 0x000a8c0301007387 */ /* 0x0003e40000100800 */
[C---:B------:R-:W-:Y:S01]  /*31300*/  IMAD.WIDE R8, R2.reuse, 0x2, R8 ;  /* 0x0000000202087825 */ /* 0x040fe200078e0208 */
[----:B0-----:R-:W2:Y:S04]  /*31310*/  LDL.64 R20, [R1+0xd80] ;  /* 0x000d800001147983 */ /* 0x001ea80000100a00 */
[----:B------:R3:W2:Y:S04]  /*31320*/  LDG.E.U16 R29, [R6.64] ;  /* 0x00000004061d7981 */ /* 0x0006a8000c1e1500 */
[----:B------:R0:W2:Y:S04]  /*31330*/  LDG.E.U16 R25, [R8.64] ;  /* 0x0000000408197981 */ /* 0x0000a8000c1e1500 */
[----:B-1----:R4:W2:Y:S02]  /*31340*/  LDG.E.U16 R3, [R4.64] ;  /* 0x0000000404037981 */ /* 0x0028a4000c1e1500 */
[----:B----4-:R-:W-:-:S02]  /*31350*/  IMAD.WIDE R4, R2, 0x2, R14 ;  /* 0x0000000202047825 */ /* 0x010fc400078e020e */
[----:B------:R-:W4:Y:S04]  /*31360*/  LDL.64 R14, [R1+0xd88] ;  /* 0x000d8800010e7983 */ /* 0x000f280000100a00 */
[----:B------:R2:W4:Y:S01]  /*31370*/  LDG.E.U16 R18, [R4.64] ;  /* 0x0000000404127981 */ /* 0x000522000c1e1500 */
[----:B---3--:R-:W-:-:S05]  /*31380*/  IMAD.WIDE R6, R2, 0x2, R16 ;  /* 0x0000000202067825 */ /* 0x008fca00078e0210 */
[----:B------:R1:W3:Y:S01]  /*31390*/  LDG.E.U16 R0, [R6.64] ;  /* 0x0000000406007981 */ /* 0x0002e2000c1e1500 */
[----:B0-----:R-:W-:-:S03]  /*313a0*/  IMAD.WIDE R8, R2, 0x2, R12 ;  /* 0x0000000202087825 */ /* 0x001fc600078e020c */
[----:B-1----:R-:W3:Y:S04]  /*313b0*/  LDL.64 R6, [R1+0xda0] ;  /* 0x000da00001067983 */ /* 0x002ee80000100a00 */
[----:B------:R-:W3:Y:S01]  /*313c0*/  LDL.64 R12, [R1+0xd78] ;  /* 0x000d7800010c7983 */ /* 0x000ee20000100a00 */
[----:B--2---:R-:W-:-:S03]  /*313d0*/  IMAD.WIDE R4, R2, 0x2, R10 ;  /* 0x0000000202047825 */ /* 0x004fc600078e020a */
[----:B------:R0:W-:Y:S01]  /*313e0*/  STL [R1+0x368], R3 ;  /* 0x0003680301007387 */ /* 0x0001e20000100800 */
[----:B------:R-:W2:Y:S02]  /*313f0*/  LDL.64 R16, [R1+0xd70] ;  /* 0x000d700001107983 */ /* 0x000ea40000100a00 */
[----:B------:R-:W2:Y:S01]  /*31400*/  LDL.64 R10, [R1+0xd68] ;  /* 0x000d6800010a7983 */ /* 0x000ea20000100a00 */
[----:B0-----:R0:W2:Y:S04]  /*31410*/  LDG.E.U16 R3, [R8.64] ;  /* 0x0000000408037981 */ /* 0x0010a8000c1e1500 */
[----:B0-----:R-:W2:Y:S01]  /*31420*/  LDL.64 R8, [R1+0xd98] ;  /* 0x000d980001087983 */ /* 0x001ea20000100a00 */
[----:B------:R0:W-:Y:S03]  /*31430*/  STL [R1+0x364], R29 ;  /* 0x0003641d01007387 */ /* 0x0001e60000100800 */
[----:B0-----:R0:W2:Y:S04]  /*31440*/  LDG.E.U16 R29, [R4.64] ;  /* 0x00000004041d7981 */ /* 0x0010a8000c1e1500 */
[----:B0-----:R-:W2:Y:S01]  /*31450*/  LDL.64 R4, [R1+0xd90] ;  /* 0x000d900001047983 */ /* 0x001ea20000100a00 */
[----:B---3--:R-:W-:-:S04]  /*31460*/  IMAD.WIDE R6, R2, 0x2, R6 ;  /* 0x0000000202067825 */ /* 0x008fc800078e0206 */
[----:B------:R0:W-:Y:S02]  /*31470*/  STL [R1+0x360], R25 ;  /* 0x0003601901007387 */ /* 0x0001e40000100800 */
[----:B----4-:R-:W-:Y:S01]  /*31480*/  STL [R1+0x35c], R18 ;  /* 0x00035c1201007387 */ /* 0x010fe20000100800 */
[----:B0-----:R0:W3:Y:S02]  /*31490*/  LDG.E.U16 R25, [R6.64] ;  /* 0x0000000406197981 */ /* 0x0010e4000c1e1500 */
[C---:B0-----:R-:W-:Y:S02]  /*314a0*/  IMAD.WIDE R6, R2.reuse, 0x2, R14 ;  /* 0x0000000202067825 */ /* 0x041fe400078e020e */
[----:B------:R-:W4:Y:S02]  /*314b0*/  LDL.64 R14, [R1+0xd60] ;  /* 0x000d6000010e7983 */ /* 0x000f240000100a00 */
[----:B------:R-:W-:Y:S02]  /*314c0*/  STL [R1+0x358], R0 ;  /* 0x0003580001007387 */ /* 0x000fe40000100800 */
[----:B--2---:R0:W-:Y:S01]  /*314d0*/  STL [R1+0x354], R3 ;  /* 0x0003540301007387 */ /* 0x0041e20000100800 */
[----:B------:R-:W-:-:S03]  /*314e0*/  IMAD.WIDE R8, R2, 0x2, R8 ;  /* 0x0000000202087825 */ /* 0x000fc600078e0208 */
[----:B0-----:R0:W2:Y:S04]  /*314f0*/  LDG.E.U16 R3, [R6.64] ;  /* 0x0000000406037981 */ /* 0x0010a8000c1e1500 */
[----:B------:R1:W2:Y:S01]  /*31500*/  LDG.E.U16 R18, [R8.64] ;  /* 0x0000000408127981 */ /* 0x0002a2000c1e1500 */
[----:B------:R-:W-:-:S05]  /*31510*/  IMAD.WIDE R4, R2, 0x2, R4 ;  /* 0x0000000202047825 */ /* 0x000fca00078e0204 */
[----:B------:R3:W2:Y:S01]  /*31520*/  LDG.E.U16 R0, [R4.64] ;  /* 0x0000000404007981 */ /* 0x0006a2000c1e1500 */
[----:B-1----:R-:W-:-:S04]  /*31530*/  IMAD.WIDE R8, R2, 0x2, R20 ;  /* 0x0000000202087825 */ /* 0x002fc800078e0214 */
[C---:B0-----:R-:W-:Y:S01]  /*31540*/  IMAD.WIDE R6, R2.reuse, 0x2, R16 ;  /* 0x0000000202067825 */ /* 0x041fe200078e0210 */
[----:B------:R0:W-:Y:S03]  /*31550*/  STL [R1+0x350], R29 ;  /* 0x0003501d01007387 */ /* 0x0001e60000100800 */
[----:B------:R-:W2:Y:S02]  /*31560*/  LDL.64 R20, [R1+0xd38] ;  /* 0x000d380001147983 */ /* 0x000ea40000100a00 */
[C---:B---3--:R-:W-:Y:S02]  /*31570*/  IMAD.WIDE R4, R2.reuse, 0x2, R12 ;  /* 0x0000000202047825 */ /* 0x048fe400078e020c */
[----:B------:R-:W3:Y:S04]  /*31580*/  LDL.64 R12, [R1+0xd40] ;  /* 0x000d4000010c7983 */ /* 0x000ee80000100a00 */
[----:B0-----:R0:W3:Y:S01]  /*31590*/  LDG.E.U16 R29, [R8.64] ;  /* 0x00000004081d7981 */ /* 0x0010e2000c1e1500 */
[----:B------:R1:W-:Y:S02]  /*315a0*/  STL [R1+0x34c], R25 ;  /* 0x00034c1901007387 */ /* 0x0003e40000100800 */
[C---:B0-----:R-:W-:Y:S01]  /*315b0*/  IMAD.WIDE R8, R2.reuse, 0x2, R10 ;  /* 0x0000000202087825 */ /* 0x041fe200078e020a */
[----:B-1----:R4:W3:Y:S03]  /*315c0*/  LDG.E.U16 R25, [R4.64] ;  /* 0x0000000404197981 */ /* 0x0028e6000c1e1500 */
[C---:B----4-:R-:W-:Y:S01]  /*315d0*/  IMAD.WIDE R4, R2.reuse, 0x2, R14 ;  /* 0x0000000202047825 */ /* 0x050fe200078e020e */
[----:B--2---:R0:W-:Y:S03]  /*315e0*/  STL [R1+0x348], R18 ;  /* 0x0003481201007387 */ /* 0x0041e60000100800 */
[----:B------:R-:W2:Y:S01]  /*315f0*/  LDL.64 R10, [R1+0xd30] ;  /* 0x000d3000010a7983 */ /* 0x000ea20000100a00 */
[----:B0-----:R0:W4:Y:S04]  /*31600*/  LDG.E.U16 R18, [R6.64] ;  /* 0x0000000406127981 */ /* 0x001128000c1e1500 */
[----:B0-----:R-:W2:Y:S01]  /*31610*/  LDL.64 R6, [R1+0xd58] ;  /* 0x000d580001067983 */ /* 0x001ea20000100a00 */
[----:B------:R0:W-:Y:S02]  /*31620*/  STL [R1+0x344], R0 ;  /* 0x0003440001007387 */ /* 0x0001e40000100800 */
[----:B------:R-:W4:Y:S02]  /*31630*/  LDL.64 R16, [R1+0xd28] ;  /* 0x000d280001107983 */ /* 0x000f240000100a00 */
[----:B------:R-:W4:Y:S01]  /*31640*/  LDL.64 R14, [R1+0xd20] ;  /* 0x000d2000010e7983 */ /* 0x000f220000100a00 */
[----:B0-----:R0:W4:Y:S04]  /*31650*/  LDG.E.U16 R0, [R8.64] ;  /* 0x0000000408007981 */ /* 0x001128000c1e1500 */
[----:B0-----:R-:W4:Y:S01]  /*31660*/  LDL.64 R8, [R1+0xd50] ;  /* 0x000d500001087983 */ /* 0x001f220000100a00 */
[----:B------:R0:W-:Y:S03]  /*31670*/  STL [R1+0x340], R3 ;  /* 0x0003400301007387 */ /* 0x0001e60000100800 */
[----:B0-----:R0:W4:Y:S04]  /*31680*/  LDG.E.U16 R3, [R4.64] ;  /* 0x0000000404037981 */ /* 0x001128000c1e1500 */
[----:B0-----:R-:W4:Y:S01]  /*31690*/  LDL.64 R4, [R1+0xd48] ;  /* 0x000d480001047983 */ /* 0x001f220000100a00 */
[----:B---3--:R0:W-:Y:S02]  /*316a0*/  STL [R1+0x33c], R29 ;  /* 0x00033c1d01007387 */ /* 0x0081e40000100800 */
[----:B------:R1:W-:Y:S02]  /*316b0*/  STL [R1+0x338], R25 ;  /* 0x0003381901007387 */ /* 0x0003e40000100800 */
[----:B--2---:R-:W-:-:S05]  /*316c0*/  IMAD.WIDE R6, R2, 0x2, R6 ;  /* 0x0000000202067825 */ /* 0x004fca00078e0206 */
[----:B0-----:R0:W2:Y:S02]  /*316d0*/  LDG.E.U16 R29, [R6.64] ;  /* 0x00000004061d7981 */ /* 0x0010a4000c1e1500 */
[C---:B0-----:R-:W-:Y:S02]  /*316e0*/  IMAD.WIDE R6, R2.reuse, 0x2, R12 ;  /* 0x0000000202067825 */ /* 0x041fe400078e020c */
[----:B------:R-:W3:Y:S02]  /*316f0*/  LDL.64 R12, [R1+0xd18] ;  /* 0x000d1800010c7983 */ /* 0x000ee40000100a00 */
[C---:B----4-:R-:W-:Y:S02]  /*31700*/  IMAD.WIDE R8, R2.reuse, 0x2, R8 ;  /* 0x0000000202087825 */ /* 0x050fe400078e0208 */
[----:B------:R-:W-:Y:S04]  /*31710*/  STL [R1+0x334], R18 ;  /* 0x0003341201007387 */ /* 0x000fe80000100800 */
[----:B-1----:R0:W4:Y:S01]  /*31720*/  LDG.E.U16 R25, [R8.64] ;  /* 0x0000000408197981 */ /* 0x002122000c1e1500 */
[----:B------:R1:W-:Y:S03]  /*31730*/  STL [R1+0x330], R0 ;  /* 0x0003300001007387 */ /* 0x0003e60000100800 */
[----:B-1----:R1:W3:Y:S01]  /*31740*/  LDG.E.U16 R0, [R6.64] ;  /* 0x0000000406007981 */ /* 0x0022e2000c1e1500 */
[----:B------:R-:W-:-:S05]  /*31750*/  IMAD.WIDE R4, R2, 0x2, R4 ;  /* 0x0000000202047825 */ /* 0x000fca00078e0204 */
[----:B------:R1:W3:Y:S01]  /*31760*/  LDG.E.U16 R18, [R4.64] ;  /* 0x0000000404127981 */ /* 0x0002e2000c1e1500 */
[----:B0-----:R-:W-:-:S04]  /*31770*/  IMAD.WIDE R8, R2, 0x2, R20 ;  /* 0x0000000202087825 */ /* 0x001fc800078e0214 */
[C---:B-1----:R-:W-:Y:S01]  /*31780*/  IMAD.WIDE R6, R2.reuse, 0x2, R16 ;  /* 0x0000000202067825 */ /* 0x042fe200078e0210 */
[----:B------:R0:W-:Y:S03]  /*31790*/  STL [R1+0x32c], R3 ;  /* 0x00032c0301007387 */ /* 0x0001e60000100800 */
[----:B------:R-:W3:Y:S02]  /*317a0*/  LDL.64 R20, [R1+0xcf0] ;  /* 0x000cf00001147983 */ /* 0x000ee40000100a00 */
[C---:B------:R-:W-:Y:S02]  /*317b0*/  IMAD.WIDE R4, R2.reuse, 0x2, R10 ;  /* 0x0000000202047825 */ /* 0x040fe400078e020a */
[----:B------:R-:W3:Y:S04]  /*317c0*/  LDL.64 R10, [R1+0xcf8] ;  /* 0x000cf800010a7983 */ /* 0x000ee80000100a00 */
[----:B0-----:R0:W3:Y:S02]  /*317d0*/  LDG.E.U16 R3, [R8.64] ;  /* 0x0000000408037981 */ /* 0x0010e4000c1e1500 */
[----:B0-----:R-:W-:-:S02]  /*317e0*/  IMAD.WIDE R8, R2, 0x2, R14 ;  /* 0x0000000202087825 */ /* 0x001fc400078e020e */
[----:B--2---:R0:W-:Y:S04]  /*317f0*/  STL [R1+0x328], R29 ;  /* 0x0003281d01007387 */ /* 0x0041e80000100800 */
[----:B0-----:R3:W2:Y:S04]  /*31800*/  LDG.E.U16 R29, [R4.64] ;  /* 0x00000004041d7981 */ /* 0x0016a8000c1e1500 */
[----:B----4-:R0:W-:Y:S01]  /*31810*/  STL [R1+0x324], R25 ;  /* 0x0003241901007387 */ /* 0x0101e20000100800 */
[----:B------:R-:W4:Y:S02]  /*31820*/  LDL.64 R14, [R1+0xce8] ;  /* 0x000ce800010e7983 */ /* 0x000f240000100a00 */
[C---:B---3--:R-:W-:Y:S01]  /*31830*/  IMAD.WIDE R4, R2.reuse, 0x2, R12 ;  /* 0x0000000202047825 */ /* 0x048fe200078e020c */
[----:B0-----:R0:W3:Y:S04]  /*31840*/  LDG.E.U16 R25, [R6.64] ;  /* 0x0000000406197981 */ /* 0x0010e8000c1e1500 */
[----:B0-----:R-:W3:Y:S01]  /*31850*/  LDL.64 R6, [R1+0xd10] ;  /* 0x000d100001067983 */ /* 0x001ee20000100a00 */
        /* <DEDUP_REMOVED lines=8> */
[----:B------:R0:W-:Y:S03]  /*318e0*/  STL [R1+0x318], R3 ;  /* 0x0003180301007387 */ /* 0x0001e60000100800 */
[----:B--2---:R1:W-:Y:S01]  /*318f0*/  STL [R1+0x314], R29 ;  /* 0x0003141d01007387 */ /* 0x0043e20000100800 */
[----:B---3--:R-:W-:-:S05]  /*31900*/  IMAD.WIDE R6, R2, 0x2, R6 ;  /* 0x0000000202067825 */ /* 0x008fca00078e0206 */
        /* <DEDUP_REMOVED lines=76> */
[----:B------:R0:W-:Y:S04]  /*31dd0*/  STL [R1+0x208], R3 ;  /* 0x0002080301007387 */ /* 0x0001e80000100800 */
[----:B-1----:R1:W4:Y:S01]  /*31de0*/  LDG.E.U16 R0, [R8.64] ;  /* 0x0000000408007981 */ /* 0x002322000c1e1500 */
[----:B------:R-:W-:-:S05]  /*31df0*/  IMAD.WIDE R4, R2, 0x2, R4 ;  /* 0x0000000202047825 */ /* 0x000fca00078e0204 */
[----:B0-----:R0:W3:Y:S01]  /*31e00*/  LDG.E.U16 R3, [R4.64] ;  /* 0x0000000404037981 */ /* 0x0010e2000c1e1500 */
[----:B-1----:R-:W-:-:S03]  /*31e10*/  IMAD.WIDE R8, R2, 0x2, R20 ;  /* 0x0000000202087825 */ /* 0x002fc600078e0214 */
[----:B------:R1:W-:Y:S01]  /*31e20*/  STL [R1+0x204], R29 ;  /* 0x0002041d01007387 */ /* 0x0003e20000100800 */
[----:B------:R1:W-:Y:S02]  /*31e30*/  STL [R1+0x200], R25 ;  /* 0x0002001901007387 */ /* 0x0003e40000100800 */
[----:B------:R-:W3:Y:S02]  /*31e40*/  LDL.64 R20, [R1+0xbe8] ;  /* 0x000be80001147983 */ /* 0x000ee40000100a00 */
[C---:B0-----:R-:W-:Y:S01]  /*31e50*/  IMAD.WIDE R4, R2.reuse, 0x2, R10 ;  /* 0x0000000202047825 */ /* 0x041fe200078e020a */
[----:B-1----:R0:W3:Y:S04]  /*31e60*/  LDG.E.U16 R29, [R6.64] ;  /* 0x00000004061d7981 */ /* 0x0020e8000c1e1500 */
[----:B------:R1:W3:Y:S04]  /*31e70*/  LDG.E.U16 R25, [R8.64] ;  /* 0x0000000408197981 */ /* 0x0002e8000c1e1500 */
[----:B------:R-:W3:Y:S01]  /*31e80*/  LDL.64 R10, [R1+0xc08] ;  /* 0x000c0800010a7983 */ /* 0x000ee20000100a00 */
[----:B0-----:R-:W-:-:S04]  /*31e90*/  IMAD.WIDE R6, R2, 0x2, R16 ;  /* 0x0000000202067825 */ /* 0x001fc800078e0210 */
[C---:B-1----:R-:W-:Y:S01]  /*31ea0*/  IMAD.WIDE R8, R2.reuse, 0x2, R14 ;  /* 0x0000000202087825 */ /* 0x042fe200078e020e */
[----:B--2---:R0:W-:Y:S04]  /*31eb0*/  STL [R1+0x1cc], R18 ;  /* 0x0001cc1201007387 */ /* 0x0041e80000100800 */
[----:B0-----:R0:W2:Y:S04]  /*31ec0*/  LDG.E.U16 R18, [R4.64] ;  /* 0x0000000404127981 */ /* 0x0010a8000c1e1500 */
[----:B----4-:R1:W-:Y:S01]  /*31ed0*/  STL [R1+0x1c8], R0 ;  /* 0x0001c80001007387 */ /* 0x0103e20000100800 */
[----:B------:R-:W4:Y:S03]  /*31ee0*/  LDL.64 R16, [R1+0xbc8] ;  /* 0x000bc80001107983 */ /* 0x000f260000100a00 */
[----:B-1----:R1:W4:Y:S04]  /*31ef0*/  LDG.E.U16 R0, [R6.64] ;  /* 0x0000000406007981 */ /* 0x002328000c1e1500 */
[----:B-1----:R-:W4:Y:S01]  /*31f00*/  LDL.64 R6, [R1+0xc38] ;  /* 0x000c380001067983 */ /* 0x002f220000100a00 */
[----:B---3--:R1:W-:Y:S02]  /*31f10*/  STL [R1+0x1c4], R3 ;  /* 0x0001c40301007387 */ /* 0x0083e40000100800 */
[----:B0-----:R-:W-:-:S04]  /*31f20*/  IMAD.WIDE R4, R2, 0x2, R12 ;  /* 0x0000000202047825 */ /* 0x001fc800078e020c */
[----:B------:R-:W3:Y:S01]  /*31f30*/  LDL.64 R14, [R1+0xba8] ;  /* 0x000ba800010e7983 */ /* 0x000ee20000100a00 */
[----:B------:R-:W3:Y:S04]  /*31f40*/  LDL.64 R12, [R1+0xb88] ;  /* 0x000b8800010c7983 */ /* 0x000ee80000100a00 */
[----:B-1----:R0:W3:Y:S04]  /*31f50*/  LDG.E.U16 R3, [R8.64] ;  /* 0x0000000408037981 */ /* 0x0020e8000c1e1500 */
[----:B0-----:R-:W3:Y:S01]  /*31f60*/  LDL.64 R8, [R1+0xc30] ;  /* 0x000c300001087983 */ /* 0x001ee20000100a00 */
[----:B------:R0:W-:Y:S03]  /*31f70*/  STL [R1+0x1c0], R29 ;  /* 0x0001c01d01007387 */ /* 0x0001e60000100800 */
[----:B0-----:R0:W3:Y:S04]  /*31f80*/  LDG.E.U16 R29, [R4.64] ;  /* 0x00000004041d7981 */ /* 0x0010e8000c1e1500 */
[----:B0-----:R-:W3:Y:S01]  /*31f90*/  LDL.64 R4, [R1+0xc28] ;  /* 0x000c280001047983 */ /* 0x001ee20000100a00 */
[----:B------:R0:W-:Y:S03]  /*31fa0*/  STL [R1+0x1ac], R25 ;  /* 0x0001ac1901007387 */ /* 0x0001e60000100800 */
[----:B--2---:R1:W-:Y:S01]  /*31fb0*/  STL [R1+0x1a8], R18 ;  /* 0x0001a81201007387 */ /* 0x0043e20000100800 */
[----:B----4-:R-:W-:-:S05]  /*31fc0*/  IMAD.WIDE R6, R2, 0x2, R6 ;  /* 0x0000000202067825 */ /* 0x010fca00078e0206 */
[----:B0-----:R0:W2:Y:S01]  /*31fd0*/  LDG.E.U16 R25, [R6.64] ;  /* 0x0000000406197981 */ /* 0x0010a2000c1e1500 */
[----:B---3--:R-:W-:-:S05]  /*31fe0*/  IMAD.WIDE R8, R2, 0x2, R8 ;  /* 0x0000000202087825 */ /* 0x008fca00078e0208 */
[----:B-1----:R1:W3:Y:S01]  /*31ff0*/  LDG.E.U16 R18, [R8.64] ;  /* 0x0000000408127981 */ /* 0x0022e2000c1e1500 */
[----:B0-----:R-:W-:-:S04]  /*32000*/  IMAD.WIDE R6, R2, 0x2, R10 ;  /* 0x0000000202067825 */ /* 0x001fc800078e020a */
[----:B------:R-:W4:Y:S02]  /*32010*/  LDL.64 R10, [R1+0xb68] ;  /* 0x000b6800010a7983 */ /* 0x000f240000100a00 */
[----:B------:R-:W-:Y:S01]  /*32020*/  STL [R1+0x1a4], R0 ;  /* 0x0001a40001007387 */ /* 0x000fe20000100800 */
[----:B------:R0:W-:Y:S01]  /*32030*/  STL [R1+0x1a0], R3 ;  /* 0x0001a00301007387 */ /* 0x0001e20000100800 */
[----:B------:R0:W-:Y:S02]  /*32040*/  STL [R1+0x19c], R29 ;  /* 0x00019c1d01007387 */ /* 0x0001e40000100800 */
[C---:B-1----:R-:W-:Y:S02]  /*32050*/  IMAD.WIDE R8, R2.reuse, 0x2, R20 ;  /* 0x0000000202087825 */ /* 0x042fe400078e0214 */
[----:B------:R-:W4:Y:S04]  /*32060*/  LDL.64 R20, [R1+0xac8] ;  /* 0x000ac80001147983 */ /* 0x000f280000100a00 */
[----:B0-----:R0:W4:Y:S04]  /*32070*/  LDG.E.U16 R3, [R6.64] ;  /* 0x0000000406037981 */ /* 0x001128000c1e1500 */
[----:B------:R1:W4:Y:S01]  /*32080*/  LDG.E.U16 R29, [R8.64] ;  /* 0x00000004081d7981 */ /* 0x000322000c1e1500 */
[----:B------:R-:W-:-:S05]  /*32090*/  IMAD.WIDE R4, R2, 0x2, R4 ;  /* 0x0000000202047825 */ /* 0x000fca00078e0204 */
[----:B------:R1:W4:Y:S01]  /*320a0*/  LDG.E.U16 R0, [R4.64] ;  /* 0x0000000404007981 */ /* 0x000322000c1e1500 */
[----:B0-----:R-:W-:-:S04]  /*320b0*/  IMAD.WIDE R6, R2, 0x2, R14 ;  /* 0x0000000202067825 */ /* 0x001fc800078e020e */
[C---:B-1----:R-:W-:Y:S02]  /*320c0*/  IMAD.WIDE R4, R2.reuse, 0x2, R16 ;  /* 0x0000000202047825 */ /* 0x042fe400078e0210 */
[----:B------:R-:W4:Y:S04]  /*320d0*/  LDL.64 R16, [R1+0xb08] ;  /* 0x000b080001107983 */ /* 0x000f280000100a00 */
[----:B--2---:R0:W-:Y:S01]  /*320e0*/  STL [R1+0x198], R25 ;  /* 0x0001981901007387 */ /* 0x0041e20000100800 */
[----:B------:R-:W-:-:S03]  /*320f0*/  IMAD.WIDE R8, R2, 0x2, R12 ;  /* 0x0000000202087825 */ /* 0x000fc600078e020c */
[----:B0-----:R0:W2:Y:S04]  /*32100*/  LDG.E.U16 R25, [R4.64] ;  /* 0x0000000404197981 */ /* 0x0010a8000c1e1500 */
[----:B---3--:R1:W-:Y:S01]  /*32110*/  STL [R1+0x194], R18 ;  /* 0x0001941201007387 */ /* 0x0083e20000100800 */
[----:B------:R-:W3:Y:S03]  /*32120*/  LDL.64 R14, [R1+0xc20] ;  /* 0x000c2000010e7983 */ /* 0x000ee60000100a00 */
[----:B-1----:R1:W2:Y:S04]  /*32130*/  LDG.E.U16 R18, [R6.64] ;  /* 0x0000000406127981 */ /* 0x0022a8000c1e1500 */
[----:B-1----:R-:W2:Y:S01]  /*32140*/  LDL.64 R6, [R1+0xb48] ;  /* 0x000b480001067983 */ /* 0x002ea20000100a00 */
[----:B----4-:R1:W-:Y:S02]  /*32150*/  STL [R1+0x190], R0 ;  /* 0x0001900001007387 */ /* 0x0103e40000100800 */
[C---:B0-----:R-:W-:Y:S01]  /*32160*/  IMAD.WIDE R4, R2.reuse, 0x2, R10 ;  /* 0x0000000202047825 */ /* 0x041fe200078e020a */
[----:B------:R-:W4:Y:S04]  /*32170*/  LDL.64 R12, [R1+0xc18] ;  /* 0x000c1800010c7983 */ /* 0x000f280000100a00 */
[----:B------:R-:W3:Y:S04]  /*32180*/  LDL.64 R10, [R1+0xc10] ;  /* 0x000c1000010a7983 */ /* 0x000ee80000100a00 */
[----:B-1----:R0:W3:Y:S04]  /*32190*/  LDG.E.U16 R0, [R8.64] ;  /* 0x0000000408007981 */ /* 0x0020e8000c1e1500 */
[----:B0-----:R-:W3:Y:S01]  /*321a0*/  LDL.64 R8, [R1+0xb28] ;  /* 0x000b280001087983 */ /* 0x001ee20000100a00 */
[----:B------:R0:W-:Y:S02]  /*321b0*/  STL [R1+0x18c], R3 ;  /* 0x00018c0301007387 */ /* 0x0001e40000100800 */
[----:B------:R1:W-:Y:S01]  /*321c0*/  STL [R1+0x188], R29 ;  /* 0x0001881d01007387 */ /* 0x0003e20000100800 */
[----:B0-----:R0:W4:Y:S01]  /*321d0*/  LDG.E.U16 R3, [R4.64] ;  /* 0x0000000404037981 */ /* 0x001122000c1e1500 */
[----:B--2---:R-:W-:-:S05]  /*321e0*/  IMAD.WIDE R6, R2, 0x2, R6 ;  /* 0x0000000202067825 */ /* 0x004fca00078e0206 */
[----:B-1----:R1:W2:Y:S04]  /*321f0*/  LDG.E.U16 R29, [R6.64] ;  /* 0x00000004061d7981 */ /* 0x0022a8000c1e1500 */
[----:B-1----:R-:W2:Y:S01]  /*32200*/  LDL.64 R6, [R1+0xae8] ;  /* 0x000ae80001067983 */ /* 0x002ea20000100a00 */
[----:B0-----:R-:W-:-:S04]  /*32210*/  IMAD.WIDE R4, R2, 0x2, R16 ;  /* 0x0000000202047825 */ /* 0x001fc800078e0210 */
[----:B------:R0:W-:Y:S02]  /*32220*/  STL [R1+0x184], R25 ;  /* 0x0001841901007387 */ /* 0x0001e40000100800 */
[----:B------:R-:W4:Y:S02]  /*32230*/  LDL.64 R16, [R1+0xc00] ;  /* 0x000c000001107983 */ /* 0x000f240000100a00 */
[C---:B---3--:R-:W-:Y:S01]  /*32240*/  IMAD.WIDE R8, R2.reuse, 0x2, R8 ;  /* 0x0000000202087825 */ /* 0x048fe200078e0208 */
[----:B------:R1:W-:Y:S04]  /*32250*/  STL [R1+0x180], R18 ;  /* 0x0001801201007387 */ /* 0x0003e80000100800 */
[----:B0-----:R0:W3:Y:S02]  /*32260*/  LDG.E.U16 R25, [R8.64] ;  /* 0x0000000408197981 */ /* 0x0010e4000c1e1500 */
[----:B0-----:R-:W-:-:S02]  /*32270*/  IMAD.WIDE R8, R2, 0x2, R20 ;  /* 0x0000000202087825 */ /* 0x001fc400078e0214 */
[----:B------:R0:W3:Y:S02]  /*32280*/  LDG.E.U16 R21, [R4.64] ;  /* 0x0000000404157981 */ /* 0x0000e4000c1e1500 */
[----:B--2---:R-:W-:-:S05]  /*32290*/  IMAD.WIDE R6, R2, 0x2, R6 ;  /* 0x0000000202067825 */ /* 0x004fca00078e0206 */
[----:B-1----:R4:W2:Y:S04]  /*322a0*/  LDG.E.U16 R18, [R6.64] ;  /* 0x0000000406127981 */ /* 0x0028a8000c1e1500 */
[----:B------:R1:W-:Y:S01]  /*322b0*/  STL [R1+0x17c], R0 ;  /* 0x00017c0001007387 */ /* 0x0003e20000100800 */
[----:B0-----:R-:W-:-:S04]  /*322c0*/  IMAD.WIDE R4, R2, 0x2, R14 ;  /* 0x0000000202047825 */ /* 0x001fc800078e020e */
[----:B------:R-:W2:Y:S02]  /*322d0*/  LDL.64 R14, [R1+0xbd8] ;  /* 0x000bd800010e7983 */ /* 0x000ea40000100a00 */
[C---:B----4-:R-:W-:Y:S01]  /*322e0*/  IMAD.WIDE R6, R2.reuse, 0x2, R12 ;  /* 0x0000000202067825 */ /* 0x050fe200078e020c */
[----:B-1----:R0:W4:Y:S04]  /*322f0*/  LDG.E.U16 R0, [R8.64] ;  /* 0x0000000408007981 */ /* 0x002128000c1e1500 */
[----:B------:R-:W4:Y:S01]  /*32300*/  LDL.64 R12, [R1+0xbd0] ;  /* 0x000bd000010c7983 */ /* 0x000f220000100a00 */
[----:B------:R-:W-:Y:S02]  /*32310*/  STL [R1+0x178], R3 ;  /* 0x0001780301007387 */ /* 0x000fe40000100800 */
[----:B------:R1:W-:Y:S02]  /*32320*/  STL [R1+0x174], R29 ;  /* 0x0001741d01007387 */ /* 0x0003e40000100800 */
[----:B0-----:R-:W-:-:S02]  /*32330*/  IMAD.WIDE R8, R2, 0x2, R10 ;  /* 0x0000000202087825 */ /* 0x001fc400078e020a */
[----:B------:R-:W4:Y:S04]  /*32340*/  LDL.64 R10, [R1+0xbc0] ;  /* 0x000bc000010a7983 */ /* 0x000f280000100a00 */
[----:B-1----:R0:W4:Y:S04]  /*32350*/  LDG.E.U16 R29, [R6.64] ;  /* 0x00000004061d7981 */ /* 0x002128000c1e1500 */
[----:B------:R1:W4:Y:S04]  /*32360*/  LDG.E.U16 R3, [R4.64] ;  /* 0x0000000404037981 */ /* 0x000328000c1e1500 */
[----:B0-----:R-:W4:Y:S01]  /*32370*/  LDL.64 R6, [R1+0xbf8] ;  /* 0x000bf80001067983 */ /* 0x001f220000100a00 */
[----:B---3--:R0:W-:Y:S02]  /*32380*/  STL [R1+0x170], R25 ;  /* 0x0001701901007387 */ /* 0x0081e40000100800 */
[C---:B-1----:R-:W-:Y:S01]  /*32390*/  IMAD.WIDE R4, R2.reuse, 0x2, R16 ;  /* 0x0000000202047825 */ /* 0x042fe200078e0210 */
[----:B0-----:R0:W3:Y:S04]  /*323a0*/  LDG.E.U16 R25, [R8.64] ;  /* 0x0000000408197981 */ /* 0x0010e8000c1e1500 */
[----:B0-----:R-:W3:Y:S01]  /*323b0*/  LDL.64 R8, [R1+0xbf0] ;  /* 0x000bf00001087983 */ /* 0x001ee20000100a00 */
[----:B------:R0:W-:Y:S02]  /*323c0*/  STL [R1+0x16c], R21 ;  /* 0x00016c1501007387 */ /* 0x0001e40000100800 */
[----:B------:R-:W3:Y:S01]  /*323d0*/  LDL.64 R16, [R1+0xb80] ;  /* 0x000b800001107983 */ /* 0x000ee20000100a00 */
[----:B0-----:R-:W3:Y:S04]  /*323e0*/  LDL.64 R20, [R1+0xba0] ;  /* 0x000ba00001147983 */ /* 0x001ee80000100a00 */
[----:B--2---:R0:W-:Y:S04]  /*323f0*/  STL [R1+0x168], R18 ;  /* 0x0001681201007387 */ /* 0x0041e80000100800 */
[----:B0-----:R0:W2:Y:S04]  /*32400*/  LDG.E.U16 R18, [R4.64] ;  /* 0x0000000404127981 */ /* 0x0010a8000c1e1500 */
[----:B0-----:R-:W2:Y:S01]  /*32410*/  LDL.64 R4, [R1+0xbe0] ;  /* 0x000be00001047983 */ /* 0x001ea20000100a00 */
[----:B----4-:R0:W-:Y:S02]  /*32420*/  STL [R1+0x164], R0 ;  /* 0x0001640001007387 */ /* 0x0101e40000100800 */
[----:B------:R-:W-:-:S05]  /*32430*/  IMAD.WIDE R6, R2, 0x2, R6 ;  /* 0x0000000202067825 */ /* 0x000fca00078e0206 */
[----:B0-----:R0:W4:Y:S04]  /*32440*/  LDG.E.U16 R0, [R6.64] ;  /* 0x0000000406007981 */ /* 0x001128000c1e1500 */
[----:B------:R1:W-:Y:S01]  /*32450*/  STL [R1+0x160], R3 ;  /* 0x0001600301007387 */ /* 0x0003e20000100800 */
[----:B0-----:R-:W-:-:S03]  /*32460*/  IMAD.WIDE R6, R2, 0x2, R14 ;  /* 0x0000000202067825 */ /* 0x001fc600078e020e */
[----:B------:R-:W4:Y:S01]  /*32470*/  LDL.64 R14, [R1+0xb40] ;  /* 0x000b4000010e7983 */ /* 0x000f220000100a00 */
[----:B---3--:R-:W-:-:S03]  /*32480*/  IMAD.WIDE R8, R2, 0x2, R8 ;  /* 0x0000000202087825 */ /* 0x008fc600078e0208 */
[----:B------:R0:W-:Y:S04]  /*32490*/  STL [R1+0x15c], R29 ;  /* 0x00015c1d01007387 */ /* 0x0001e80000100800 */
[----:B-1----:R1:W3:Y:S01]  /*324a0*/  LDG.E.U16 R3, [R8.64] ;  /* 0x0000000408037981 */ /* 0x0022e2000c1e1500 */
[----:B--2---:R-:W-:-:S05]  /*324b0*/  IMAD.WIDE R4, R2, 0x2, R4 ;  /* 0x0000000202047825 */ /* 0x004fca00078e0204 */
[----:B0-----:R0:W2:Y:S04]  /*324c0*/  LDG.E.U16 R29, [R4.64] ;  /* 0x00000004041d7981 */ /* 0x0010a8000c1e1500 */
[----:B------:R0:W-:Y:S01]  /*324d0*/  STL [R1+0x158], R25 ;  /* 0x0001581901007387 */ /* 0x0001e20000100800 */
[----:B-1----:R-:W-:-:S04]  /*324e0*/  IMAD.WIDE R8, R2, 0x2, R12 ;  /* 0x0000000202087825 */ /* 0x002fc800078e020c */
[----:B------:R1:W-:Y:S02]  /*324f0*/  STL [R1+0x154], R18 ;  /* 0x0001541201007387 */ /* 0x0003e40000100800 */
[----:B------:R-:W2:Y:S02]  /*32500*/  LDL.64 R12, [R1+0xae0] ;  /* 0x000ae000010c7983 */ /* 0x000ea40000100a00 */
[C---:B0-----:R-:W-:Y:S01]  /*32510*/  IMAD.WIDE R4, R2.reuse, 0x2, R10 ;  /* 0x0000000202047825 */ /* 0x041fe200078e020a */
[----:B------:R0:W2:Y:S04]  /*32520*/  LDG.E.U16 R25, [R6.64] ;  /* 0x0000000406197981 */ /* 0x0000a8000c1e1500 */
[----:B------:R-:W2:Y:S04]  /*32530*/  LDL.64 R10, [R1+0xac0] ;  /* 0x000ac000010a7983 */ /* 0x000ea80000100a00 */
[----:B----4-:R4:W-:Y:S04]  /*32540*/  STL [R1+0x150], R0 ;  /* 0x0001500001007387 */ /* 0x0109e80000100800 */
[----:B-1----:R1:W2:Y:S04]  /*32550*/  LDG.E.U16 R18, [R8.64] ;  /* 0x0000000408127981 */ /* 0x0022a8000c1e1500 */
[----:B----4-:R4:W2:Y:S04]  /*32560*/  LDG.E.U16 R0, [R4.64] ;  /* 0x0000000404007981 */ /* 0x0108a8000c1e1500 */
[----:B----4-:R-:W4:Y:S01]  /*32570*/  LDL.64 R4, [R1+0xb60] ;  /* 0x000b600001047983 */ /* 0x010f220000100a00 */
[----:B-1----:R-:W-:-:S04]  /*32580*/  IMAD.WIDE R8, R2, 0x2, R16 ;  /* 0x0000000202087825 */ /* 0x002fc800078e0210 */
[----:B---3--:R1:W-:Y:S01]  /*32590*/  STL [R1+0x14c], R3 ;  /* 0x00014c0301007387 */ /* 0x0083e20000100800 */
[----:B--2---:R2:W-:Y:S01]  /*325a0*/  STL [R1+0x148], R29 ;  /* 0x0001481d01007387 */ /* 0x0045e20000100800 */
[----:B0-----:R-:W-:-:S04]  /*325b0*/  IMAD.WIDE R6, R2, 0x2, R20 ;  /* 0x0000000202067825 */ /* 0x001fc800078e0214 */
[----:B------:R-:W3:Y:S02]  /*325c0*/  LDL.64 R20, [R1+0xbb8] ;  /* 0x000bb80001147983 */ /* 0x000ee40000100a00 */
[----:B------:R-:W3:Y:S01]  /*325d0*/  LDL.64 R16, [R1+0xbb0] ;  /* 0x000bb00001107983 */ /* 0x000ee20000100a00 */
[----:B-1----:R0:W3:Y:S04]  /*325e0*/  LDG.E.U16 R3, [R6.64] ;  /* 0x0000000406037981 */ /* 0x0020e8000c1e1500 */
[----:B--2---:R1:W2:Y:S04]  /*325f0*/  LDG.E.U16 R29, [R8.64] ;  /* 0x00000004081d7981 */ /* 0x0042a8000c1e1500 */
[----:B-1----:R-:W2:Y:S01]  /*32600*/  LDL.64 R8, [R1+0xb20] ;  /* 0x000b200001087983 */ /* 0x002ea20000100a00 */
[----:B0-----:R-:W-:-:S04]  /*32610*/  IMAD.WIDE R6, R2, 0x2, R14 ;  /* 0x0000000202067825 */ /* 0x001fc800078e020e */
[----:B------:R-:W3:Y:S02]  /*32620*/  LDL.64 R14, [R1+0xb98] ;  /* 0x000b9800010e7983 */ /* 0x000ee40000100a00 */
[----:B------:R0:W-:Y:S02]  /*32630*/  STL [R1+0x144], R25 ;  /* 0x0001441901007387 */ /* 0x0001e40000100800 */
[----:B----4-:R-:W-:-:S05]  /*32640*/  IMAD.WIDE R4, R2, 0x2, R4 ;  /* 0x0000000202047825 */ /* 0x010fca00078e0204 */
[----:B0-----:R0:W4:Y:S04]  /*32650*/  LDG.E.U16 R25, [R4.64] ;  /* 0x0000000404197981 */ /* 0x001128000c1e1500 */
[----:B0-----:R-:W4:Y:S01]  /*32660*/  LDL.64 R4, [R1+0xb00] ;  /* 0x000b000001047983 */ /* 0x001f220000100a00 */
[----:B------:R0:W-:Y:S02]  /*32670*/  STL [R1+0x140], R18 ;  /* 0x0001401201007387 */ /* 0x0001e40000100800 */
[----:B------:R1:W-:Y:S01]  /*32680*/  STL [R1+0x13c], R0 ;  /* 0x00013c0001007387 */ /* 0x0003e20000100800 */
[----:B0-----:R0:W4:Y:S01]  /*32690*/  LDG.E.U16 R18, [R6.64] ;  /* 0x0000000406127981 */ /* 0x001122000c1e1500 */
[----:B--2---:R-:W-:-:S05]  /*326a0*/  IMAD.WIDE R8, R2, 0x2, R8 ;  /* 0x0000000202087825 */ /* 0x004fca00078e0208 */
[----:B-1----:R1:W2:Y:S01]  /*326b0*/  LDG.E.U16 R0, [R8.64] ;  /* 0x0000000408007981 */ /* 0x0022a2000c1e1500 */
[----:B0-----:R-:W-:-:S04]  /*326c0*/  IMAD.WIDE R6, R2, 0x2, R12 ;  /* 0x0000000202067825 */ /* 0x001fc800078e020c */
[----:B------:R-:W2:Y:S02]  /*326d0*/  LDL.64 R12, [R1+0xb90] ;  /* 0x000b9000010c7983 */ /* 0x000ea40000100a00 */
[C---:B-1----:R-:W-:Y:S02]  /*326e0*/  IMAD.WIDE R8, R2.reuse, 0x2, R10 ;  /* 0x0000000202087825 */ /* 0x042fe400078e020a */
[----:B------:R-:W2:Y:S02]  /*326f0*/  LDL.64 R10, [R1+0xb78] ;  /* 0x000b7800010a7983 */ /* 0x000ea40000100a00 */
[----:B---3--:R-:W-:Y:S02]  /*32700*/  STL [R1+0x138], R3 ;  /* 0x0001380301007387 */ /* 0x008fe40000100800 */
[----:B------:R0:W-:Y:S02]  /*32710*/  STL [R1+0x134], R29 ;  /* 0x0001341d01007387 */ /* 0x0001e40000100800 */
[----:B----4-:R1:W-:Y:S02]  /*32720*/  STL [R1+0x130], R25 ;  /* 0x0001301901007387 */ /* 0x0103e40000100800 */
[C---:B------:R-:W-:Y:S01]  /*32730*/  IMAD.WIDE R4, R2.reuse, 0x2, R4 ;  /* 0x0000000202047825 */ /* 0x040fe200078e0204 */
[----:B0-----:R0:W3:Y:S04]  /*32740*/  LDG.E.U16 R29, [R6.64] ;  /* 0x00000004061d7981 */ /* 0x0010e8000c1e1500 */
[----:B-1----:R1:W4:Y:S04]  /*32750*/  LDG.E.U16 R25, [R8.64] ;  /* 0x0000000408197981 */ /* 0x002328000c1e1500 */
[----:B------:R1:W3:Y:S01]  /*32760*/  LDG.E.U16 R3, [R4.64] ;  /* 0x0000000404037981 */ /* 0x0002e2000c1e1500 */
[----:B0-----:R-:W-:-:S04]  /*32770*/  IMAD.WIDE R6, R2, 0x2, R16 ;  /* 0x0000000202067825 */ /* 0x001fc800078e0210 */
[C---:B-1----:R-:W-:Y:S01]  /*32780*/  IMAD.WIDE R4, R2.reuse, 0x2, R20 ;  /* 0x0000000202047825 */ /* 0x042fe200078e0214 */
[----:B------:R-:W4:Y:S04]  /*32790*/  LDL.64 R16, [R1+0xb50] ;  /* 0x000b500001107983 */ /* 0x000f280000100a00 */
[----:B------:R-:W4:Y:S01]  /*327a0*/  LDL.64 R20, [R1+0xb58] ;  /* 0x000b580001147983 */ /* 0x000f220000100a00 */
[----:B------:R-:W-:-:S04]  /*327b0*/  IMAD.WIDE R8, R2, 0x2, R14 ;  /* 0x0000000202087825 */ /* 0x000fc800078e020e */
[----:B------:R0:W-:Y:S02]  /*327c0*/  STL [R1+0x12c], R18 ;  /* 0x00012c1201007387 */ /* 0x0001e40000100800 */
[----:B------:R-:W4:Y:S01]  /*327d0*/  LDL.64 R14, [R1+0xb38] ;  /* 0x000b3800010e7983 */ /* 0x000f220000100a00 */
[----:B0-----:R0:W4:Y:S04]  /*327e0*/  LDG.E.U16 R18, [R4.64] ;  /* 0x0000000404127981 */ /* 0x001128000c1e1500 */
[----:B--2---:R1:W-:Y:S04]  /*327f0*/  STL [R1+0x128], R0 ;  /* 0x0001280001007387 */ /* 0x0043e80000100800 */
[----:B-1----:R1:W2:Y:S01]  /*32800*/  LDG.E.U16 R0, [R6.64] ;  /* 0x0000000406007981 */ /* 0x0022a2000c1e1500 */
[----:B0-----:R-:W-:-:S03]  /*32810*/  IMAD.WIDE R4, R2, 0x2, R12 ;  /* 0x0000000202047825 */ /* 0x001fc600078e020c */
[----:B---3--:R0:W-:Y:S01]  /*32820*/  STL [R1+0x124], R3 ;  /* 0x0001240301007387 */ /* 0x0081e20000100800 */
[----:B-1----:R-:W-:-:S03]  /*32830*/  IMAD.WIDE R6, R2, 0x2, R10 ;  /* 0x0000000202067825 */ /* 0x002fc600078e020a */
[----:B0-----:R-:W3:Y:S01]  /*32840*/  LDL.LU R3, [R1+0xa68] ;  /* 0x000a680001037983 */ /* 0x001ee20000300800 */
[----:B------:R0:W-:Y:S03]  /*32850*/  STL [R1+0x120], R29 ;  /* 0x0001201d01007387 */ /* 0x0001e60000100800 */
[----:B0-----:R-:W3:Y:S01]  /*32860*/  LDL R29, [R1+0x6f4] ;  /* 0x0006f400011d7983 */ /* 0x001ee20000100800 */
[----:B----4-:R0:W-:Y:S03]  /*32870*/  STL [R1+0x10c], R25 ;  /* 0x00010c1901007387 */ /* 0x0101e60000100800 */
[----:B------:R-:W4:Y:S01]  /*32880*/  LDL.64 R12, [R1+0xb18] ;  /* 0x000b1800010c7983 */ /* 0x000f220000100a00 */
[----:B------:R-:W3:Y:S03]  /*32890*/  LDL.64 R10, [R1+0xb10] ;  /* 0x000b1000010a7983 */ /* 0x000ee60000100a00 */
[----:B0-----:R0:W3:Y:S04]  /*328a0*/  LDG.E.U16 R25, [R8.64] ;  /* 0x0000000408197981 */ /* 0x0010e8000c1e1500 */
[----:B0-----:R-:W4:Y:S01]  /*328b0*/  LDL.64 R8, [R1+0xb70] ;  /* 0x000b700001087983 */ /* 0x001f220000100a00 */
[----:B------:R0:W-:Y:S03]  /*328c0*/  STL [R1+0x108], R18 ;  /* 0x0001081201007387 */ /* 0x0001e60000100800 */
[----:B0-----:R0:W4:Y:S04]  /*328d0*/  LDG.E.U16 R18, [R4.64] ;  /* 0x0000000404127981 */ /* 0x001128000c1e1500 */
[----:B--2---:R1:W-:Y:S04]  /*328e0*/  STL [R1+0x104], R0 ;  /* 0x0001040001007387 */ /* 0x0043e80000100800 */
[----:B-1----:R1:W2:Y:S01]  /*328f0*/  LDG.E.U16 R0, [R6.64] ;  /* 0x0000000406007981 */ /* 0x0022a2000c1e1500 */
[----:B0-----:R-:W-:-:S04]  /*32900*/  IMAD.WIDE R4, R2, 0x2, R20 ;  /* 0x0000000202047825 */ /* 0x001fc800078e0214 */
[C---:B-1----:R-:W-:Y:S01]  /*32910*/  IMAD.WIDE R6, R2.reuse, 0x2, R16 ;  /* 0x0000000202067825 */ /* 0x042fe200078e0210 */
[----:B---3--:R0:W-:Y:S03]  /*32920*/  STL [R1+0x100], R25 ;  /* 0x0001001901007387 */ /* 0x0081e60000100800 */
[----:B------:R-:W3:Y:S02]  /*32930*/  LDL.64 R20, [R1+0xad8] ;  /* 0x000ad80001147983 */ /* 0x000ee40000100a00 */
[----:B------:R-:W3:Y:S02]  /*32940*/  LDL.LU R16, [R1+0x30] ;  /* 0x0000300001107983 */ /* 0x000ee40000300800 */
[----:B----4-:R-:W-:-:S05]  /*32950*/  IMAD.WIDE R8, R2, 0x2, R8 ;  /* 0x0000000202087825 */ /* 0x010fca00078e0208 */
[----:B0-----:R0:W4:Y:S04]  /*32960*/  LDG.E.U16 R25, [R8.64] ;  /* 0x0000000408197981 */ /* 0x001128000c1e1500 */
[----:B------:R1:W-:Y:S04]  /*32970*/  STL [R1+0xfc], R18 ;  /* 0x0000fc1201007387 */ /* 0x0003e80000100800 */
[----:B-1----:R-:W3:Y:S04]  /*32980*/  LDL.LU R18, [R1+0x24] ;  /* 0x0000240001127983 */ /* 0x002ee80000300800 */
[----:B--2---:R1:W-:Y:S04]  /*32990*/  STL [R1+0xf8], R0 ;  /* 0x0000f80001007387 */ /* 0x0043e80000100800 */
[----:B-1----:R1:W2:Y:S04]  /*329a0*/  LDG.E.U16 R0, [R4.64] ;  /* 0x0000000404007981 */ /* 0x0022a8000c1e1500 */
[----:B-1----:R-:W2:Y:S01]  /*329b0*/  LDL.64 R4, [R1+0xb30] ;  /* 0x000b300001047983 */ /* 0x002ea20000100a00 */
[----:B0-----:R-:W-:-:S04]  /*329c0*/  IMAD.WIDE R8, R2, 0x2, R14 ;  /* 0x0000000202087825 */ /* 0x001fc800078e020e */
[----:B------:R-:W3:Y:S01]  /*329d0*/  LDL.64 R14, [R1+0xab8] ;  /* 0x000ab800010e7983 */ /* 0x000ee20000100a00 */
[----:B------:R0:W3:Y:S02]  /*329e0*/  LDG.E.U16 R17, [R8.64] ;  /* 0x0000000408117981 */ /* 0x0000e4000c1e1500 */
[C---:B0-----:R-:W-:Y:S02]  /*329f0*/  IMAD.WIDE R8, R2.reuse, 0x2, R10 ;  /* 0x0000000202087825 */ /* 0x041fe400078e020a */
[----:B------:R-:W0:Y:S04]  /*32a00*/  LDS R10, [R19.X4+0x10100] ;  /* 0x01010000130a7984 */ /* 0x000e280000004800 */
[----:B----4-:R1:W-:Y:S04]  /*32a10*/  STL [R1+0xf4], R25 ;  /* 0x0000f41901007387 */ /* 0x0103e80000100800 */
[----:B-1----:R1:W4:Y:S02]  /*32a20*/  LDG.E.U16 R25, [R6.64] ;  /* 0x0000000406197981 */ /* 0x002324000c1e1500 */
[----:B-1----:R-:W-:-:S04]  /*32a30*/  IMAD.WIDE R6, R2, 0x2, R12 ;  /* 0x0000000202067825 */ /* 0x002fc800078e020c */
[----:B--2---:R-:W-:-:S05]  /*32a40*/  IMAD.WIDE R4, R2, 0x2, R4 ;  /* 0x0000000202047825 */ /* 0x004fca00078e0204 */
[----:B------:R1:W2:Y:S04]  /*32a50*/  LDG.E.U16 R11, [R4.64] ;  /* 0x00000004040b7981 */ /* 0x0002a8000c1e1500 */
[----:B-1----:R-:W2:Y:S01]  /*32a60*/  LDL.64 R4, [R1+0xaf8] ;  /* 0x000af80001047983 */ /* 0x002ea20000100a00 */
[----:B------:R1:W-:Y:S03]  /*32a70*/  STL [R1+0xf0], R0 ;  /* 0x0000f00001007387 */ /* 0x0003e60000100800 */
[----:B-1----:R1:W2:Y:S04]  /*32a80*/  LDG.E.U16 R0, [R6.64] ;  /* 0x0000000406007981 */ /* 0x0022a8000c1e1500 */
[----:B-1----:R-:W2:Y:S04]  /*32a90*/  LDL.64 R6, [R1+0xaf0] ;  /* 0x000af00001067983 */ /* 0x002ea80000100a00 */
[----:B----4-:R1:W-:Y:S01]  /*32aa0*/  STL [R1+0xec], R25 ;  /* 0x0000ec1901007387 */ /* 0x0103e20000100800 */
[----:B------:R-:W4:Y:S02]  /*32ab0*/  LDL.64 R12, [R1+0xad0] ;  /* 0x000ad000010c7983 */ /* 0x000f240000100a00 */
[----:B---3--:R3:W-:Y:S01]  /*32ac0*/  STL [R1+0xe8], R17 ;  /* 0x0000e81101007387 */ /* 0x0087e20000100800 */
[----:B-1----:R1:W4:Y:S02]  /*32ad0*/  LDG.E.U16 R25, [R8.64] ;  /* 0x0000000408197981 */ /* 0x002324000c1e1500 */
[----:B-1----:R-:W-:-:S02]  /*32ae0*/  IMAD.WIDE R8, R2, 0x2, R20 ;  /* 0x0000000202087825 */ /* 0x002fc400078e0214 */
[----:B--2---:R-:W-:Y:S02]  /*32af0*/  STL [R1+0xe4], R11 ;  /* 0x0000e40b01007387 */ /* 0x004fe40000100800 */
[----:B------:R-:W-:-:S05]  /*32b00*/  IMAD.WIDE R4, R2, 0x2, R4 ;  /* 0x0000000202047825 */ /* 0x000fca00078e0204 */
[----:B---3--:R1:W2:Y:S04]  /*32b10*/  LDG.E.U16 R17, [R4.64] ;  /* 0x0000000404117981 */ /* 0x0082a8000c1e1500 */
[----:B------:R3:W-:Y:S01]  /*32b20*/  STL [R1+0xe0], R0 ;  /* 0x0000e00001007387 */ /* 0x0007e20000100800 */
[----:B-1----:R-:W-:-:S04]  /*32b30*/  IMAD.WIDE R4, R2, 0x2, R14 ;  /* 0x0000000202047825 */ /* 0x002fc800078e020e */
[----:B------:R-:W-:-:S04]  /*32b40*/  IMAD.WIDE R6, R2, 0x2, R6 ;  /* 0x0000000202067825 */ /* 0x000fc800078e0206 */
[----:B---3--:R-:W-:Y:S02]  /*32b50*/  FADD R0, -R29, R3 ;  /* 0x000000031d007221 */ /* 0x008fe40000000100 */
[----:B------:R4:W3:Y:S04]  /*32b60*/  LDG.E.U16 R29, [R4.64] ;  /* 0x00000004041d7981 */ /* 0x0008e8000c1e1500 */
[----:B------:R1:W2:Y:S04]  /*32b70*/  LDG.E.U16 R11, [R6.64] ;  /* 0x00000004060b7981 */ /* 0x0002a8000c1e1500 */
[----:B-1----:R1:W2:Y:S04]  /*32b80*/  LDG.E.U16 R7, [R8.64] ;  /* 0x0000000408077981 */ /* 0x0022a8000c1e1500 */
[----:B-1----:R-:W2:Y:S01]  /*32b90*/  LDL.64 R8, [R1+0xab0] ;  /* 0x000ab00001087983 */ /* 0x002ea20000100a00 */
[----:B----4-:R-:W-:Y:S01]  /*32ba0*/  IMAD.WIDE R4, R2, 0x2, R12 ;  /* 0x0000000202047825 */ /* 0x010fe200078e020c */
[----:B------:R-:W-:-:S03]  /*32bb0*/  F2FP.PACK_AB R15, R18, R27 ;  /* 0x0000001b120f723e */ /* 0x000fc600000000ff */
[----:B------:R-:W4:Y:S01]  /*32bc0*/  LDL.LU R21, [R1+0xa6c] ;  /* 0x000a6c0001157983 */ /* 0x000f220000300800 */
[----:B------:R-:W4:Y:S04]  /*32bd0*/  LDL R20, [R1+0x6f0] ;  /* 0x0006f00001147983 */ /* 0x000f280000100800 */
[----:B------:R2:W4:Y:S01]  /*32be0*/  LDG.E.U16 R27, [R4.64] ;  /* 0x00000004041b7981 */ /* 0x000522000c1e1500 */
[----:B------:R-:W-:Y:S01]  /*32bf0*/  F2FP.PACK_AB R24, R16, R24 ;  /* 0x000000181018723e */ /* 0x000fe200000000ff */
[----:B------:R1:W-:Y:S01]  /*32c00*/  STL [R1+0xc], R25 ;  /* 0x00000c1901007387 */ /* 0x0003e20000100800 */
[----:B------:R-:W-:Y:S01]  /*32c10*/  F2FP.PACK_AB R13, R28, R26 ;  /* 0x0000001a1c0d723e */ /* 0x000fe200000000ff */
[----:B-1----:R-:W4:Y:S01]  /*32c20*/  LDL.LU R25, [R1+0xa70] ;  /* 0x000a700001197983 */ /* 0x002f220000300800 */
[----:B------:R-:W4:Y:S03]  /*32c30*/  LDL R3, [R1+0x6ec] ;  /* 0x0006ec0001037983 */ /* 0x000f260000100800 */
[----:B---3--:R-:W-:Y:S01]  /*32c40*/  STL [R1+0x2d60], R29 ;  /* 0x002d601d01007387 */ /* 0x008fe20000100800 */
[----:B------:R-:W-:Y:S02]  /*32c50*/  STL [R1+0x2d20], R24 ;  /* 0x002d201801007387 */ /* 0x000fe40000100800 */
[----:B------:R-:W0:Y:S02]  /*32c60*/  LDL.LU R6, [R1+0xa90] ;  /* 0x000a900001067983 */ /* 0x000e240000300800 */
[----:B--2---:R-:W-:-:S05]  /*32c70*/  IMAD.WIDE R4, R2, 0x2, R8 ;  /* 0x0000000202047825 */ /* 0x004fca00078e0208 */
[----:B------:R1:W2:Y:S01]  /*32c80*/  LDG.E.U16 R26, [R4.64] ;  /* 0x00000004041a7981 */ /* 0x0002a2000c1e1500 */
[----:B------:R-:W-:-:S03]  /*32c90*/  FMUL R0, R0, 1.4426950216293334961 ;  /* 0x3fb8aa3b00007820 */ /* 0x000fc60000400000 */
[----:B------:R-:W-:Y:S01]  /*32ca0*/  STL [R1+0x2d24], R15 ;  /* 0x002d240f01007387 */ /* 0x000fe20000100800 */
[----:B----4-:R-:W-:Y:S03]  /*32cb0*/  STL [R1+0x2d28], R27 ;  /* 0x002d281b01007387 */ /* 0x010fe60000100800 */
[----:B------:R-:W-:Y:S01]  /*32cc0*/  STL [R1+0x1c24], R2 ;  /* 0x001c240201007387 */ /* 0x000fe20000100800 */
[----:B------:R3:W-:Y:S01]  /*32cd0*/  STL [R1+0x8], R17 ;  /* 0x0000081101007387 */ /* 0x0007e20000100800 */
[----:B------:R-:W0:Y:S01]  /*32ce0*/  MUFU.EX2 R0, R0 ;  /* 0x0000000000007308 */ /* 0x000e220000000800 */
[----:B------:R-:W-:Y:S01]  /*32cf0*/  F2FP.PACK_AB R14, R23, R22 ;  /* 0x00000016170e723e */ /* 0x000fe200000000ff */
[----:B-1----:R-:W1:Y:S04]  /*32d00*/  LDS R5, [R19.X4+0x10180] ;  /* 0x0101800013057984 */ /* 0x002e680000004800 */
[----:B---3--:R-:W3:Y:S01]  /*32d10*/  LDL.LU R17, [R1+0x3f0] ;  /* 0x0003f00001117983 */ /* 0x008ee20000300800 */
[----:B------:R-:W4:Y:S02]  /*32d20*/  LDL.LU R16, [R1+0x3f4] ;  /* 0x0003f40001107983 */ /* 0x000f240000300800 */
[----:B------:R-:W4:Y:S02]  /*32d30*/  LDL.LU R15, [R1+0x3e0] ;  /* 0x0003e000010f7983 */ /* 0x000f240000300800 */
[----:B------:R-:W4:Y:S01]  /*32d40*/  LDL.LU R12, [R1+0x3e4] ;  /* 0x0003e400010c7983 */ /* 0x000f220000300800 */
[----:B------:R1:W-:Y:S04]  /*32d50*/  STL [R1+0x4], R11 ;  /* 0x0000040b01007387 */ /* 0x0003e80000100800 */
[----:B-1----:R-:W4:Y:S01]  /*32d60*/  LDL.LU R11, [R1+0x580] ;  /* 0x00058000010b7983 */ /* 0x002f220000300800 */
[----:B------:R-:W4:Y:S02]  /*32d70*/  LDL.LU R9, [R1+0x584] ;  /* 0x0005840001097983 */ /* 0x000f240000300800 */
[----:B------:R-:W4:Y:S02]  /*32d80*/  LDL.LU R8, [R1+0x570] ;  /* 0x0005700001087983 */ /* 0x000f240000300800 */
[----:B------:R1:W-:Y:S02]  /*32d90*/  STL [R1], R7 ;  /* 0x0000000701007387 */ /* 0x0003e40000100800 */
[----:B-1----:R-:W4:Y:S01]  /*32da0*/  LDL.LU R7, [R1+0x574] ;  /* 0x0005740001077983 */ /* 0x002f220000300800 */
[----:B------:R-:W-:Y:S02]  /*32db0*/  STL [R1+0x2d2c], R14 ;  /* 0x002d2c0e01007387 */ /* 0x000fe40000100800 */
[----:B------:R-:W-:Y:S02]  /*32dc0*/  STL [R1+0x2d30], R13 ;  /* 0x002d300d01007387 */ /* 0x000fe40000100800 */
[----:B0-----:R-:W-:Y:S01]  /*32dd0*/  FFMA R6, R0, R6, R10 ;  /* 0x0000000600067223 */ /* 0x001fe2000000000a */
[----:B--2---:R-:W-:Y:S04]  /*32de0*/  STL [R1+0x2d34], R26 ;  /* 0x002d341a01007387 */ /* 0x004fe80000100800 */
[----:B------:R0:W-:Y:S02]  /*32df0*/  STL [R1+0xa90], R6 ;  /* 0x000a900601007387 */ /* 0x0001e40000100800 */
[----:B0-----:R-:W-:-:S02]  /*32e00*/  FADD R6, -R3, R25 ;  /* 0x0000001903067221 */ /* 0x001fc40000000100 */
[----:B------:R-:W2:Y:S01]  /*32e10*/  LDL.LU R3, [R1+0x560] ;  /* 0x0005600001037983 */ /* 0x000ea20000300800 */
[----:B------:R-:W2:Y:S02]  /*32e20*/  LDL.LU R2, [R1+0x564] ;  /* 0x0005640001027983 */ /* 0x000ea40000300800 */
[C---:B---3--:R-:W-:Y:S02]  /*32e30*/  FMUL R14, R0.reuse, R17 ;  /* 0x00000011000e7220 */ /* 0x048fe40000400000 */
[C---:B----4-:R-:W-:Y:S02]  /*32e40*/  FMUL R10, R0.reuse, R16 ;  /* 0x00000010000a7220 */ /* 0x050fe40000400000 */
[C---:B------:R-:W-:Y:S02]  /*32e50*/  FMUL R13, R0.reuse, R15 ;  /* 0x0000000f000d7220 */ /* 0x040fe40000400000 */
[----:B------:R-:W-:Y:S02]  /*32e60*/  FMUL R12, R0, R12 ;  /* 0x0000000c000c7220 */ /* 0x000fe40000400000 */
[----:B------:R-:W-:Y:S01]  /*32e70*/  FADD R4, -R20, R21 ;  /* 0x0000001514047221 */ /* 0x000fe20000000100 */
[----:B------:R-:W-:Y:S01]  /*32e80*/  STL [R1+0x50], R14 ;  /* 0x0000500e01007387 */ /* 0x000fe20000100800 */
[----:B------:R0:W-:Y:S02]  /*32e90*/  STL [R1+0x54], R10 ;  /* 0x0000540a01007387 */ /* 0x0001e40000100800 */
[----:B------:R-:W-:Y:S02]  /*32ea0*/  STL [R1+0x40], R13 ;  /* 0x0000400d01007387 */ /* 0x000fe40000100800 */
[----:B------:R-:W-:Y:S01]  /*32eb0*/  STL [R1+0x44], R12 ;  /* 0x0000440c01007387 */ /* 0x000fe20000100800 */
[----:B------:R-:W3:Y:S04]  /*32ec0*/  LDL.LU R16, [R1+0x550] ;  /* 0x0005500001107983 */ /* 0x000ee80000300800 */
[----:B------:R-:W1:Y:S01]  /*32ed0*/  LDS R25, [R19.X4+0x10200] ;  /* 0x0102000013197984 */ /* 0x000e620000004800 */
[----:B------:R-:W-:-:S02]  /*32ee0*/  FMUL R9, R0, R9 ;  /* 0x0000000900097220 */ /* 0x000fc40000400000 */
[C---:B0-----:R-:W-:Y:S02]  /*32ef0*/  FMUL R10, R0.reuse, R11 ;  /* 0x0000000b000a7220 */ /* 0x041fe40000400000 */
[----:B------:R-:W-:-:S03]  /*32f00*/  FMUL R8, R0, R8 ;  /* 0x0000000800087220 */ /* 0x000fc60000400000 */
[----:B------:R0:W-:Y:S01]  /*32f10*/  STL [R1+0x30], R10 ;  /* 0x0000300a01007387 */ /* 0x0001e20000100800 */
[----:B------:R4:W-:Y:S02]  /*32f20*/  STL [R1+0x34], R9 ;  /* 0x0000340901007387 */ /* 0x0009e40000100800 */
[----:B------:R-:W3:Y:S02]  /*32f30*/  LDL.LU R11, [R1+0x554] ;  /* 0x00055400010b7983 */ /* 0x000ee40000300800 */
[----:B------:R0:W-:Y:S01]  /*32f40*/  STL [R1+0x20], R8 ;  /* 0x0000200801007387 */ /* 0x0001e20000100800 */
[----:B------:R-:W3:Y:S01]  /*32f50*/  LDL.LU R20, [R1+0x540] ;  /* 0x0005400001147983 */ /* 0x000ee20000300800 */
[----:B------:R-:W-:-:S05]  /*32f60*/  FMUL R7, R0, R7 ;  /* 0x0000000700077220 */ /* 0x000fca0000400000 */
[----:B------:R1:W-:Y:S01]  /*32f70*/  STL [R1+0x24], R7 ;  /* 0x0000240701007387 */ /* 0x0003e20000100800 */
[----:B------:R-:W3:Y:S02]  /*32f80*/  LDL.LU R21, [R1+0x544] ;  /* 0x0005440001157983 */ /* 0x000ee40000300800 */
[----:B0-----:R-:W3:Y:S02]  /*32f90*/  LDL.LU R10, [R1+0x530] ;  /* 0x00053000010a7983 */ /* 0x001ee40000300800 */
[----:B----4-:R-:W4:Y:S01]  /*32fa0*/  LDL.LU R9, [R1+0x534] ;  /* 0x0005340001097983 */ /* 0x010f220000300800 */
[----:B------:R-:W4:Y:S01]  /*32fb0*/  LDL.LU R18, [R1+0x520] ;  /* 0x0005200001127983 */ /* 0x000f220000300800 */
[C---:B--2---:R-:W-:Y:S02]  /*32fc0*/  FMUL R3, R0.reuse, R3 ;  /* 0x0000000300037220 */ /* 0x044fe40000400000 */
[----:B------:R-:W-:-:S03]  /*32fd0*/  FMUL R2, R0, R2 ;  /* 0x0000000200027220 */ /* 0x000fc60000400000 */
[----:B------:R0:W-:Y:S01]  /*32fe0*/  STL [R1+0x10], R3 ;  /* 0x0000100301007387 */ /* 0x0001e20000100800 */
[----:B------:R-:W2:Y:S02]  /*32ff0*/  LDL.LU R15, [R1+0x524] ;  /* 0x00052400010f7983 */ /* 0x000ea40000300800 */
[----:B------:R0:W-:Y:S02]  /*33000*/  STL [R1+0x14], R2 ;  /* 0x0000140201007387 */ /* 0x0001e40000100800 */
[----:B------:R-:W2:Y:S01]  /*33010*/  LDL.LU R14, [R1+0x510] ;  /* 0x00051000010e7983 */ /* 0x000ea20000300800 */
[----:B------:R-:W2:Y:S01]  /*33020*/  LDL.LU R13, [R1+0x514] ;  /* 0x00051400010d7983 */ /* 0x000ea20000300800 */
[----:B------:R-:W2:Y:S02]  /*33030*/  LDL.LU R8, [R1+0x500] ;  /* 0x0005000001087983 */ /* 0x000ea40000300800 */
[----:B-1----:R-:W2:Y:S01]  /*33040*/  LDL.LU R7, [R1+0x504] ;  /* 0x0005040001077983 */ /* 0x002ea20000300800 */
[----:B0-----:R-:W2:Y:S01]  /*33050*/  LDL.LU R3, [R1+0x4f0] ;  /* 0x0004f00001037983 */ /* 0x001ea20000300800 */
[----:B------:R-:W2:Y:S02]  /*33060*/  LDL.LU R2, [R1+0x4f4] ;  /* 0x0004f40001027983 */ /* 0x000ea40000300800 */
[----:B------:R-:W2:Y:S02]  /*33070*/  LDL.LU R12, [R1+0x4e0] ;  /* 0x0004e000010c7983 */ /* 0x000ea40000300800 */
[----:B---3--:R-:W-:-:S02]  /*33080*/  FMUL R17, R0, R11 ;  /* 0x0000000b00117220 */ /* 0x008fc40000400000 */
[----:B------:R-:W3:Y:S01]  /*33090*/  LDL.LU R11, [R1+0x4e4] ;  /* 0x0004e400010b7983 */ /* 0x000ee20000300800 */
[C---:B------:R-:W-:Y:S02]  /*330a0*/  FMUL R23, R0.reuse, R10 ;  /* 0x0000000a00177220 */ /* 0x040fe40000400000 */
[C---:B----4-:R-:W-:Y:S01]  /*330b0*/  FMUL R22, R0.reuse, R9 ;  /* 0x0000000900167220 */ /* 0x050fe20000400000 */
[----:B------:R-:W4:Y:S02]  /*330c0*/  LDL.LU R10, [R1+0x3d0] ;  /* 0x0003d000010a7983 */ /* 0x000f240000300800 */
[----:B------:R0:W-:Y:S02]  /*330d0*/  STL [R1+0x1f0], R23 ;  /* 0x0001f01701007387 */ /* 0x0001e40000100800 */
[----:B------:R-:W4:Y:S01]  /*330e0*/  LDL.LU R9, [R1+0x3d4] ;  /* 0x0003d40001097983 */ /* 0x000f220000300800 */
[----:B------:R2:W-:Y:S01]  /*330f0*/  STL [R1+0x1f4], R22 ;  /* 0x0001f41601007387 */ /* 0x0005e20000100800 */
[----:B0-----:R-:W-:-:S05]  /*33100*/  FMUL R23, R0, R18 ;  /* 0x0000001200177220 */ /* 0x001fca0000400000 */
[----:B------:R-:W-:Y:S01]  /*33110*/  STL [R1+0x1e0], R23 ;  /* 0x0001e01701007387 */ /* 0x000fe20000100800 */
[C---:B--2---:R-:W-:Y:S02]  /*33120*/  FMUL R22, R0.reuse, R15 ;  /* 0x0000000f00167220 */ /* 0x044fe40000400000 */
[C---:B------:R-:W-:Y:S02]  /*33130*/  FMUL R18, R0.reuse, R14 ;  /* 0x0000000e00127220 */ /* 0x040fe40000400000 */
[C---:B------:R-:W-:Y:S02]  /*33140*/  FMUL R15, R0.reuse, R13 ;  /* 0x0000000d000f7220 */ /* 0x040fe40000400000 */
[C---:B------:R-:W-:Y:S01]  /*33150*/  FMUL R14, R0.reuse, R8 ;  /* 0x00000008000e7220 */ /* 0x040fe20000400000 */
[----:B------:R-:W-:Y:S01]  /*33160*/  STL [R1+0x1e4], R22 ;  /* 0x0001e41601007387 */ /* 0x000fe20000100800 */
[----:B------:R-:W-:Y:S02]  /*33170*/  STL [R1+0x1d0], R18 ;  /* 0x0001d01201007387 */ /* 0x000fe40000100800 */
[----:B------:R-:W-:Y:S02]  /*33180*/  STL [R1+0x1d4], R15 ;  /* 0x0001d40f01007387 */ /* 0x000fe40000100800 */
[----:B------:R-:W2:Y:S02]  /*33190*/  LDL.LU R8, [R1+0x3c0] ;  /* 0x0003c00001087983 */ /* 0x000ea40000300800 */
[C---:B------:R-:W-:Y:S01]  /*331a0*/  FMUL R13, R0.reuse, R7 ;  /* 0x00000007000d7220 */ /* 0x040fe20000400000 */
[----:B------:R0:W-:Y:S01]  /*331b0*/  STL [R1+0x1b0], R14 ;  /* 0x0001b00e01007387 */ /* 0x0001e20000100800 */
[----:B------:R-:W2:Y:S03]  /*331c0*/  LDL.LU R7, [R1+0x3c4] ;  /* 0x0003c40001077983 */ /* 0x000ea60000300800 */
[----:B------:R1:W-:Y:S01]  /*331d0*/  STL [R1+0x1b4], R13 ;  /* 0x0001b40d01007387 */ /* 0x0003e20000100800 */
[----:B0-----:R-:W-:-:S03]  /*331e0*/  FMUL R14, R0, R3 ;  /* 0x00000003000e7220 */ /* 0x001fc60000400000 */
[----:B------:R-:W2:Y:S02]  /*331f0*/  LDL.LU R3, [R1+0x590] ;  /* 0x0005900001037983 */ /* 0x000ea40000300800 */
[----:B------:R0:W-:Y:S02]  /*33200*/  STL [R1+0x110], R14 ;  /* 0x0001100e01007387 */ /* 0x0001e40000100800 */
[C---:B-1----:R-:W-:Y:S02]  /*33210*/  FMUL R13, R0.reuse, R2 ;  /* 0x00000002000d7220 */ /* 0x042fe40000400000 */
[----:B------:R-:W2:Y:S01]  /*33220*/  LDL.LU R2, [R1+0x594] ;  /* 0x0005940001027983 */ /* 0x000ea20000300800 */
[C---:B------:R-:W-:Y:S02]  /*33230*/  FMUL R12, R0.reuse, R12 ;  /* 0x0000000c000c7220 */ /* 0x040fe40000400000 */
[C---:B---3--:R-:W-:Y:S01]  /*33240*/  FMUL R11, R0.reuse, R11 ;  /* 0x0000000b000b7220 */ /* 0x048fe20000400000 */
[----:B------:R1:W-:Y:S04]  /*33250*/  STL [R1+0x114], R13 ;  /* 0x0001140d01007387 */ /* 0x0003e80000100800 */
[----:B------:R-:W3:Y:S01]  /*33260*/  LDL.LU R15, [R1+0xa94] ;  /* 0x000a9400010f7983 */ /* 0x000ee20000300800 */
[----:B----4-:R-:W-:-:S02]  /*33270*/  FMUL R10, R0, R10 ;  /* 0x0000000a000a7220 */ /* 0x010fc40000400000 */
[----:B------:R4:W-:Y:S02]  /*33280*/  STL [R1+0xd0], R12 ;  /* 0x0000d00c01007387 */ /* 0x0009e40000100800 */
[C---:B------:R-:W-:Y:S01]  /*33290*/  FMUL R9, R0.reuse, R9 ;  /* 0x0000000900097220 */ /* 0x040fe20000400000 */
[----:B------:R4:W-:Y:S01]  /*332a0*/  STL [R1+0xd4], R11 ;  /* 0x0000d40b01007387 */ /* 0x0009e20000100800 */
[----:B0-----:R-:W3:Y:S02]  /*332b0*/  LDL.LU R14, [R1+0x3f8] ;  /* 0x0003f800010e7983 */ /* 0x001ee40000300800 */
[----:B------:R0:W-:Y:S01]  /*332c0*/  STL [R1+0xc0], R10 ;  /* 0x0000c00a01007387 */ /* 0x0001e20000100800 */
[----:B-1----:R-:W3:Y:S01]  /*332d0*/  LDL.LU R13, [R1+0x3fc] ;  /* 0x0003fc00010d7983 */ /* 0x002ee20000300800 */
[----:B------:R1:W-:Y:S03]  /*332e0*/  STL [R1+0xc4], R9 ;  /* 0x0000c40901007387 */ /* 0x0003e60000100800 */
[----:B----4-:R-:W4:Y:S01]  /*332f0*/  LDL.LU R12, [R1+0x3e8] ;  /* 0x0003e800010c7983 */ /* 0x010f220000300800 */
[----:B------:R-:W3:Y:S03]  /*33300*/  LDL.LU R11, [R1+0x3ec] ;  /* 0x0003ec00010b7983 */ /* 0x000ee60000300800 */
[----:B0-----:R-:W3:Y:S04]  /*33310*/  LDL.LU R10, [R1+0x588] ;  /* 0x00058800010a7983 */ /* 0x001ee80000300800 */
[----:B-1----:R-:W3:Y:S01]  /*33320*/  LDL.LU R9, [R1+0x58c] ;  /* 0x00058c0001097983 */ /* 0x002ee20000300800 */
[----:B------:R-:W-:-:S02]  /*33330*/  FMUL R16, R0, R16 ;  /* 0x0000001000107220 */ /* 0x000fc40000400000 */
[C---:B------:R-:W-:Y:S02]  /*33340*/  FMUL R20, R0.reuse, R20 ;  /* 0x0000001400147220 */ /* 0x040fe40000400000 */
[C---:B------:R-:W-:Y:S02]  /*33350*/  FMUL R21, R0.reuse, R21 ;  /* 0x0000001500157220 */ /* 0x040fe40000400000 */
[C---:B--2---:R-:W-:Y:S02]  /*33360*/  FMUL R22, R0.reuse, R8 ;  /* 0x0000000800167220 */ /* 0x044fe40000400000 */
[----:B------:R-:W2:Y:S01]  /*33370*/  LDL.LU R8, [R1+0x578] ;  /* 0x0005780001087983 */ /* 0x000ea20000300800 */
[C---:B------:R-:W-:Y:S02]  /*33380*/  FMUL R18, R0.reuse, R7 ;  /* 0x0000000700127220 */ /* 0x040fe40000400000 */
[----:B------:R-:W-:Y:S02]  /*33390*/  STL [R1+0xb0], R22 ;  /* 0x0000b01601007387 */ /* 0x000fe40000100800 */
[----:B------:R-:W2:Y:S01]  /*333a0*/  LDL.LU R7, [R1+0x57c] ;  /* 0x00057c0001077983 */ /* 0x000ea20000300800 */
[----:B------:R0:W-:Y:S02]  /*333b0*/  STL [R1+0xb4], R18 ;  /* 0x0000b41201007387 */ /* 0x0001e40000100800 */
[----:B0-----:R-:W-:-:S02]  /*333c0*/  FMUL R18, R0, R3 ;  /* 0x0000000300127220 */ /* 0x001fc40000400000 */
[----:B------:R-:W-:Y:S01]  /*333d0*/  FMUL R0, R0, R2 ;  /* 0x0000000200007220 */ /* 0x000fe20000400000 */
[----:B------:R-:W2:Y:S02]  /*333e0*/  LDL.LU R3, [R1+0x568] ;  /* 0x0005680001037983 */ /* 0x000ea40000300800 */
[----:B------:R-:W-:Y:S02]  /*333f0*/  STL [R1+0xa0], R18 ;  /* 0x0000a01201007387 */ /* 0x000fe40000100800 */
[----:B------:R-:W2:Y:S02]  /*33400*/  LDL.LU R2, [R1+0x56c] ;  /* 0x00056c0001027983 */ /* 0x000ea40000300800 */
[----:B------:R-:W-:-:S06]  /*33410*/  FMUL R4, R4, 1.4426950216293334961 ;  /* 0x3fb8aa3b04047820 */ /* 0x000fcc0000400000 */
[----:B------:R-:W3:Y:S01]  /*33420*/  MUFU.EX2 R4, R4 ;  /* 0x0000000400047308 */ /* 0x000ee20000000800 */
[----:B------:R0:W-:Y:S02]  /*33430*/  STL [R1+0xa4], R0 ;  /* 0x0000a40001007387 */ /* 0x0001e40000100800 */
[----:B0-----:R-:W-:-:S05]  /*33440*/  FMUL R0, R6, 1.4426950216293334961 ;  /* 0x3fb8aa3b06007820 */ /* 0x001fca0000400000 */
[----:B------:R0:W1:Y:S01]  /*33450*/  MUFU.EX2 R28, R0 ;  /* 0x00000000001c7308 */ /* 0x0000620000000800 */
[C---:B---3--:R-:W-:Y:S02]  /*33460*/  FFMA R15, R4.reuse, R15, R5 ;  /* 0x0000000f040f7223 */ /* 0x048fe40000000005 */
[C---:B------:R-:W-:Y:S02]  /*33470*/  FMUL R6, R4.reuse, R13 ;  /* 0x0000000d04067220 */ /* 0x040fe40000400000 */
[C---:B----4-:R-:W-:Y:S02]  /*33480*/  FMUL R5, R4.reuse, R12 ;  /* 0x0000000c04057220 */ /* 0x050fe40000400000 */
[C---:B0-----:R-:W-:Y:S01]  /*33490*/  FMUL R0, R4.reuse, R14 ;  /* 0x0000000e04007220 */ /* 0x041fe20000400000 */
[----:B------:R-:W-:Y:S04]  /*334a0*/  STL [R1+0xa94], R15 ;  /* 0x000a940f01007387 */ /* 0x000fe80000100800 */
[----:B------:R0:W-:Y:S01]  /*334b0*/  STL [R1+0x58], R0 ;  /* 0x0000580001007387 */ /* 0x0001e20000100800 */
[----:B------:R-:W-:Y:S02]  /*334c0*/  STL [R1+0x5c], R6 ;  /* 0x00005c0601007387 */ /* 0x000fe40000100800 */
[----:B------:R3:W-:Y:S02]  /*334d0*/  STL [R1+0x48], R5 ;  /* 0x0000480501007387 */ /* 0x0007e40000100800 */
[----:B0-----:R-:W-:-:S02]  /*334e0*/  FMUL R0, R4, R11 ;  /* 0x0000000b04007220 */ /* 0x001fc40000400000 */
[----:B---3--:R-:W-:-:S03]  /*334f0*/  FMUL R5, R4, R10 ;  /* 0x0000000a04057220 */ /* 0x008fc60000400000 */
[----:B------:R0:W-:Y:S01]  /*33500*/  STL [R1+0x4c], R0 ;  /* 0x00004c0001007387 */ /* 0x0001e20000100800 */
[----:B------:R-:W3:Y:S02]  /*33510*/  LDL.LU R14, [R1+0x558] ;  /* 0x00055800010e7983 */ /* 0x000ee40000300800 */
[----:B------:R2:W-:Y:S02]  /*33520*/  STL [R1+0x38], R5 ;  /* 0x0000380501007387 */ /* 0x0005e40000100800 */
[----:B------:R-:W4:Y:S02]  /*33530*/  LDL.LU R13, [R1+0x55c] ;  /* 0x00055c00010d7983 */ /* 0x000f240000300800 */
[----:B0-----:R-:W-:-:S05]  /*33540*/  FMUL R0, R4, R9 ;  /* 0x0000000904007220 */ /* 0x001fca0000400000 */
[----:B------:R0:W-:Y:S01]  /*33550*/  STL [R1+0x3c], R0 ;  /* 0x00003c0001007387 */ /* 0x0001e20000100800 */
[----:B------:R-:W4:Y:S02]  /*33560*/  LDL.LU R12, [R1+0x548] ;  /* 0x00054800010c7983 */ /* 0x000f240000300800 */
[C---:B--2---:R-:W-:Y:S02]  /*33570*/  FMUL R5, R4.reuse, R8 ;  /* 0x0000000804057220 */ /* 0x044fe40000400000 */
[----:B0-----:R-:W-:-:S03]  /*33580*/  FMUL R0, R4, R7 ;  /* 0x0000000704007220 */ /* 0x001fc60000400000 */
[----:B------:R-:W-:Y:S01]  /*33590*/  STL [R1+0x28], R5 ;  /* 0x0000280501007387 */ /* 0x000fe20000100800 */
[----:B------:R-:W2:Y:S02]  /*335a0*/  LDL.LU R11, [R1+0x54c] ;  /* 0x00054c00010b7983 */ /* 0x000ea40000300800 */
[----:B------:R0:W-:Y:S02]  /*335b0*/  STL [R1+0x2c], R0 ;  /* 0x00002c0001007387 */ /* 0x0001e40000100800 */
[----:B------:R-:W2:Y:S02]  /*335c0*/  LDL.LU R10, [R1+0x538] ;  /* 0x00053800010a7983 */ /* 0x000ea40000300800 */
[C---:B------:R-:W-:Y:S02]  /*335d0*/  FMUL R3, R4.reuse, R3 ;  /* 0x0000000304037220 */ /* 0x040fe40000400000 */
[C---:B0-----:R-:W-:Y:S02]  /*335e0*/  FMUL R0, R4.reuse, R2 ;  /* 0x0000000204007220 */ /* 0x041fe40000400000 */
[----:B------:R-:W2:Y:S01]  /*335f0*/  LDL.LU R2, [R1+0x53c] ;  /* 0x00053c0001027983 */ /* 0x000ea20000300800 */
[----:B------:R0:W-:Y:S02]  /*33600*/  STL [R1+0x18], R3 ;  /* 0x0000180301007387 */ /* 0x0001e40000100800 */
[----:B------:R-:W2:Y:S02]  /*33610*/  LDL.LU R9, [R1+0x528] ;  /* 0x0005280001097983 */ /* 0x000ea40000300800 */
[----:B------:R1:W-:Y:S01]  /*33620*/  STL [R1+0x1c], R0 ;  /* 0x00001c0001007387 */ /* 0x0003e20000100800 */
[----:B------:R-:W2:Y:S01]  /*33630*/  LDL.LU R8, [R1+0x52c] ;  /* 0x00052c0001087983 */ /* 0x000ea20000300800 */
[----:B------:R-:W2:Y:S02]  /*33640*/  LDL.LU R7, [R1+0x518] ;  /* 0x0005180001077983 */ /* 0x000ea40000300800 */
[----:B------:R-:W2:Y:S02]  /*33650*/  LDL.LU R6, [R1+0x51c] ;  /* 0x00051c0001067983 */ /* 0x000ea40000300800 */
[----:B------:R-:W2:Y:S01]  /*33660*/  LDL.LU R5, [R1+0x508] ;  /* 0x0005080001057983 */ /* 0x000ea20000300800 */
[----:B0-----:R-:W2:Y:S01]  /*33670*/  LDL.LU R3, [R1+0x50c] ;  /* 0x00050c0001037983 */ /* 0x001ea20000300800 */
[----:B-1----:R-:W2:Y:S02]  /*33680*/  LDL.LU R0, [R1+0x4f8] ;  /* 0x0004f80001007983 */ /* 0x002ea40000300800 */
[----:B---3--:R-:W-:-:S02]  /*33690*/  FMUL R18, R4, R14 ;  /* 0x0000000e04127220 */ /* 0x008fc40000400000 */
[----:B----4-:R-:W-:-:S05]  /*336a0*/  FMUL R19, R4, R13 ;  /* 0x0000000d04137220 */ /* 0x010fca0000400000 */
[----:B------:R-:W-:Y:S01]  /*336b0*/  STL.64 [R1+0x2b80], R18 ;  /* 0x002b801201007387 */ /* 0x000fe20000100a00 */
[----:B------:R-:W-:Y:S02]  /*336c0*/  STL.64 [R1+0x2b78], R16 ;  /* 0x002b781001007387 */ /* 0x000fe40000100a00 */
[C---:B------:R-:W-:Y:S02]  /*336d0*/  FMUL R22, R4.reuse, R12 ;  /* 0x0000000c04167220 */ /* 0x040fe40000400000 */
[C---:B--2---:R-:W-:Y:S02]  /*336e0*/  FMUL R23, R4.reuse, R11 ;  /* 0x0000000b04177220 */ /* 0x044fe40000400000 */
[----:B------:R-:W-:-:S03]  /*336f0*/  FMUL R10, R4, R10 ;  /* 0x0000000a040a7220 */ /* 0x000fc60000400000 */
[----:B------:R-:W-:Y:S01]  /*33700*/  STL.64 [R1+0x2b90], R22 ;  /* 0x002b901601007387 */ /* 0x000fe20000100a00 */
[----:B------:R-:W-:Y:S02]  /*33710*/  STL.64 [R1+0x2b88], R20 ;  /* 0x002b881401007387 */ /* 0x000fe40000100a00 */
[C---:B------:R-:W-:Y:S02]  /*33720*/  FMUL R2, R4.reuse, R2 ;  /* 0x0000000204027220 */ /* 0x040fe40000400000 */
[----:B------:R-:W-:-:S03]  /*33730*/  FMUL R9, R4, R9 ;  /* 0x0000000904097220 */ /* 0x000fc60000400000 */
[----:B------:R0:W-:Y:S01]  /*33740*/  STL [R1+0x2b64], R2 ;  /* 0x002b640201007387 */ /* 0x0001e20000100800 */
[----:B------:R-:W-:Y:S02]  /*33750*/  STL [R1+0x1f8], R10 ;  /* 0x0001f80a01007387 */ /* 0x000fe40000100800 */
[C---:B------:R-:W-:Y:S02]  /*33760*/  FMUL R7, R4.reuse, R7 ;  /* 0x0000000704077220 */ /* 0x040fe40000400000 */
[----:B------:R-:W-:Y:S02]  /*33770*/  STL [R1+0x1e8], R9 ;  /* 0x0001e80901007387 */ /* 0x000fe40000100800 */
[C---:B------:R-:W-:Y:S02]  /*33780*/  FMUL R6, R4.reuse, R6 ;  /* 0x0000000604067220 */ /* 0x040fe40000400000 */
[C---:B0-----:R-:W-:Y:S02]  /*33790*/  FMUL R2, R4.reuse, R8 ;  /* 0x0000000804027220 */ /* 0x041fe40000400000 */
[----:B------:R-:W-:-:S02]  /*337a0*/  FMUL R5, R4, R5 ;  /* 0x0000000504057220 */ /* 0x000fc40000400000 */
[C---:B------:R-:W-:Y:S01]  /*337b0*/  FMUL R3, R4.reuse, R3 ;  /* 0x0000000304037220 */ /* 0x040fe20000400000 */
[----:B------:R0:W-:Y:S04]  /*337c0*/  STL [R1+0x1ec], R2 ;  /* 0x0001ec0201007387 */ /* 0x0001e80000100800 */
[----:B0-----:R-:W2:Y:S01]  /*337d0*/  LDL.LU R2, [R1+0x4fc] ;  /* 0x0004fc0001027983 */ /* 0x001ea20000300800 */
[----:B------:R-:W-:Y:S02]  /*337e0*/  STL [R1+0x1d8], R7 ;  /* 0x0001d80701007387 */ /* 0x000fe40000100800 */
[----:B------:R-:W-:Y:S02]  /*337f0*/  STL [R1+0x1dc], R6 ;  /* 0x0001dc0601007387 */ /* 0x000fe40000100800 */
[----:B------:R-:W3:Y:S01]  /*33800*/  LDL.LU R15, [R1+0x4e8] ;  /* 0x0004e800010f7983 */ /* 0x000ee20000300800 */
[----:B------:R-:W-:Y:S01]  /*33810*/  STL [R1+0x1b8], R5 ;  /* 0x0001b80501007387 */ /* 0x000fe20000100800 */
[----:B------:R0:W-:Y:S03]  /*33820*/  STL [R1+0x1bc], R3 ;  /* 0x0001bc0301007387 */ /* 0x0001e60000100800 */
[----:B0-----:R-:W4:Y:S01]  /*33830*/  LDL.LU R3, [R1+0x4ec] ;  /* 0x0004ec0001037983 */ /* 0x001f220000300800 */
[----:B------:R-:W-:-:S02]  /*33840*/  FMUL R0, R4, R0 ;  /* 0x0000000004007220 */ /* 0x000fc40000400000 */
[----:B------:R-:W4:Y:S03]  /*33850*/  LDL.LU R16, [R1+0xa58] ;  /* 0x000a580001107983 */ /* 0x000f260000300800 */
[----:B------:R0:W-:Y:S01]  /*33860*/  STL [R1+0x118], R0 ;  /* 0x0001180001007387 */ /* 0x0001e20000100800 */
[----:B------:R-:W4:Y:S02]  /*33870*/  LDL.LU R12, [R1+0xa5c] ;  /* 0x000a5c00010c7983 */ /* 0x000f240000300800 */
[----:B------:R-:W4:Y:S02]  /*33880*/  LDL.LU R17, [R1+0xa50] ;  /* 0x000a500001117983 */ /* 0x000f240000300800 */
[----:B------:R-:W4:Y:S01]  /*33890*/  LDL.LU R11, [R1+0xa54] ;  /* 0x000a5400010b7983 */ /* 0x000f220000300800 */
[----:B------:R-:W4:Y:S01]  /*338a0*/  LDL.LU R18, [R1+0xa48] ;  /* 0x000a480001127983 */ /* 0x000f220000300800 */
[----:B------:R-:W4:Y:S02]  /*338b0*/  LDL.LU R10, [R1+0xa4c] ;  /* 0x000a4c00010a7983 */ /* 0x000f240000300800 */
[----:B------:R-:W4:Y:S02]  /*338c0*/  LDL.LU R19, [R1+0xa3c] ;  /* 0x000a3c0001137983 */ /* 0x000f240000300800 */
[----:B------:R-:W4:Y:S01]  /*338d0*/  LDL.LU R8, [R1+0xa44] ;  /* 0x000a440001087983 */ /* 0x000f220000300800 */
[----:B0-----:R-:W4:Y:S01]  /*338e0*/  LDL.LU R0, [R1+0xa34] ;  /* 0x000a340001007983 */ /* 0x001f220000300800 */
[----:B------:R-:W4:Y:S02]  /*338f0*/  LDL.LU R9, [R1+0xa38] ;  /* 0x000a380001097983 */ /* 0x000f240000300800 */
[----:B------:R-:W4:Y:S02]  /*33900*/  LDL.LU R5, [R1+0xa2c] ;  /* 0x000a2c0001057983 */ /* 0x000f240000300800 */
[----:B------:R-:W4:Y:S01]  /*33910*/  LDL.LU R7, [R1+0xa30] ;  /* 0x000a300001077983 */ /* 0x000f220000300800 */
[----:B------:R-:W4:Y:S01]  /*33920*/  LDL.LU R23, [R1+0x3c8] ;  /* 0x0003c80001177983 */ /* 0x000f220000300800 */
[----:B------:R-:W4:Y:S02]  /*33930*/  LDL.LU R22, [R1+0x3cc] ;  /* 0x0003cc0001167983 */ /* 0x000f240000300800 */
[----:B------:R-:W4:Y:S02]  /*33940*/  LDL.LU R21, [R1+0x598] ;  /* 0x0005980001157983 */ /* 0x000f240000300800 */
[----:B------:R-:W4:Y:S01]  /*33950*/  LDL.LU R20, [R1+0x59c] ;  /* 0x00059c0001147983 */ /* 0x000f220000300800 */
[----:B------:R-:W4:Y:S01]  /*33960*/  LDL.LU R6, [R1+0xa24] ;  /* 0x000a240001067983 */ /* 0x000f220000300800 */
[----:B------:R-:W4:Y:S02]  /*33970*/  LDL.LU R26, [R1+0xa28] ;  /* 0x000a2800011a7983 */ /* 0x000f240000300800 */
[----:B------:R-:W4:Y:S02]  /*33980*/  LDL.LU R13, [R1+0xa1c] ;  /* 0x000a1c00010d7983 */ /* 0x000f240000300800 */
[----:B------:R-:W4:Y:S02]  /*33990*/  LDL.LU R14, [R1+0xa20] ;  /* 0x000a2000010e7983 */ /* 0x000f240000300800 */
[----:B--2---:R-:W-:-:S02]  /*339a0*/  FMUL R2, R4, R2 ;  /* 0x0000000204027220 */ /* 0x004fc40000400000 */
[----:B---3--:R-:W-:-:S03]  /*339b0*/  FMUL R24, R4, R15 ;  /* 0x0000000f04187220 */ /* 0x008fc60000400000 */
[----:B------:R0:W-:Y:S04]  /*339c0*/  STL [R1+0x2b6c], R2 ;  /* 0x002b6c0201007387 */ /* 0x0001e80000100800 */
[----:B0-----:R-:W2:Y:S01]  /*339d0*/  LDL.LU R2, [R1+0x3dc] ;  /* 0x0003dc0001027983 */ /* 0x001ea20000300800 */
[----:B------:R-:W3:Y:S02]  /*339e0*/  LDL.LU R27, [R1+0xa14] ;  /* 0x000a1400011b7983 */ /* 0x000ee40000300800 */
[----:B----4-:R-:W-:Y:S01]  /*339f0*/  FMUL R3, R4, R3 ;  /* 0x0000000304037220 */ /* 0x010fe20000400000 */
[----:B------:R-:W3:Y:S04]  /*33a00*/  LDL.LU R15, [R1+0xa18] ;  /* 0x000a1800010f7983 */ /* 0x000ee80000300800 */
[----:B------:R0:W-:Y:S04]  /*33a10*/  STL [R1+0xd8], R24 ;  /* 0x0000d81801007387 */ /* 0x0001e80000100800 */
[----:B0-----:R-:W4:Y:S01]  /*33a20*/  LDL.LU R24, [R1+0xa0c] ;  /* 0x000a0c0001187983 */ /* 0x001f220000300800 */
[----:B------:R-:W4:Y:S02]  /*33a30*/  LDL.LU R29, [R1+0xa10] ;  /* 0x000a1000011d7983 */ /* 0x000f240000300800 */
[----:B------:R0:W-:Y:S02]  /*33a40*/  STL [R1+0x2b68], R3 ;  /* 0x002b680301007387 */ /* 0x0001e40000100800 */
[----:B0-----:R-:W2:Y:S01]  /*33a50*/  LDL.LU R3, [R1+0x3d8] ;  /* 0x0003d80001037983 */ /* 0x001ea20000300800 */
[----:B------:R-:W-:-:S02]  /*33a60*/  F2FP.PACK_AB R12, R16, R12 ;  /* 0x0000000c100c723e */ /* 0x000fc400000000ff */
[----:B------:R-:W-:Y:S02]  /*33a70*/  F2FP.PACK_AB R11, R17, R11 ;  /* 0x0000000b110b723e */ /* 0x000fe400000000ff */
[----:B------:R-:W-:Y:S02]  /*33a80*/  F2FP.PACK_AB R10, R18, R10 ;  /* 0x0000000a120a723e */ /* 0x000fe400000000ff */
[----:B------:R-:W-:Y:S02]  /*33a90*/  F2FP.PACK_AB R8, R19, R8 ;  /* 0x000000081308723e */ /* 0x000fe400000000ff */
[----:B------:R-:W-:Y:S01]  /*33aa0*/  F2FP.PACK_AB R9, R0, R9 ;  /* 0x000000090009723e */ /* 0x000fe200000000ff */
[----:B--2---:R-:W-:-:S05]  /*33ab0*/  FMUL R3, R4, R3 ;  /* 0x0000000304037220 */ /* 0x004fca0000400000 */
[----:B------:R0:W-:Y:S02]  /*33ac0*/  STL [R1+0xc8], R3 ;  /* 0x0000c80301007387 */ /* 0x0001e40000100800 */
[C---:B0-----:R-:W-:Y:S02]  /*33ad0*/  FMUL R3, R4.reuse, R2 ;  /* 0x0000000204037220 */ /* 0x041fe40000400000 */
[----:B------:R-:W-:-:S03]  /*33ae0*/  FMUL R2, R4, R23 ;  /* 0x0000001704027220 */ /* 0x000fc60000400000 */
[----:B------:R0:W-:Y:S02]  /*33af0*/  STL [R1+0xcc], R3 ;  /* 0x0000cc0301007387 */ /* 0x0001e40000100800 */
[----:B0-----:R-:W-:-:S05]  /*33b00*/  FMUL R3, R4, R22 ;  /* 0x0000001604037220 */ /* 0x001fca0000400000 */
[----:B------:R0:W-:Y:S01]  /*33b10*/  STL [R1+0x2b70], R3 ;  /* 0x002b700301007387 */ /* 0x0001e20000100800 */
[----:B------:R1:W-:Y:S02]  /*33b20*/  STL [R1+0xb8], R2 ;  /* 0x0000b80201007387 */ /* 0x0003e40000100800 */
[C---:B0-----:R-:W-:Y:S02]  /*33b30*/  FMUL R3, R4.reuse, R21 ;  /* 0x0000001504037220 */ /* 0x041fe40000400000 */
[----:B-1----:R-:W-:-:S03]  /*33b40*/  FMUL R2, R4, R20 ;  /* 0x0000001404027220 */ /* 0x002fc60000400000 */
[----:B------:R-:W-:Y:S01]  /*33b50*/  STL [R1+0xa8], R3 ;  /* 0x0000a80301007387 */ /* 0x000fe20000100800 */
[----:B------:R-:W-:Y:S02]  /*33b60*/  STL [R1+0x2d38], R12 ;  /* 0x002d380c01007387 */ /* 0x000fe40000100800 */
[----:B------:R0:W-:Y:S02]  /*33b70*/  STL [R1+0xac], R2 ;  /* 0x0000ac0201007387 */ /* 0x0001e40000100800 */
[----:B------:R-:W-:Y:S01]  /*33b80*/  STL [R1+0x2d3c], R11 ;  /* 0x002d3c0b01007387 */ /* 0x000fe20000100800 */
[----:B------:R-:W-:Y:S01]  /*33b90*/  STL [R1+0x2d40], R10 ;  /* 0x002d400a01007387 */ /* 0x000fe20000100800 */
[----:B------:R-:W-:Y:S02]  /*33ba0*/  STL [R1+0x2d44], R8 ;  /* 0x002d440801007387 */ /* 0x000fe40000100800 */
[----:B------:R-:W-:Y:S01]  /*33bb0*/  STL [R1+0x2d48], R9 ;  /* 0x002d480901007387 */ /* 0x000fe20000100800 */
[----:B0-----:R-:W2:Y:S04]  /*33bc0*/  LDL.LU R2, [R1+0xa98] ;  /* 0x000a980001027983 */ /* 0x001ea80000300800 */
[----:B------:R-:W0:Y:S01]  /*33bd0*/  S2R R16, SR_TID.X ;  /* 0x0000000000107919 */ /* 0x000e220000002100 */
[----:B------:R-:W-:-:S02]  /*33be0*/  F2FP.PACK_AB R7, R5, R7 ;  /* 0x000000070507723e */ /* 0x000fc400000000ff */
[----:B------:R-:W-:Y:S02]  /*33bf0*/  F2FP.PACK_AB R6, R6, R26 ;  /* 0x0000001a0606723e */ /* 0x000fe400000000ff */
[----:B------:R-:W-:Y:S01]  /*33c00*/  F2FP.PACK_AB R4, R13, R14 ;  /* 0x0000000e0d04723e */ /* 0x000fe200000000ff */
[----:B---3--:R-:W-:Y:S01]  /*33c10*/  F2FP.PACK_AB R5, R27, R15 ;  /* 0x0000000f1b05723e */ /* 0x008fe200000000ff */
[----:B------:R1:W-:Y:S01]  /*33c20*/  STL [R1+0x2d4c], R7 ;  /* 0x002d4c0701007387 */ /* 0x0003e20000100800 */
[----:B------:R-:W-:Y:S02]  /*33c30*/  STL [R1+0x2d50], R6 ;  /* 0x002d500601007387 */ /* 0x000fe40000100800 */
[----:B------:R-:W3:Y:S02]  /*33c40*/  LDL.LU R14, [R1+0xa04] ;  /* 0x000a0400010e7983 */ /* 0x000ee40000300800 */
[----:B------:R-:W-:Y:S01]  /*33c50*/  STL [R1+0x2d54], R4 ;  /* 0x002d540401007387 */ /* 0x000fe20000100800 */
[----:B----4-:R-:W-:Y:S01]  /*33c60*/  F2FP.PACK_AB R0, R24, R29 ;  /* 0x0000001d1800723e */ /* 0x010fe200000000ff */
[----:B------:R-:W-:Y:S04]  /*33c70*/  STL [R1+0x2d58], R5 ;  /* 0x002d580501007387 */ /* 0x000fe80000100800 */
[----:B0-----:R-:W-:Y:S01]  /*33c80*/  STL [R1+0x2d64], R16 ;  /* 0x002d641001007387 */ /* 0x001fe20000100800 */
[----:B------:R-:W-:Y:S01]  /*33c90*/  LOP3.LUT R17, R16, 0x1c, RZ, 0xc0, !PT ;  /* 0x0000001c10117812 */ /* 0x000fe200078ec0ff */
[----:B------:R-:W4:Y:S02]  /*33ca0*/  LDL.LU R23, [R1+0x9f4] ;  /* 0x0009f40001177983 */ /* 0x000f240000300800 */
[----:B------:R-:W3:Y:S01]  /*33cb0*/  LDL.LU R19, [R1+0x9e4] ;  /* 0x0009e40001137983 */ /* 0x000ee20000300800 */
[----:B------:R-:W-:Y:S01]  /*33cc0*/  STL [R1+0x2d5c], R0 ;  /* 0x002d5c0001007387 */ /* 0x000fe20000100800 */
[----:B------:R-:W-:Y:S02]  /*33cd0*/  STL [R1+0x2adc], R28 ;  /* 0x002adc1c01007387 */ /* 0x000fe40000100800 */
[----:B------:R-:W-:Y:S01]  /*33ce0*/  LDS R0, [R17.X4+0x10300] ;  /* 0x0103000011007984 */ /* 0x000fe20000004800 */
[----:B------:R-:W0:Y:S04]  /*33cf0*/  S2R R29, SR_TID.X ;  /* 0x00000000001d7919 */ /* 0x000e280000002100 */
[----:B------:R-:W-:Y:S01]  /*33d00*/  LDS R3, [R17.X4+0x10380] ;  /* 0x0103800011037984 */ /* 0x000fe20000004800 */
[----:B0-----:R-:W-:-:S02]  /*33d10*/  LOP3.LUT R13, R29, 0x3f, RZ, 0xc0, !PT ;  /* 0x0000003f1d0d7812 */ /* 0x001fc400078ec0ff */
[----:B-1----:R-:W-:Y:S01]  /*33d20*/  SHF.R.S32.HI R7, RZ, 0x6, R29 ;  /* 0x00000006ff077819 */ /* 0x002fe2000001141d */
[----:B--2---:R-:W-:-:S05]  /*33d30*/  FFMA R2, R28, R2, R25 ;  /* 0x000000021c027223 */ /* 0x004fca0000000019 */
[----:B------:R-:W-:Y:S02]  /*33d40*/  STL [R1+0xa98], R2 ;  /* 0x000a980201007387 */ /* 0x000fe40000100800 */
[----:B------:R-:W0:Y:S04]  /*33d50*/  LDS R2, [R17.X4+0x10280] ;  /* 0x0102800011027984 */ /* 0x000e280000004800 */
[----:B------:R-:W-:Y:S06]  /*33d60*/  BAR.SYNC.DEFER_BLOCKING 0x0 ;  /* 0x0000000000007b1d */ /* 0x000fec0000010000 */
[----:B0-----:R0:W-:Y:S01]  /*33d70*/  STL [R1+0xa14], R2 ;  /* 0x000a140201007387 */ /* 0x0011e20000100800 */
[----:B------:R-:W2:Y:S02]  /*33d80*/  LDL.LU R18, [R1+0x9d4] ;  /* 0x0009d40001127983 */ /* 0x000ea40000300800 */
[----:B------:R1:W-:Y:S02]  /*33d90*/  STL [R1+0xa10], R0 ;  /* 0x000a100001007387 */ /* 0x0003e40000100800 */
[----:B------:R-:W2:Y:S01]  /*33da0*/  LDL.LU R29, [R1+0x9c4] ;  /* 0x0009c400011d7983 */ /* 0x000ea20000300800 */
[----:B------:R-:W2:Y:S01]  /*33db0*/  LDL.LU R24, [R1+0x9b4] ;  /* 0x0009b40001187983 */ /* 0x000ea20000300800 */
[----:B------:R-:W2:Y:S01]  /*33dc0*/  LDL.LU R25, [R1+0x9a4] ;  /* 0x0009a40001197983 */ /* 0x000ea20000300800 */
[----:B------:R-:W-:Y:S01]  /*33dd0*/  SGXT R7, R7, 0x1 ;  /* 0x000000010707781a */ /* 0x000fe20000000200 */
[C---:B0-----:R-:W-:Y:S01]  /*33de0*/  IMAD.SHL.U32 R2, R13.reuse, 0x2, RZ ;  /* 0x000000020d027824 */ /* 0x041fe200078e00ff */
[----:B-1----:R-:W2:Y:S01]  /*33df0*/  LDL.LU R0, [R1+0x994] ;  /* 0x0009940001007983 */ /* 0x002ea20000300800 */
[----:B------:R-:W-:Y:S02]  /*33e00*/  STL [R1+0xa0c], R3 ;  /* 0x000a0c0301007387 */ /* 0x000fe40000100800 */
[----:B------:R-:W2:Y:S02]  /*33e10*/  LDL.LU R16, [R1+0x984] ;  /* 0x0009840001107983 */ /* 0x000ea40000300800 */
[----:B------:R-:W2:Y:S01]  /*33e20*/  LDL.LU R5, [R1+0x974] ;  /* 0x0009740001057983 */ /* 0x000ea20000300800 */
[----:B------:R-:W2:Y:S01]  /*33e30*/  LDL.LU R4, [R1+0x964] ;  /* 0x0009640001047983 */ /* 0x000ea20000300800 */
[----:B------:R-:W2:Y:S02]  /*33e40*/  LDL.LU R27, [R1+0x954] ;  /* 0x00095400011b7983 */ /* 0x000ea40000300800 */
[----:B------:R-:W2:Y:S01]  /*33e50*/  LDL.LU R15, [R1+0x944] ;  /* 0x00094400010f7983 */ /* 0x000ea20000300800 */
[----:B------:R-:W-:Y:S01]  /*33e60*/  LOP3.LUT R2, R2, 0x90, R7, 0x78, !PT ;  /* 0x0000009002027812 */ /* 0x000fe200078e7807 */
[----:B------:R-:W-:Y:S01]  /*33e70*/  STL [R1+0x2d68], R17 ;  /* 0x002d681101007387 */ /* 0x000fe20000100800 */
[----:B------:R-:W2:Y:S02]  /*33e80*/  LDL.LU R6, [R1+0x934] ;  /* 0x0009340001067983 */ /* 0x000ea40000300800 */
[----:B------:R-:W2:Y:S02]  /*33e90*/  LDL.LU R9, [R1+0x924] ;  /* 0x0009240001097983 */ /* 0x000ea40000300800 */
[----:B------:R-:W2:Y:S01]  /*33ea0*/  LDL.LU R8, [R1+0x914] ;  /* 0x0009140001087983 */ /* 0x000ea20000300800 */
[----:B------:R-:W2:Y:S04]  /*33eb0*/  LDL.LU R10, [R1+0x904] ;  /* 0x00090400010a7983 */ /* 0x000ea80000300800 */
[----:B---3--:R0:W-:Y:S01]  /*33ec0*/  STS.U16 [R2+0x10000], R14 ;  /* 0x0100000e02007388 */ /* 0x0081e20000000400 */
[----:B------:R-:W3:Y:S02]  /*33ed0*/  LDL.LU R26, [R1+0x8f4] ;  /* 0x0008f400011a7983 */ /* 0x000ee40000300800 */
[----:B----4-:R1:W-:Y:S02]  /*33ee0*/  STS.U16 [R2+0x10400], R23 ;  /* 0x0104001702007388 */ /* 0x0103e40000000400 */
[----:B------:R4:W-:Y:S01]  /*33ef0*/  STS.U16 [R2+0x10800], R19 ;  /* 0x0108001302007388 */ /* 0x0009e20000000400 */
[----:B0-----:R-:W3:Y:S01]  /*33f00*/  LDL.LU R14, [R1+0x8e4] ;  /* 0x0008e400010e7983 */ /* 0x001ee20000300800 */
[----:B------:R-:W3:Y:S02]  /*33f10*/  LDL.LU R11, [R1+0x8d4] ;  /* 0x0008d400010b7983 */ /* 0x000ee40000300800 */
[----:B------:R-:W3:Y:S02]  /*33f20*/  LDL.LU R12, [R1+0x8c4] ;  /* 0x0008c400010c7983 */ /* 0x000ee40000300800 */
[----:B------:R-:W3:Y:S01]  /*33f30*/  LDL.LU R3, [R1+0x8b4] ;  /* 0x0008b40001037983 */ /* 0x000ee20000300800 */
[----:B------:R-:W3:Y:S01]  /*33f40*/  LDL.LU R20, [R1+0x8a4] ;  /* 0x0008a40001147983 */ /* 0x000ee20000300800 */
[----:B------:R-:W3:Y:S02]  /*33f50*/  LDL.LU R21, [R1+0x894] ;  /* 0x0008940001157983 */ /* 0x000ee40000300800 */
[----:B-1----:R-:W3:Y:S02]  /*33f60*/  LDL.LU R23, [R1+0x884] ;  /* 0x0008840001177983 */ /* 0x002ee40000300800 */
[----:B----4-:R-:W4:Y:S01]  /*33f70*/  LDL.LU R19, [R1+0x870] ;  /* 0x0008700001137983 */ /* 0x010f220000300800 */
[----:B--2---:R-:W-:Y:S01]  /*33f80*/  STS.U16 [R2+0x10c00], R18 ;  /* 0x010c001202007388 */ /* 0x004fe20000000400 */
[----:B------:R0:W-:Y:S03]  /*33f90*/  STS.U16 [R2+0x11000], R29 ;  /* 0x0110001d02007388 */ /* 0x0001e60000000400 */
[----:B0-----:R-:W2:Y:S01]  /*33fa0*/  LDL.LU R29, [R1+0x860] ;  /* 0x00086000011d7983 */ /* 0x001ea20000300800 */
[----:B------:R-:W2:Y:S02]  /*33fb0*/  LDL.LU R22, [R1+0x850] ;  /* 0x0008500001167983 */ /* 0x000ea40000300800 */
[----:B------:R0:W-:Y:S02]  /*33fc0*/  STS.U16 [R2+0x11400], R24 ;  /* 0x0114001802007388 */ /* 0x0001e40000000400 */
[----:B------:R-:W2:Y:S01]  /*33fd0*/  LDL.LU R18, [R1+0x840] ;  /* 0x0008400001127983 */ /* 0x000ea20000300800 */
[----:B0-----:R-:W2:Y:S04]  /*33fe0*/  LDL.LU R24, [R1+0x830] ;  /* 0x0008300001187983 */ /* 0x001ea80000300800 */
[----:B------:R-:W-:Y:S01]  /*33ff0*/  STS.U16 [R2+0x11800], R25 ;  /* 0x0118001902007388 */ /* 0x000fe20000000400 */
[----:B------:R-:W-:Y:S02]  /*34000*/  STS.U16 [R2+0x11c00], R0 ;  /* 0x011c000002007388 */ /* 0x000fe40000000400 */
[----:B------:R-:W-:Y:S02]  /*34010*/  STS.U16 [R2+0x12000], R16 ;  /* 0x0120001002007388 */ /* 0x000fe40000000400 */
[----:B------:R-:W-:Y:S01]  /*34020*/  STS.U16 [R2+0x12400], R5 ;  /* 0x0124000502007388 */ /* 0x000fe20000000400 */
[----:B------:R-:W-:Y:S01]  /*34030*/  STS.U16 [R2+0x12800], R4 ;  /* 0x0128000402007388 */ /* 0x000fe20000000400 */
[----:B------:R0:W-:Y:S02]  /*34040*/  STS.U16 [R2+0x12c00], R27 ;  /* 0x012c001b02007388 */ /* 0x0001e40000000400 */
[----:B------:R1:W-:Y:S02]  /*34050*/  STS.U16 [R2+0x13000], R15 ;  /* 0x0130000f02007388 */ /* 0x0003e40000000400 */
[----:B------:R-:W-:Y:S01]  /*34060*/  STS.U16 [R2+0x13400], R6 ;  /* 0x0134000602007388 */ /* 0x000fe20000000400 */
[----:B------:R-:W-:Y:S01]  /*34070*/  STS.U16 [R2+0x13800], R9 ;  /* 0x0138000902007388 */ /* 0x000fe20000000400 */
[----:B------:R-:W-:Y:S02]  /*34080*/  STS.U16 [R2+0x13c00], R8 ;  /* 0x013c000802007388 */ /* 0x000fe40000000400 */
[----:B------:R-:W-:Y:S01]  /*34090*/  STS.U16 [R2+0x14000], R10 ;  /* 0x0140000a02007388 */ /* 0x000fe20000000400 */
[----:B0-----:R-:W2:Y:S01]  /*340a0*/  LDL.LU R27, [R1+0x820] ;  /* 0x00082000011b7983 */ /* 0x001ea20000300800 */
[----:B-1----:R-:W2:Y:S02]  /*340b0*/  LDL.LU R15, [R1+0x810] ;  /* 0x00081000010f7983 */ /* 0x002ea40000300800 */
[----:B---3--:R0:W-:Y:S02]  /*340c0*/  STS.U16 [R2+0x14400], R26 ;  /* 0x0144001a02007388 */ /* 0x0081e40000000400 */
[----:B------:R1:W-:Y:S01]  /*340d0*/  STS.U16 [R2+0x14800], R14 ;  /* 0x0148000e02007388 */ /* 0x0003e20000000400 */
[----:B------:R-:W-:Y:S01]  /*340e0*/  STS.U16 [R2+0x14c00], R11 ;  /* 0x014c000b02007388 */ /* 0x000fe20000000400 */
[----:B------:R-:W-:Y:S02]  /*340f0*/  STS.U16 [R2+0x15000], R12 ;  /* 0x0150000c02007388 */ /* 0x000fe40000000400 */
[----:B------:R-:W-:Y:S02]  /*34100*/  STS.U16 [R2+0x15400], R3 ;  /* 0x0154000302007388 */ /* 0x000fe40000000400 */
[----:B------:R-:W-:Y:S01]  /*34110*/  STS.U16 [R2+0x15800], R20 ;  /* 0x0158001402007388 */ /* 0x000fe20000000400 */
[----:B------:R-:W-:Y:S01]  /*34120*/  STS.U16 [R2+0x15c00], R21 ;  /* 0x015c001502007388 */ /* 0x000fe20000000400 */
[----:B------:R3:W-:Y:S02]  /*34130*/  STS.U16 [R2+0x16000], R23 ;  /* 0x0160001702007388 */ /* 0x0007e40000000400 */
[----:B----4-:R4:W-:Y:S01]  /*34140*/  STS.U16 [R2+0x16400], R19 ;  /* 0x0164001302007388 */ /* 0x0109e20000000400 */
[----:B0-----:R-:W2:Y:S01]  /*34150*/  LDL.LU R26, [R1+0x800] ;  /* 0x00080000011a7983 */ /* 0x001ea20000300800 */
[----:B-1----:R-:W2:Y:S03]  /*34160*/  LDL.LU R14, [R1+0x7f0] ;  /* 0x0007f000010e7983 */ /* 0x002ea60000300800 */
[----:B---3--:R-:W3:Y:S01]  /*34170*/  LDL.LU R23, [R1+0x3b8] ;  /* 0x0003b80001177983 */ /* 0x008ee20000300800 */
[----:B----4-:R-:W4:Y:S03]  /*34180*/  LDL.LU R19, [R1+0x3a0] ;  /* 0x0003a00001137983 */ /* 0x010f260000300800 */
[----:B--2---:R0:W-:Y:S04]  /*34190*/  STS.U16 [R2+0x16800], R29 ;  /* 0x0168001d02007388 */ /* 0x0041e80000000400 */
[----:B0-----:R-:W2:Y:S01]  /*341a0*/  LDL.LU R29, [R1+0x390] ;  /* 0x00039000011d7983 */ /* 0x001ea20000300800 */
[----:B------:R-:W2:Y:S02]  /*341b0*/  LDL.LU R25, [R1+0x380] ;  /* 0x0003800001197983 */ /* 0x000ea40000300800 */
[----:B------:R-:W2:Y:S02]  /*341c0*/  LDL.LU R0, [R1+0x370] ;  /* 0x0003700001007983 */ /* 0x000ea40000300800 */
[----:B------:R-:W-:Y:S01]  /*341d0*/  STS.U16 [R2+0x16c00], R22 ;  /* 0x016c001602007388 */ /* 0x000fe20000000400 */
[----:B------:R-:W2:Y:S04]  /*341e0*/  LDL.LU R16, [R1+0x360] ;  /* 0x0003600001107983 */ /* 0x000ea80000300800 */
[----:B------:R-:W-:Y:S01]  /*341f0*/  STS.U16 [R2+0x17000], R18 ;  /* 0x0170001202007388 */ /* 0x000fe20000000400 */
[----:B------:R-:W2:Y:S02]  /*34200*/  LDL.LU R5, [R1+0x350] ;  /* 0x0003500001057983 */ /* 0x000ea40000300800 */
[----:B------:R0:W-:Y:S02]  /*34210*/  STS.U16 [R2+0x17400], R24 ;  /* 0x0174001802007388 */ /* 0x0001e40000000400 */
[----:B------:R-:W2:Y:S01]  /*34220*/  LDL.LU R4, [R1+0x340] ;  /* 0x0003400001047983 */ /* 0x000ea20000300800 */
[----:B0-----:R-:W2:Y:S04]  /*34230*/  LDL.LU R24, [R1+0x330] ;  /* 0x0003300001187983 */ /* 0x001ea80000300800 */
[----:B------:R0:W-:Y:S01]  /*34240*/  STS.U16 [R2+0x17800], R27 ;  /* 0x0178001b02007388 */ /* 0x0001e20000000400 */
[----:B------:R1:W-:Y:S03]  /*34250*/  STS.U16 [R2+0x17c00], R15 ;  /* 0x017c000f02007388 */ /* 0x0003e60000000400 */
[----:B0-----:R-:W2:Y:S01]  /*34260*/  LDL.LU R27, [R1+0x320] ;  /* 0x00032000011b7983 */ /* 0x001ea20000300800 */
[----:B------:R-:W2:Y:S02]  /*34270*/  LDL.LU R6, [R1+0x310] ;  /* 0x0003100001067983 */ /* 0x000ea40000300800 */
[----:B------:R-:W2:Y:S02]  /*34280*/  LDL.LU R9, [R1+0x300] ;  /* 0x0003000001097983 */ /* 0x000ea40000300800 */
[----:B------:R-:W2:Y:S01]  /*34290*/  LDL.LU R8, [R1+0x2f0] ;  /* 0x0002f00001087983 */ /* 0x000ea20000300800 */
[----:B------:R-:W2:Y:S01]  /*342a0*/  LDL.LU R10, [R1+0x2e0] ;  /* 0x0002e000010a7983 */ /* 0x000ea20000300800 */
[----:B------:R-:W2:Y:S02]  /*342b0*/  LDL.LU R18, [R1+0x2d0] ;  /* 0x0002d00001127983 */ /* 0x000ea40000300800 */
[----:B-1----:R-:W2:Y:S02]  /*342c0*/  LDL.LU R15, [R1+0x200] ;  /* 0x00020000010f7983 */ /* 0x002ea40000300800 */
[----:B------:R-:W2:Y:S01]  /*342d0*/  LDL.LU R11, [R1+0x1c0] ;  /* 0x0001c000010b7983 */ /* 0x000ea20000300800 */
[----:B------:R-:W2:Y:S01]  /*342e0*/  LDL.LU R12, [R1+0x1a0] ;  /* 0x0001a000010c7983 */ /* 0x000ea20000300800 */
[----:B------:R-:W2:Y:S02]  /*342f0*/  LDL.LU R3, [R1+0x190] ;  /* 0x0001900001037983 */ /* 0x000ea40000300800 */
[----:B------:R-:W2:Y:S01]  /*34300*/  LDL.LU R20, [R1+0x18c] ;  /* 0x00018c0001147983 */ /* 0x000ea20000300800 */
[----:B------:R0:W-:Y:S01]  /*34310*/  STS.U16 [R2+0x18000], R26 ;  /* 0x0180001a02007388 */ /* 0x0001e20000000400 */
[----:B------:R-:W2:Y:S02]  /*34320*/  LDL.LU R21, [R1+0x188] ;  /* 0x0001880001157983 */ /* 0x000ea40000300800 */
[----:B------:R1:W-:Y:S02]  /*34330*/  STS.U16 [R2+0x18400], R14 ;  /* 0x0184000e02007388 */ /* 0x0003e40000000400 */
[----:B---3--:R-:W-:Y:S01]  /*34340*/  STS.U16 [R2+0x18800], R23 ;  /* 0x0188001702007388 */ /* 0x008fe20000000400 */
[----:B----4-:R3:W-:Y:S04]  /*34350*/  STS.U16 [R2+0x18c00], R19 ;  /* 0x018c001302007388 */ /* 0x0107e80000000400 */
[----:B0-----:R-:W4:Y:S01]  /*34360*/  LDL.LU R26, [R1+0x184] ;  /* 0x00018400011a7983 */ /* 0x001f220000300800 */
[----:B-1----:R-:W4:Y:S03]  /*34370*/  LDL.LU R14, [R1+0x180] ;  /* 0x00018000010e7983 */ /* 0x002f260000300800 */
[----:B---3--:R-:W3:Y:S01]  /*34380*/  LDL.LU R19, [R1+0x17c] ;  /* 0x00017c0001137983 */ /* 0x008ee20000300800 */
[----:B------:R-:W3:Y:S02]  /*34390*/  LDL.LU R22, [R1+0x178] ;  /* 0x0001780001167983 */ /* 0x000ee40000300800 */
[----:B------:R-:W3:Y:S01]  /*343a0*/  LDL.LU R23, [R1+0x174] ;  /* 0x0001740001177983 */ /* 0x000ee20000300800 */
[----:B--2---:R0:W-:Y:S04]  /*343b0*/  STS.U16 [R2+0x19000], R29 ;  /* 0x0190001d02007388 */ /* 0x0041e80000000400 */
[----:B0-----:R-:W2:Y:S01]  /*343c0*/  LDL.LU R29, [R1+0x170] ;  /* 0x00017000011d7983 */ /* 0x001ea20000300800 */
[----:B------:R-:W-:Y:S02]  /*343d0*/  STS.U16 [R2+0x19400], R25 ;  /* 0x0194001902007388 */ /* 0x000fe40000000400 */
[----:B------:R-:W-:Y:S02]  /*343e0*/  STS.U16 [R2+0x19800], R0 ;  /* 0x0198000002007388 */ /* 0x000fe40000000400 */
[----:B------:R-:W-:Y:S01]  /*343f0*/  STS.U16 [R2+0x19c00], R16 ;  /* 0x019c001002007388 */ /* 0x000fe20000000400 */
[----:B------:R-:W-:Y:S01]  /*34400*/  STS.U16 [R2+0x1a000], R5 ;  /* 0x01a0000502007388 */ /* 0x000fe20000000400 */
[----:B------:R-:W-:Y:S02]  /*34410*/  STS.U16 [R2+0x1a400], R4 ;  /* 0x01a4000402007388 */ /* 0x000fe40000000400 */
[----:B------:R0:W-:Y:S02]  /*34420*/  STS.U16 [R2+0x1a800], R24 ;  /* 0x01a8001802007388 */ /* 0x0001e40000000400 */
[----:B0-----:R-:W2:Y:S04]  /*34430*/  LDL.LU R24, [R1+0x16c] ;  /* 0x00016c0001187983 */ /* 0x001ea80000300800 */
[----:B------:R0:W-:Y:S01]  /*34440*/  STS.U16 [R2+0x1ac00], R27 ;  /* 0x01ac001b02007388 */ /* 0x0001e20000000400 */
[----:B------:R-:W-:Y:S02]  /*34450*/  STS.U16 [R2+0x1b000], R6 ;  /* 0x01b0000602007388 */ /* 0x000fe40000000400 */
[----:B------:R-:W-:Y:S01]  /*34460*/  STS.U16 [R2+0x1b400], R9 ;  /* 0x01b4000902007388 */ /* 0x000fe20000000400 */
[----:B------:R-:W-:Y:S01]  /*34470*/  STS.U16 [R2+0x1b800], R8 ;  /* 0x01b8000802007388 */ /* 0x000fe20000000400 */
[----:B------:R-:W-:Y:S02]  /*34480*/  STS.U16 [R2+0x1bc00], R10 ;  /* 0x01bc000a02007388 */ /* 0x000fe40000000400 */
[----:B------:R1:W-:Y:S01]  /*34490*/  STS.U16 [R2+0x1c000], R18 ;  /* 0x01c0001202007388 */ /* 0x0003e20000000400 */
[----:B0-----:R-:W2:Y:S01]  /*344a0*/  LDL.LU R27, [R1+0x168] ;  /* 0x00016800011b7983 */ /* 0x001ea20000300800 */
[----:B------:R0:W-:Y:S02]  /*344b0*/  STS.U16 [R2+0x1c400], R15 ;  /* 0x01c4000f02007388 */ /* 0x0001e40000000400 */
[----:B------:R-:W-:Y:S02]  /*344c0*/  STS.U16 [R2+0x1c800], R11 ;  /* 0x01c8000b02007388 */ /* 0x000fe40000000400 */
[----:B------:R-:W-:Y:S01]  /*344d0*/  STS.U16 [R2+0x1cc00], R12 ;  /* 0x01cc000c02007388 */ /* 0x000fe20000000400 */
[----:B------:R-:W-:Y:S04]  /*344e0*/  STS.U16 [R2+0x1d000], R3 ;  /* 0x01d0000302007388 */ /* 0x000fe80000000400 */
[----:B-1----:R-:W2:Y:S01]  /*344f0*/  LDL.LU R18, [R1+0x164] ;  /* 0x0001640001127983 */ /* 0x002ea20000300800 */
[----:B------:R-:W-:Y:S02]  /*34500*/  STS.U16 [R2+0x1d400], R20 ;  /* 0x01d4001402007388 */ /* 0x000fe40000000400 */
[----:B------:R-:W-:Y:S01]  /*34510*/  STS.U16 [R2+0x1d800], R21 ;  /* 0x01d8001502007388 */ /* 0x000fe20000000400 */
[----:B0-----:R-:W2:Y:S04]  /*34520*/  LDL.LU R15, [R1+0xa00] ;  /* 0x000a0000010f7983 */ /* 0x001ea80000300800 */
[----:B----4-:R0:W-:Y:S01]  /*34530*/  STS.U16 [R2+0x1dc00], R26 ;  /* 0x01dc001a02007388 */ /* 0x0101e20000000400 */
[----:B------:R1:W-:Y:S03]  /*34540*/  STS.U16 [R2+0x1e000], R14 ;  /* 0x01e0000e02007388 */ /* 0x0003e60000000400 */
[----:B---3--:R-:W-:Y:S01]  /*34550*/  STS.U16 [R2+0x1e400], R19 ;  /* 0x01e4001302007388 */ /* 0x008fe20000000400 */
[----:B------:R-:W-:Y:S02]  /*34560*/  STS.U16 [R2+0x1e800], R22 ;  /* 0x01e8001602007388 */ /* 0x000fe40000000400 */
[----:B------:R-:W-:Y:S01]  /*34570*/  STS.U16 [R2+0x1ec00], R23 ;  /* 0x01ec001702007388 */ /* 0x000fe20000000400 */
[----:B0-----:R-:W3:Y:S01]  /*34580*/  LDL.LU R26, [R1+0x9f0] ;  /* 0x0009f000011a7983 */ /* 0x001ee20000300800 */
[----:B-1----:R-:W4:Y:S03]  /*34590*/  LDL.LU R14, [R1+0x9e0] ;  /* 0x0009e000010e7983 */ /* 0x002f260000300800 */
[----:B--2---:R0:W-:Y:S04]  /*345a0*/  STS.U16 [R2+0x1f000], R29 ;  /* 0x01f0001d02007388 */ /* 0x0041e80000000400 */
[----:B0-----:R-:W2:Y:S04]  /*345b0*/  LDL.LU R29, [R1+0x9d0] ;  /* 0x0009d000011d7983 */ /* 0x001ea80000300800 */
[----:B------:R0:W-:Y:S04]  /*345c0*/  STS.U16 [R2+0x1f400], R24 ;  /* 0x01f4001802007388 */ /* 0x0001e80000000400 */
[----:B0-----:R-:W2:Y:S04]  /*345d0*/  LDL.LU R24, [R1+0x9c0] ;  /* 0x0009c00001187983 */ /* 0x001ea80000300800 */
[----:B------:R-:W0:Y:S01]  /*345e0*/  S2R R19, SR_TID.X ;  /* 0x0000000000137919 */ /* 0x000e220000002100 */
[----:B------:R-:W-:Y:S01]  /*345f0*/  SHF.L.U32 R3, R13, 0x1, RZ ;  /* 0x000000010d037819 */ /* 0x000fe200000006ff */
[----:B------:R-:W2:Y:S02]  /*34600*/  LDL.LU R28, [R1+0x9b0] ;  /* 0x0009b000011c7983 */ /* 0x000ea40000300800 */
[----:B------:R-:W2:Y:S01]  /*34610*/  LDL.LU R25, [R1+0x9a0] ;  /* 0x0009a00001197983 */ /* 0x000ea20000300800 */
[----:B------:R-:W2:Y:S01]  /*34620*/  LDL.LU R0, [R1+0x990] ;  /* 0x0009900001007983 */ /* 0x000ea20000300800 */
[----:B------:R-:W2:Y:S03]  /*34630*/  LDL.LU R16, [R1+0x980] ;  /* 0x0009800001107983 */ /* 0x000ea60000300800 */
[----:B------:R1:W-:Y:S01]  /*34640*/  STS.U16 [R2+0x1f800], R27 ;  /* 0x01f8001b02007388 */ /* 0x0003e20000000400 */
[----:B------:R-:W2:Y:S02]  /*34650*/  LDL.LU R13, [R1+0x970] ;  /* 0x00097000010d7983 */ /* 0x000ea40000300800 */
[----:B------:R3:W-:Y:S01]  /*34660*/  STS.U16 [R2+0x1fc00], R18 ;  /* 0x01fc001202007388 */ /* 0x0007e20000000400 */
[----:B-1----:R-:W2:Y:S01]  /*34670*/  LDL.LU R27, [R1+0x960] ;  /* 0x00096000011b7983 */ /* 0x002ea20000300800 */
[----:B------:R-:W2:Y:S02]  /*34680*/  LDL.LU R5, [R1+0x950] ;  /* 0x0009500001057983 */ /* 0x000ea40000300800 */
[----:B------:R-:W2:Y:S02]  /*34690*/  LDL.LU R6, [R1+0x940] ;  /* 0x0009400001067983 */ /* 0x000ea40000300800 */
[----:B------:R-:W2:Y:S01]  /*346a0*/  LDL.LU R7, [R1+0x930] ;  /* 0x0009300001077983 */ /* 0x000ea20000300800 */
[----:B------:R-:W2:Y:S01]  /*346b0*/  LDL.LU R9, [R1+0x920] ;  /* 0x0009200001097983 */ /* 0x000ea20000300800 */
[----:B------:R-:W2:Y:S02]  /*346c0*/  LDL.LU R8, [R1+0x910] ;  /* 0x0009100001087983 */ /* 0x000ea40000300800 */
[----:B---3--:R-:W3:Y:S01]  /*346d0*/  LDL.LU R18, [R1+0x900] ;  /* 0x0009000001127983 */ /* 0x008ee20000300800 */
[----:B0-----:R-:W-:-:S04]  /*346e0*/  SHF.R.S32.HI R4, RZ, 0x6, R19 ;  /* 0x00000006ff047819 */ /* 0x001fc80000011413 */
[----:B------:R-:W-:-:S04]  /*346f0*/  SGXT R4, R4, 0x1 ;  /* 0x000000010404781a */ /* 0x000fc80000000200 */
[----:B------:R-:W-:-:S04]  /*34700*/  LOP3.LUT R3, R3, 0x90, R4, 0x78, !PT ;  /* 0x0000009003037812 */ /* 0x000fc800078e7804 */
[----:B------:R-:W-:-:S05]  /*34710*/  LOP3.LUT R3, R3, 0x20, RZ, 0x3c, !PT ;  /* 0x0000002003037812 */ /* 0x000fca00078e3cff */
[----:B------:R0:W-:Y:S01]  /*34720*/  STS.U16 [R3+0x10100], R15 ;  /* 0x0101000f03007388 */ /* 0x0001e20000000400 */
[----:B------:R-:W-:Y:S02]  /*34730*/  STS.U16 [R3+0x10500], R26 ;  /* 0x0105001a03007388 */ /* 0x000fe40000000400 */
[----:B----4-:R1:W-:Y:S01]  /*34740*/  STS.U16 [R3+0x10900], R14 ;  /* 0x0109000e03007388 */ /* 0x0103e20000000400 */
[----:B0-----:R-:W4:Y:S01]  /*34750*/  LDL.LU R15, [R1+0x8f0] ;  /* 0x0008f000010f7983 */ /* 0x001f220000300800 */
[----:B------:R-:W4:Y:S02]  /*34760*/  LDL.LU R10, [R1+0x8e0] ;  /* 0x0008e000010a7983 */ /* 0x000f240000300800 */
[----:B------:R-:W4:Y:S02]  /*34770*/  LDL.LU R11, [R1+0x8d0] ;  /* 0x0008d000010b7983 */ /* 0x000f240000300800 */
[----:B------:R-:W4:Y:S01]  /*34780*/  LDL.LU R12, [R1+0x8c0] ;  /* 0x0008c000010c7983 */ /* 0x000f220000300800 */
[----:B------:R-:W4:Y:S01]  /*34790*/  LDL.LU R2, [R1+0x8b0] ;  /* 0x0008b00001027983 */ /* 0x000f220000300800 */
[----:B------:R-:W4:Y:S02]  /*347a0*/  LDL.LU R20, [R1+0x8a0] ;  /* 0x0008a00001147983 */ /* 0x000f240000300800 */
[----:B-1----:R-:W4:Y:S02]  /*347b0*/  LDL.LU R14, [R1+0x890] ;  /* 0x00089000010e7983 */ /* 0x002f240000300800 */
[----:B------:R-:W4:Y:S01]  /*347c0*/  LDL.LU R21, [R1+0x880] ;  /* 0x0008800001157983 */ /* 0x000f220000300800 */
[----:B------:R-:W4:Y:S01]  /*347d0*/  LDL.LU R22, [R1+0x86c] ;  /* 0x00086c0001167983 */ /* 0x000f220000300800 */
[----:B------:R-:W4:Y:S02]  /*347e0*/  LDL.LU R23, [R1+0x85c] ;  /* 0x00085c0001177983 */ /* 0x000f240000300800 */
[----:B------:R-:W4:Y:S01]  /*347f0*/  LDL.LU R26, [R1+0x84c] ;  /* 0x00084c00011a7983 */ /* 0x000f220000300800 */
[----:B--2---:R0:W-:Y:S04]  /*34800*/  STS.U16 [R3+0x10d00], R29 ;  /* 0x010d001d03007388 */ /* 0x0041e80000000400 */
[----:B0-----:R-:W2:Y:S04]  /*34810*/  LDL.LU R29, [R1+0x83c] ;  /* 0x00083c00011d7983 */ /* 0x001ea80000300800 */
[----:B------:R0:W-:Y:S04]  /*34820*/  STS.U16 [R3+0x11100], R24 ;  /* 0x0111001803007388 */ /* 0x0001e80000000400 */
[----:B0-----:R-:W2:Y:S01]  /*34830*/  LDL.LU R24, [R1+0x82c] ;  /* 0x00082c0001187983 */ /* 0x001ea20000300800 */
[----:B------:R-:W-:Y:S02]  /*34840*/  STS.U16 [R3+0x11500], R28 ;  /* 0x0115001c03007388 */ /* 0x000fe40000000400 */
[----:B------:R-:W-:Y:S02]  /*34850*/  STS.U16 [R3+0x11900], R25 ;  /* 0x0119001903007388 */ /* 0x000fe40000000400 */
[----:B------:R-:W-:Y:S01]  /*34860*/  STS.U16 [R3+0x11d00], R0 ;  /* 0x011d000003007388 */ /* 0x000fe20000000400 */
[----:B------:R-:W-:Y:S01]  /*34870*/  STS.U16 [R3+0x12100], R16 ;  /* 0x0121001003007388 */ /* 0x000fe20000000400 */
[----:B------:R0:W-:Y:S02]  /*34880*/  STS.U16 [R3+0x12500], R13 ;  /* 0x0125000d03007388 */ /* 0x0001e40000000400 */
[----:B------:R1:W-:Y:S01]  /*34890*/  STS.U16 [R3+0x12900], R27 ;  /* 0x0129001b03007388 */ /* 0x0003e20000000400 */
[----:B------:R-:W-:Y:S01]  /*348a0*/  STS.U16 [R3+0x12d00], R5 ;  /* 0x012d000503007388 */ /* 0x000fe20000000400 */
[----:B------:R-:W-:Y:S02]  /*348b0*/  STS.U16 [R3+0x13100], R6 ;  /* 0x0131000603007388 */ /* 0x000fe40000000400 */
[----:B------:R-:W-:Y:S02]  /*348c0*/  STS.U16 [R3+0x13500], R7 ;  /* 0x0135000703007388 */ /* 0x000fe40000000400 */
[----:B------:R-:W-:Y:S01]  /*348d0*/  STS.U16 [R3+0x13900], R9 ;  /* 0x0139000903007388 */ /* 0x000fe20000000400 */
[----:B------:R-:W-:Y:S04]  /*348e0*/  STS.U16 [R3+0x13d00], R8 ;  /* 0x013d000803007388 */ /* 0x000fe80000000400 */
[----:B0-----:R-:W2:Y:S01]  /*348f0*/  LDL.LU R13, [R1+0x81c] ;  /* 0x00081c00010d7983 */ /* 0x001ea20000300800 */
[----:B---3--:R0:W-:Y:S02]  /*34900*/  STS.U16 [R3+0x14100], R18 ;  /* 0x0141001203007388 */ /* 0x0081e40000000400 */
[----:B-1----:R-:W3:Y:S01]  /*34910*/  LDL.LU R27, [R1+0x80c] ;  /* 0x00080c00011b7983 */ /* 0x002ee20000300800 */
[----:B0-----:R-:W3:Y:S04]  /*34920*/  LDL.LU R18, [R1+0x7fc] ;  /* 0x0007fc0001127983 */ /* 0x001ee80000300800 */
[----:B----4-:R0:W-:Y:S01]  /*34930*/  STS.U16 [R3+0x14500], R15 ;  /* 0x0145000f03007388 */ /* 0x0101e20000000400 */
[----:B------:R-:W-:Y:S02]  /*34940*/  STS.U16 [R3+0x14900], R10 ;  /* 0x0149000a03007388 */ /* 0x000fe40000000400 */
[----:B------:R-:W-:Y:S02]  /*34950*/  STS.U16 [R3+0x14d00], R11 ;  /* 0x014d000b03007388 */ /* 0x000fe40000000400 */
[----:B------:R-:W-:Y:S01]  /*34960*/  STS.U16 [R3+0x15100], R12 ;  /* 0x0151000c03007388 */ /* 0x000fe20000000400 */
[----:B------:R-:W-:Y:S01]  /*34970*/  STS.U16 [R3+0x15500], R2 ;  /* 0x0155000203007388 */ /* 0x000fe20000000400 */
[----:B------:R-:W-:Y:S02]  /*34980*/  STS.U16 [R3+0x15900], R20 ;  /* 0x0159001403007388 */ /* 0x000fe40000000400 */
[----:B------:R1:W-:Y:S02]  /*34990*/  STS.U16 [R3+0x15d00], R14 ;  /* 0x015d000e03007388 */ /* 0x0003e40000000400 */
[----:B------:R-:W-:Y:S01]  /*349a0*/  STS.U16 [R3+0x16100], R21 ;  /* 0x0161001503007388 */ /* 0x000fe20000000400 */
[----:B------:R-:W-:Y:S04]  /*349b0*/  STS.U16 [R3+0x16500], R22 ;  /* 0x0165001603007388 */ /* 0x000fe80000000400 */
[----:B0-----:R-:W4:Y:S01]  /*349c0*/  LDL.LU R15, [R1+0x6b0] ;  /* 0x0006b000010f7983 */ /* 0x001f220000300800 */
[----:B------:R-:W-:Y:S02]  /*349d0*/  STS.U16 [R3+0x16900], R23 ;  /* 0x0169001703007388 */ /* 0x000fe40000000400 */
[----:B------:R-:W-:Y:S01]  /*349e0*/  STS.U16 [R3+0x16d00], R26 ;  /* 0x016d001a03007388 */ /* 0x000fe20000000400 */
[----:B-1----:R-:W4:Y:S04]  /*349f0*/  LDL.LU R14, [R1+0x3ac] ;  /* 0x0003ac00010e7983 */ /* 0x002f280000300800 */
[----:B--2---:R0:W-:Y:S04]  /*34a00*/  STS.U16 [R3+0x17100], R29 ;  /* 0x0171001d03007388 */ /* 0x0041e80000000400 */
[----:B0-----:R-:W2:Y:S01]  /*34a10*/  LDL.LU R29, [R1+0x39c] ;  /* 0x00039c00011d7983 */ /* 0x001ea20000300800 */
[----:B------:R-:W2:Y:S02]  /*34a20*/  LDL.LU R28, [R1+0x38c] ;  /* 0x00038c00011c7983 */ /* 0x000ea40000300800 */
[----:B------:R-:W2:Y:S02]  /*34a30*/  LDL.LU R25, [R1+0x37c] ;  /* 0x00037c0001197983 */ /* 0x000ea40000300800 */
[----:B------:R-:W2:Y:S01]  /*34a40*/  LDL.LU R0, [R1+0x36c] ;  /* 0x00036c0001007983 */ /* 0x000ea20000300800 */
[----:B------:R-:W2:Y:S04]  /*34a50*/  LDL.LU R16, [R1+0x35c] ;  /* 0x00035c0001107983 */ /* 0x000ea80000300800 */
[----:B------:R0:W-:Y:S01]  /*34a60*/  STS.U16 [R3+0x17500], R24 ;  /* 0x0175001803007388 */ /* 0x0001e20000000400 */
[----:B------:R-:W2:Y:S03]  /*34a70*/  LDL.LU R26, [R1+0x34c] ;  /* 0x00034c00011a7983 */ /* 0x000ea60000300800 */
[----:B0-----:R-:W2:Y:S01]  /*34a80*/  LDL.LU R24, [R1+0x33c] ;  /* 0x00033c0001187983 */ /* 0x001ea20000300800 */
[----:B------:R-:W2:Y:S02]  /*34a90*/  LDL.LU R5, [R1+0x32c] ;  /* 0x00032c0001057983 */ /* 0x000ea40000300800 */
[----:B------:R-:W2:Y:S02]  /*34aa0*/  LDL.LU R6, [R1+0x31c] ;  /* 0x00031c0001067983 */ /* 0x000ea40000300800 */
[----:B------:R-:W2:Y:S01]  /*34ab0*/  LDL.LU R7, [R1+0x30c] ;  /* 0x00030c0001077983 */ /* 0x000ea20000300800 */
[----:B------:R-:W2:Y:S04]  /*34ac0*/  LDL.LU R9, [R1+0x2fc] ;  /* 0x0002fc0001097983 */ /* 0x000ea80000300800 */
[----:B------:R0:W-:Y:S01]  /*34ad0*/  STS.U16 [R3+0x17900], R13 ;  /* 0x0179000d03007388 */ /* 0x0001e20000000400 */
[----:B------:R-:W2:Y:S02]  /*34ae0*/  LDL.LU R8, [R1+0x2ec] ;  /* 0x0002ec0001087983 */ /* 0x000ea40000300800 */
[----:B---3--:R1:W-:Y:S01]  /*34af0*/  STS.U16 [R3+0x17d00], R27 ;  /* 0x017d001b03007388 */ /* 0x0083e20000000400 */
[----:B0-----:R-:W3:Y:S01]  /*34b00*/  LDL.LU R13, [R1+0x2dc] ;  /* 0x0002dc00010d7983 */ /* 0x001ee20000300800 */
[----:B-1----:R-:W3:Y:S02]  /*34b10*/  LDL.LU R27, [R1+0x20c] ;  /* 0x00020c00011b7983 */ /* 0x002ee40000300800 */
[----:B------:R-:W3:Y:S02]  /*34b20*/  LDL.LU R10, [R1+0x1cc] ;  /* 0x0001cc00010a7983 */ /* 0x000ee40000300800 */
[----:B------:R-:W3:Y:S01]  /*34b30*/  LDL.LU R11, [R1+0x1ac] ;  /* 0x0001ac00010b7983 */ /* 0x000ee20000300800 */
[----:B------:R-:W3:Y:S04]  /*34b40*/  LDL.LU R12, [R1+0x19c] ;  /* 0x00019c00010c7983 */ /* 0x000ee80000300800 */
[----:B------:R-:W-:Y:S01]  /*34b50*/  STS.U16 [R3+0x18100], R18 ;  /* 0x0181001203007388 */ /* 0x000fe20000000400 */
[----:B------:R-:W3:Y:S02]  /*34b60*/  LDL.LU R2, [R1+0x160] ;  /* 0x0001600001027983 */ /* 0x000ee40000300800 */
[----:B------:R-:W3:Y:S01]  /*34b70*/  LDL.LU R20, [R1+0x154] ;  /* 0x0001540001147983 */ /* 0x000ee20000300800 */
[----:B----4-:R0:W-:Y:S04]  /*34b80*/  STS.U16 [R3+0x18500], R15 ;  /* 0x0185000f03007388 */ /* 0x0101e80000000400 */
[----:B0-----:R-:W4:Y:S01]  /*34b90*/  LDL.LU R15, [R1+0x148] ;  /* 0x00014800010f7983 */ /* 0x001f220000300800 */
[----:B------:R-:W4:Y:S02]  /*34ba0*/  LDL.LU R21, [R1+0x13c] ;  /* 0x00013c0001157983 */ /* 0x000f240000300800 */
[----:B------:R-:W4:Y:S02]  /*34bb0*/  LDL.LU R22, [R1+0x138] ;  /* 0x0001380001167983 */ /* 0x000f240000300800 */
[----:B------:R-:W4:Y:S01]  /*34bc0*/  LDL.LU R23, [R1+0x134] ;  /* 0x0001340001177983 */ /* 0x000f220000300800 */
[----:B------:R0:W-:Y:S04]  /*34bd0*/  STS.U16 [R3+0x18900], R14 ;  /* 0x0189000e03007388 */ /* 0x0001e80000000400 */
[----:B------:R-:W4:Y:S04]  /*34be0*/  LDL.LU R18, [R1+0x130] ;  /* 0x0001300001127983 */ /* 0x000f280000300800 */
[----:B0-----:R-:W4:Y:S04]  /*34bf0*/  LDL.LU R14, [R1+0x12c] ;  /* 0x00012c00010e7983 */ /* 0x001f280000300800 */
[----:B--2---:R0:W-:Y:S04]  /*34c00*/  STS.U16 [R3+0x18d00], R29 ;  /* 0x018d001d03007388 */ /* 0x0041e80000000400 */
[----:B0-----:R-:W2:Y:S01]  /*34c10*/  LDL.LU R29, [R1+0x128] ;  /* 0x00012800011d7983 */ /* 0x001ea20000300800 */
[----:B------:R-:W-:Y:S02]  /*34c20*/  STS.U16 [R3+0x19100], R28 ;  /* 0x0191001c03007388 */ /* 0x000fe40000000400 */
[----:B------:R-:W-:Y:S02]  /*34c30*/  STS.U16 [R3+0x19500], R25 ;  /* 0x0195001903007388 */ /* 0x000fe40000000400 */
[----:B------:R-:W-:Y:S01]  /*34c40*/  STS.U16 [R3+0x19900], R0 ;  /* 0x0199000003007388 */ /* 0x000fe20000000400 */
[----:B------:R-:W-:Y:S01]  /*34c50*/  STS.U16 [R3+0x19d00], R16 ;  /* 0x019d001003007388 */ /* 0x000fe20000000400 */
[----:B------:R0:W-:Y:S02]  /*34c60*/  STS.U16 [R3+0x1a100], R26 ;  /* 0x01a1001a03007388 */ /* 0x0001e40000000400 */
[----:B------:R1:W-:Y:S01]  /*34c70*/  STS.U16 [R3+0x1a500], R24 ;  /* 0x01a5001803007388 */ /* 0x0003e20000000400 */
[----:B0-----:R-:W2:Y:S01]  /*34c80*/  LDL.LU R26, [R1+0x124] ;  /* 0x00012400011a7983 */ /* 0x001ea20000300800 */
[----:B-1----:R-:W2:Y:S02]  /*34c90*/  LDL.LU R24, [R1+0x120] ;  /* 0x0001200001187983 */ /* 0x002ea40000300800 */
[----:B------:R-:W-:Y:S02]  /*34ca0*/  STS.U16 [R3+0x1a900], R5 ;  /* 0x01a9000503007388 */ /* 0x000fe40000000400 */
[----:B------:R-:W-:Y:S01]  /*34cb0*/  STS.U16 [R3+0x1ad00], R6 ;  /* 0x01ad000603007388 */ /* 0x000fe20000000400 */
[----:B------:R-:W-:Y:S01]  /*34cc0*/  STS.U16 [R3+0x1b100], R7 ;  /* 0x01b1000703007388 */ /* 0x000fe20000000400 */
[----:B------:R-:W-:Y:S02]  /*34cd0*/  STS.U16 [R3+0x1b500], R9 ;  /* 0x01b5000903007388 */ /* 0x000fe40000000400 */
[----:B------:R-:W-:Y:S02]  /*34ce0*/  STS.U16 [R3+0x1b900], R8 ;  /* 0x01b9000803007388 */ /* 0x000fe40000000400 */
[----:B---3--:R0:W-:Y:S01]  /*34cf0*/  STS.U16 [R3+0x1bd00], R13 ;  /* 0x01bd000d03007388 */ /* 0x0081e20000000400 */
[----:B------:R1:W-:Y:S01]  /*34d00*/  STS.U16 [R3+0x1c100], R27 ;  /* 0x01c1001b03007388 */ /* 0x0003e20000000400 */
[----:B------:R-:W-:Y:S02]  /*34d10*/  STS.U16 [R3+0x1c500], R10 ;  /* 0x01c5000a03007388 */ /* 0x000fe40000000400 */
[----:B------:R-:W-:Y:S02]  /*34d20*/  STS.U16 [R3+0x1c900], R11 ;  /* 0x01c9000b03007388 */ /* 0x000fe40000000400 */
[----:B------:R-:W-:Y:S01]  /*34d30*/  STS.U16 [R3+0x1cd00], R12 ;  /* 0x01cd000c03007388 */ /* 0x000fe20000000400 */
[----:B------:R3:W-:Y:S01]  /*34d40*/  STS.U16 [R3+0x1d100], R2 ;  /* 0x01d1000203007388 */ /* 0x0007e20000000400 */
[----:B------:R-:W-:Y:S03]  /*34d50*/  STS.U16 [R3+0x1d500], R20 ;  /* 0x01d5001403007388 */ /* 0x000fe60000000400 */
[----:B0-----:R-:W2:Y:S01]  /*34d60*/  LDL.LU R13, [R1+0x10c] ;  /* 0x00010c00010d7983 */ /* 0x001ea20000300800 */
[----:B-1----:R-:W2:Y:S01]  /*34d70*/  LDL.LU R27, [R1+0x9fc] ;  /* 0x0009fc00011b7983 */ /* 0x002ea20000300800 */
[----:B---3--:R-:W-:-:S04]  /*34d80*/  SHF.R.S32.HI R2, RZ, 0x6, R19 ;  /* 0x00000006ff027819 */ /* 0x008fc80000011413 */
[----:B------:R-:W-:Y:S01]  /*34d90*/  SGXT R2, R2, 0x1 ;  /* 0x000000010202781a */ /* 0x000fe20000000200 */
[----:B----4-:R0:W-:Y:S01]  /*34da0*/  STS.U16 [R3+0x1d900], R15 ;  /* 0x01d9000f03007388 */ /* 0x0101e20000000400 */
[----:B------:R-:W-:Y:S02]  /*34db0*/  STS.U16 [R3+0x1dd00], R21 ;  /* 0x01dd001503007388 */ /* 0x000fe40000000400 */
[----:B------:R-:W-:Y:S02]  /*34dc0*/  STS.U16 [R3+0x1e100], R22 ;  /* 0x01e1001603007388 */ /* 0x000fe40000000400 */
[----:B------:R-:W-:Y:S01]  /*34dd0*/  STS.U16 [R3+0x1e500], R23 ;  /* 0x01e5001703007388 */ /* 0x000fe20000000400 */
[----:B------:R-:W-:Y:S04]  /*34de0*/  STS.U16 [R3+0x1e900], R18 ;  /* 0x01e9001203007388 */ /* 0x000fe80000000400 */
[----:B0-----:R-:W3:Y:S04]  /*34df0*/  LDL.LU R15, [R1+0x9ec] ;  /* 0x0009ec00010f7983 */ /* 0x001ee80000300800 */
[----:B------:R0:W-:Y:S02]  /*34e00*/  STS.U16 [R3+0x1ed00], R14 ;  /* 0x01ed000e03007388 */ /* 0x0001e40000000400 */
[----:B0-----:R-:W-:-:S05]  /*34e10*/  LOP3.LUT R14, R19, 0x3f, RZ, 0xc0, !PT ;  /* 0x0000003f130e7812 */ /* 0x001fca00078ec0ff */
[----:B------:R-:W-:-:S05]  /*34e20*/  IMAD.SHL.U32 R0, R14, 0x2, RZ ;  /* 0x000000020e007824 */ /* 0x000fca00078e00ff */
[----:B------:R-:W-:Y:S01]  /*34e30*/  LOP3.LUT R0, R0, 0x90, R2, 0x78, !PT ;  /* 0x0000009000007812 */ /* 0x000fe200078e7802 */
[----:B--2---:R0:W-:Y:S04]  /*34e40*/  STS.U16 [R3+0x1f100], R29 ;  /* 0x01f1001d03007388 */ /* 0x0041e80000000400 */
[----:B0-----:R-:W2:Y:S01]  /*34e50*/  LDL.LU R29, [R1+0x9dc] ;  /* 0x0009dc00011d7983 */ /* 0x001ea20000300800 */
[----:B------:R-:W4:Y:S02]  /*34e60*/  LDL.LU R2, [R1+0x9cc] ;  /* 0x0009cc0001027983 */ /* 0x000f240000300800 */
[----:B------:R-:W4:Y:S02]  /*34e70*/  LDL.LU R17, [R1+0x9bc] ;  /* 0x0009bc0001117983 */ /* 0x000f240000300800 */
[----:B------:R-:W4:Y:S01]  /*34e80*/  LDL.LU R28, [R1+0x9ac] ;  /* 0x0009ac00011c7983 */ /* 0x000f220000300800 */
[----:B------:R-:W4:Y:S04]  /*34e90*/  LDL.LU R25, [R1+0x99c] ;  /* 0x00099c0001197983 */ /* 0x000f280000300800 */
[----:B------:R-:W-:Y:S01]  /*34ea0*/  STS.U16 [R3+0x1f500], R26 ;  /* 0x01f5001a03007388 */ /* 0x000fe20000000400 */
[----:B------:R-:W4:Y:S02]  /*34eb0*/  LDL.LU R16, [R1+0x98c] ;  /* 0x00098c0001107983 */ /* 0x000f240000300800 */
[----:B------:R0:W-:Y:S02]  /*34ec0*/  STS.U16 [R3+0x1f900], R24 ;  /* 0x01f9001803007388 */ /* 0x0001e40000000400 */
        /* <DEDUP_REMOVED lines=10> */
[----:B------:R-:W4:Y:S03]  /*34f70*/  LDL.LU R11, [R1+0x8dc] ;  /* 0x0008dc00010b7983 */ /* 0x000f260000300800 */
[----:B------:R0:W-:Y:S01]  /*34f80*/  STS.U16 [R3+0x1fd00], R13 ;  /* 0x01fd000d03007388 */ /* 0x0001e20000000400 */
[----:B------:R-:W4:Y:S01]  /*34f90*/  LDL.LU R12, [R1+0x8cc] ;  /* 0x0008cc00010c7983 */ /* 0x000f220000300800 */
[----:B------:R-:W-:-:S02]  /*34fa0*/  LOP3.LUT R0, R0, 0x40, RZ, 0x3c, !PT ;  /* 0x0000004000007812 */ /* 0x000fc400078e3cff */
[----:B0-----:R-:W4:Y:S01]  /*34fb0*/  LDL.LU R3, [R1+0x8bc] ;  /* 0x0008bc0001037983 */ /* 0x001f220000300800 */
[----:B------:R-:W4:Y:S02]  /*34fc0*/  LDL.LU R20, [R1+0x8ac] ;  /* 0x0008ac0001147983 */ /* 0x000f240000300800 */
[----:B------:R-:W4:Y:S02]  /*34fd0*/  LDL.LU R13, [R1+0x89c] ;  /* 0x00089c00010d7983 */ /* 0x000f240000300800 */
[----:B------:R-:W4:Y:S01]  /*34fe0*/  LDL.LU R21, [R1+0x88c] ;  /* 0x00088c0001157983 */ /* 0x000f220000300800 */
[----:B------:R-:W4:Y:S01]  /*34ff0*/  LDL.LU R22, [R1+0x87c] ;  /* 0x00087c0001167983 */ /* 0x000f220000300800 */
[----:B------:R-:W4:Y:S03]  /*35000*/  LDL.LU R23, [R1+0x868] ;  /* 0x0008680001177983 */ /* 0x000f260000300800 */
[----:B------:R0:W-:Y:S01]  /*35010*/  STS.U16 [R0+0x10200], R27 ;  /* 0x0102001b00007388 */ /* 0x0001e20000000400 */
[----:B------:R-:W4:Y:S03]  /*35020*/  LDL.LU R18, [R1+0x858] ;  /* 0x0008580001127983 */ /* 0x000f260000300800 */
[----:B0-----:R-:W4:Y:S04]  /*35030*/  LDL.LU R27, [R1+0x848] ;  /* 0x00084800011b7983 */ /* 0x001f280000300800 */
[----:B---3--:R0:W-:Y:S04]  /*35040*/  STS.U16 [R0+0x10600], R15 ;  /* 0x0106000f00007388 */ /* 0x0081e80000000400 */
[----:B0-----:R-:W3:Y:S04]  /*35050*/  LDL.LU R15, [R1+0x838] ;  /* 0x00083800010f7983 */ /* 0x001ee80000300800 */
[----:B--2---:R0:W-:Y:S01]  /*35060*/  STS.U16 [R0+0x10a00], R29 ;  /* 0x010a001d00007388 */ /* 0x0041e20000000400 */
[----:B----4-:R-:W-:Y:S03]  /*35070*/  STS.U16 [R0+0x10e00], R2 ;  /* 0x010e000200007388 */ /* 0x010fe60000000400 */
[----:B0-----:R-:W2:Y:S01]  /*35080*/  LDL.LU R29, [R1+0x828] ;  /* 0x00082800011d7983 */ /* 0x001ea20000300800 */
[----:B------:R-:W-:Y:S02]  /*35090*/  STS.U16 [R0+0x11200], R17 ;  /* 0x0112001100007388 */ /* 0x000fe40000000400 */
[----:B------:R-:W-:Y:S02]  /*350a0*/  STS.U16 [R0+0x11600], R28 ;  /* 0x0116001c00007388 */ /* 0x000fe40000000400 */
[----:B------:R-:W-:Y:S01]  /*350b0*/  STS.U16 [R0+0x11a00], R25 ;  /* 0x011a001900007388 */ /* 0x000fe20000000400 */
[----:B------:R-:W-:Y:S01]  /*350c0*/  STS.U16 [R0+0x11e00], R16 ;  /* 0x011e001000007388 */ /* 0x000fe20000000400 */
[----:B------:R0:W-:Y:S02]  /*350d0*/  STS.U16 [R0+0x12200], R19 ;  /* 0x0122001300007388 */ /* 0x0001e40000000400 */
[----:B------:R1:W-:Y:S01]  /*350e0*/  STS.U16 [R0+0x12600], R24 ;  /* 0x0126001800007388 */ /* 0x0003e20000000400 */
[----:B0-----:R-:W4:Y:S01]  /*350f0*/  LDL.LU R19, [R1+0x818] ;  /* 0x0008180001137983 */ /* 0x001f220000300800 */
[----:B-1----:R-:W4:Y:S03]  /*35100*/  LDL.LU R24, [R1+0x808] ;  /* 0x0008080001187983 */ /* 0x002f260000300800 */
[----:B------:R-:W-:Y:S01]  /*35110*/  STS.U16 [R0+0x12a00], R5 ;  /* 0x012a000500007388 */ /* 0x000fe20000000400 */
[----:B------:R-:W-:Y:S02]  /*35120*/  STS.U16 [R0+0x12e00], R4 ;  /* 0x012e000400007388 */ /* 0x000fe40000000400 */
[----:B------:R-:W-:Y:S02]  /*35130*/  STS.U16 [R0+0x13200], R6 ;  /* 0x0132000600007388 */ /* 0x000fe40000000400 */
[----:B------:R-:W-:Y:S01]  /*35140*/  STS.U16 [R0+0x13600], R7 ;  /* 0x0136000700007388 */ /* 0x000fe20000000400 */
[----:B------:R-:W-:Y:S01]  /*35150*/  STS.U16 [R0+0x13a00], R9 ;  /* 0x013a000900007388 */ /* 0x000fe20000000400 */
[----:B------:R0:W-:Y:S02]  /*35160*/  STS.U16 [R0+0x13e00], R26 ;  /* 0x013e001a00007388 */ /* 0x0001e40000000400 */
[----:B------:R-:W-:Y:S02]  /*35170*/  STS.U16 [R0+0x14200], R8 ;  /* 0x0142000800007388 */ /* 0x000fe40000000400 */
[----:B------:R-:W-:Y:S01]  /*35180*/  STS.U16 [R0+0x14600], R10 ;  /* 0x0146000a00007388 */ /* 0x000fe20000000400 */
[----:B------:R-:W-:Y:S01]  /*35190*/  STS.U16 [R0+0x14a00], R11 ;  /* 0x014a000b00007388 */ /* 0x000fe20000000400 */
[----:B------:R-:W-:Y:S02]  /*351a0*/  STS.U16 [R0+0x14e00], R12 ;  /* 0x014e000c00007388 */ /* 0x000fe40000000400 */
[----:B------:R-:W-:Y:S01]  /*351b0*/  STS.U16 [R0+0x15200], R3 ;  /* 0x0152000300007388 */ /* 0x000fe20000000400 */
[----:B0-----:R-:W4:Y:S01]  /*351c0*/  LDL.LU R26, [R1+0x7f8] ;  /* 0x0007f800011a7983 */ /* 0x001f220000300800 */
[----:B------:R-:W-:Y:S02]  /*351d0*/  STS.U16 [R0+0x15600], R20 ;  /* 0x0156001400007388 */ /* 0x000fe40000000400 */
[----:B------:R0:W-:Y:S02]  /*351e0*/  STS.U16 [R0+0x15a00], R13 ;  /* 0x015a000d00007388 */ /* 0x0001e40000000400 */
[----:B------:R-:W-:Y:S01]  /*351f0*/  STS.U16 [R0+0x15e00], R21 ;  /* 0x015e001500007388 */ /* 0x000fe20000000400 */
[----:B------:R-:W-:Y:S01]  /*35200*/  STS.U16 [R0+0x16200], R22 ;  /* 0x0162001600007388 */ /* 0x000fe20000000400 */
[----:B------:R-:W-:Y:S02]  /*35210*/  STS.U16 [R0+0x16600], R23 ;  /* 0x0166001700007388 */ /* 0x000fe40000000400 */
[----:B------:R-:W-:Y:S01]  /*35220*/  STS.U16 [R0+0x16a00], R18 ;  /* 0x016a001200007388 */ /* 0x000fe20000000400 */
[----:B0-----:R-:W4:Y:S01]  /*35230*/  LDL.LU R13, [R1+0x44c] ;  /* 0x00044c00010d7983 */ /* 0x001f220000300800 */
[----:B------:R-:W4:Y:S02]  /*35240*/  LDL.LU R17, [R1+0x3a8] ;  /* 0x0003a80001117983 */ /* 0x000f240000300800 */
[----:B------:R-:W4:Y:S01]  /*35250*/  LDL.LU R16, [R1+0x398] ;  /* 0x0003980001107983 */ /* 0x000f220000300800 */
[----:B------:R-:W-:Y:S04]  /*35260*/  STS.U16 [R0+0x16e00], R27 ;  /* 0x016e001b00007388 */ /* 0x000fe80000000400 */
[----:B---3--:R-:W-:Y:S04]  /*35270*/  STS.U16 [R0+0x17200], R15 ;  /* 0x0172000f00007388 */ /* 0x008fe80000000400 */
[----:B--2---:R0:W-:Y:S04]  /*35280*/  STS.U16 [R0+0x17600], R29 ;  /* 0x0176001d00007388 */ /* 0x0041e80000000400 */
[----:B0-----:R-:W2:Y:S01]  /*35290*/  LDL.LU R29, [R1+0x388] ;  /* 0x00038800011d7983 */ /* 0x001ea20000300800 */
[----:B------:R-:W3:Y:S02]  /*352a0*/  LDL.LU R2, [R1+0x378] ;  /* 0x0003780001027983 */ /* 0x000ee40000300800 */
[----:B------:R-:W3:Y:S02]  /*352b0*/  LDL.LU R28, [R1+0x368] ;  /* 0x00036800011c7983 */ /* 0x000ee40000300800 */
[----:B------:R-:W3:Y:S01]  /*352c0*/  LDL.LU R27, [R1+0x358] ;  /* 0x00035800011b7983 */ /* 0x000ee20000300800 */
[----:B------:R-:W3:Y:S01]  /*352d0*/  LDL.LU R15, [R1+0x348] ;  /* 0x00034800010f7983 */ /* 0x000ee20000300800 */
[----:B------:R-:W3:Y:S02]  /*352e0*/  LDL.LU R25, [R1+0x338] ;  /* 0x0003380001197983 */ /* 0x000ee40000300800 */
[----:B------:R-:W3:Y:S02]  /*352f0*/  LDL.LU R5, [R1+0x328] ;  /* 0x0003280001057983 */ /* 0x000ee40000300800 */
[----:B------:R-:W3:Y:S01]  /*35300*/  LDL.LU R4, [R1+0x318] ;  /* 0x0003180001047983 */ /* 0x000ee20000300800 */
[----:B----4-:R-:W-:Y:S04]  /*35310*/  STS.U16 [R0+0x17a00], R19 ;  /* 0x017a001300007388 */ /* 0x010fe80000000400 */
[----:B------:R-:W4:Y:S01]  /*35320*/  LDL.LU R6, [R1+0x308] ;  /* 0x0003080001067983 */ /* 0x000f220000300800 */
[----:B------:R0:W-:Y:S02]  /*35330*/  STS.U16 [R0+0x17e00], R24 ;  /* 0x017e001800007388 */ /* 0x0001e40000000400 */
[----:B------:R-:W4:Y:S01]  /*35340*/  LDL.LU R7, [R1+0x2f8] ;  /* 0x0002f80001077983 */ /* 0x000f220000300800 */
        /* <DEDUP_REMOVED lines=8> */
[----:B0-----:R-:W4:Y:S01]  /*353d0*/  LDL.LU R26, [R1+0x150] ;  /* 0x00015000011a7983 */ /* 0x001f220000300800 */
[----:B------:R-:W4:Y:S02]  /*353e0*/  LDL.LU R20, [R1+0x144] ;  /* 0x0001440001147983 */ /* 0x000f240000300800 */
[----:B------:R-:W4:Y:S02]  /*353f0*/  LDL.LU R21, [R1+0x108] ;  /* 0x0001080001157983 */ /* 0x000f240000300800 */
[----:B------:R-:W4:Y:S01]  /*35400*/  LDL.LU R22, [R1+0x100] ;  /* 0x0001000001167983 */ /* 0x000f220000300800 */
[----:B------:R-:W4:Y:S01]  /*35410*/  LDL.LU R23, [R1+0xf8] ;  /* 0x0000f80001177983 */ /* 0x000f220000300800 */
[----:B------:R-:W4:Y:S03]  /*35420*/  LDL.LU R18, [R1+0xf0] ;  /* 0x0000f00001127983 */ /* 0x000f260000300800 */
[----:B------:R0:W-:Y:S01]  /*35430*/  STS.U16 [R0+0x18600], R13 ;  /* 0x0186000d00007388 */ /* 0x0001e20000000400 */
[----:B------:R-:W4:Y:S02]  /*35440*/  LDL.LU R19, [R1+0xe8] ;  /* 0x0000e80001137983 */ /* 0x000f240000300800 */
[----:B------:R1:W-:Y:S02]  /*35450*/  STS.U16 [R0+0x18a00], R17 ;  /* 0x018a001100007388 */ /* 0x0003e40000000400 */
[----:B------:R1:W-:Y:S01]  /*35460*/  STS.U16 [R0+0x18e00], R16 ;  /* 0x018e001000007388 */ /* 0x0003e20000000400 */
[----:B0-----:R-:W4:Y:S01]  /*35470*/  LDL.LU R13, [R1+0xe0] ;  /* 0x0000e000010d7983 */ /* 0x001f220000300800 */
[----:B-1----:R-:W4:Y:S02]  /*35480*/  LDL.LU R17, [R1+0x2d68] ;  /* 0x002d680001117983 */ /* 0x002f240000300800 */
[----:B------:R-:W4:Y:S01]  /*35490*/  LDL.LU R16, [R1+0x2d64] ;  /* 0x002d640001107983 */ /* 0x000f220000300800 */
[----:B--2---:R0:W-:Y:S01]  /*354a0*/  STS.U16 [R0+0x19200], R29 ;  /* 0x0192001d00007388 */ /* 0x0041e20000000400 */
[----:B---3--:R-:W-:Y:S03]  /*354b0*/  STS.U16 [R0+0x19600], R2 ;  /* 0x0196000200007388 */ /* 0x008fe60000000400 */
[----:B------:R-:W-:Y:S01]  /*354c0*/  STS.U16 [R0+0x19a00], R28 ;  /* 0x019a001c00007388 */ /* 0x000fe20000000400 */
[----:B------:R1:W-:Y:S03]  /*354d0*/  STS.U16 [R0+0x19e00], R27 ;  /* 0x019e001b00007388 */ /* 0x0003e60000000400 */
[----:B------:R2:W-:Y:S04]  /*354e0*/  STS.U16 [R0+0x1a200], R15 ;  /* 0x01a2000f00007388 */ /* 0x0005e80000000400 */
[----:B0-----:R-:W3:Y:S04]  /*354f0*/  LDL.LU R29, [R1+0x2d60] ;  /* 0x002d6000011d7983 */ /* 0x001ee80000300800 */
[----:B-1----:R-:W3:Y:S04]  /*35500*/  LDL.LU R27, [R1+0x8] ;  /* 0x00000800011b7983 */ /* 0x002ee80000300800 */
[----:B--2---:R-:W2:Y:S01]  /*35510*/  LDL.LU R15, [R1] ;  /* 0x00000000010f7983 */ /* 0x004ea20000300800 */
[----:B------:R-:W-:Y:S02]  /*35520*/  STS.U16 [R0+0x1a600], R25 ;  /* 0x01a6001900007388 */ /* 0x000fe40000000400 */
[----:B------:R-:W-:Y:S02]  /*35530*/  STS.U16 [R0+0x1aa00], R5 ;  /* 0x01aa000500007388 */ /* 0x000fe40000000400 */
[----:B------:R-:W-:Y:S01]  /*35540*/  STS.U16 [R0+0x1ae00], R4 ;  /* 0x01ae000400007388 */ /* 0x000fe20000000400 */
[----:B----4-:R-:W-:Y:S01]  /*35550*/  STS.U16 [R0+0x1b200], R6 ;  /* 0x01b2000600007388 */ /* 0x010fe20000000400 */
[----:B------:R-:W-:Y:S02]  /*35560*/  STS.U16 [R0+0x1b600], R7 ;  /* 0x01b6000700007388 */ /* 0x000fe40000000400 */
[----:B------:R0:W-:Y:S02]  /*35570*/  STS.U16 [R0+0x1ba00], R24 ;  /* 0x01ba001800007388 */ /* 0x0001e40000000400 */
[----:B0-----:R-:W4:Y:S01]  /*35580*/  LDL.LU R24, [R1+0x9f8] ;  /* 0x0009f80001187983 */ /* 0x001f220000300800 */
[----:B------:R-:W-:Y:S02]  /*35590*/  STS.U16 [R0+0x1be00], R9 ;  /* 0x01be000900007388 */ /* 0x000fe40000000400 */
[----:B------:R-:W-:Y:S02]  /*355a0*/  STS.U16 [R0+0x1c200], R8 ;  /* 0x01c2000800007388 */ /* 0x000fe40000000400 */
[----:B------:R-:W-:Y:S01]  /*355b0*/  STS.U16 [R0+0x1c600], R10 ;  /* 0x01c6000a00007388 */ /* 0x000fe20000000400 */
[----:B------:R-:W-:Y:S01]  /*355c0*/  STS.U16 [R0+0x1ca00], R11 ;  /* 0x01ca000b00007388 */ /* 0x000fe20000000400 */
[----:B------:R-:W-:Y:S02]  /*355d0*/  STS.U16 [R0+0x1ce00], R12 ;  /* 0x01ce000c00007388 */ /* 0x000fe40000000400 */
[----:B------:R0:W-:Y:S02]  /*355e0*/  STS.U16 [R0+0x1d200], R3 ;  /* 0x01d2000300007388 */ /* 0x0001e40000000400 */
[----:B------:R1:W-:Y:S01]  /*355f0*/  STS.U16 [R0+0x1d600], R26 ;  /* 0x01d6001a00007388 */ /* 0x0003e20000000400 */
[----:B------:R1:W-:Y:S01]  /*35600*/  STS.U16 [R0+0x1da00], R20 ;  /* 0x01da001400007388 */ /* 0x0003e20000000400 */
[----:B------:R-:W-:Y:S02]  /*35610*/  STS.U16 [R0+0x1de00], R21 ;  /* 0x01de001500007388 */ /* 0x000fe40000000400 */
[----:B------:R-:W-:Y:S02]  /*35620*/  STS.U16 [R0+0x1e200], R22 ;  /* 0x01e2001600007388 */ /* 0x000fe40000000400 */
[----:B------:R-:W-:Y:S01]  /*35630*/  STS.U16 [R0+0x1e600], R23 ;  /* 0x01e6001700007388 */ /* 0x000fe20000000400 */
[----:B------:R-:W-:Y:S01]  /*35640*/  STS.U16 [R0+0x1ea00], R18 ;  /* 0x01ea001200007388 */ /* 0x000fe20000000400 */
[----:B------:R-:W-:Y:S01]  /*35650*/  STS.U16 [R0+0x1ee00], R19 ;  /* 0x01ee001300007388 */ /* 0x000fe20000000400 */
[----:B0-----:R-:W-:-:S02]  /*35660*/  SHF.L.U32 R3, R14, 0x1, RZ ;  /* 0x000000010e037819 */ /* 0x001fc400000006ff */
[----:B-1----:R-:W4:Y:S01]  /*35670*/  LDL.LU R26, [R1+0x9e8] ;  /* 0x0009e800011a7983 */ /* 0x002f220000300800 */
[----:B------:R-:W-:-:S03]  /*35680*/  SHF.R.S32.HI R20, RZ, 0x6, R16 ;  /* 0x00000006ff147819 */ /* 0x000fc60000011410 */
[----:B------:R0:W-:Y:S01]  /*35690*/  STS.U16 [R0+0x1f200], R13 ;  /* 0x01f2000d00007388 */ /* 0x0001e20000000400 */
[----:B------:R-:W-:-:S04]  /*356a0*/  SGXT R20, R20, 0x1 ;  /* 0x000000011414781a */ /* 0x000fc80000000200 */
[----:B------:R-:W-:Y:S01]  /*356b0*/  LOP3.LUT R3, R3, 0x90, R20, 0x78, !PT ;  /* 0x0000009003037812 */ /* 0x000fe200078e7814 */
[----:B0-----:R-:W4:Y:S01]  /*356c0*/  LDL.LU R13, [R1+0x9d8] ;  /* 0x0009d800010d7983 */ /* 0x001f220000300800 */
[----:B------:R-:W4:Y:S02]  /*356d0*/  LDL.LU R14, [R1+0x9c8] ;  /* 0x0009c800010e7983 */ /* 0x000f240000300800 */
[----:B------:R-:W4:Y:S01]  /*356e0*/  LDL.LU R20, [R1+0x9a8] ;  /* 0x0009a80001147983 */ /* 0x000f220000300800 */
[----:B------:R-:W-:Y:S01]  /*356f0*/  LOP3.LUT R3, R3, 0x60, RZ, 0x3c, !PT ;  /* 0x0000006003037812 */ /* 0x000fe200078e3cff */
[----:B---3--:R0:W-:Y:S01]  /*35700*/  STS.U16 [R0+0x1f600], R27 ;  /* 0x01f6001b00007388 */ /* 0x0081e20000000400 */
[----:B--2---:R-:W-:Y:S02]  /*35710*/  STS.U16 [R0+0x1fa00], R15 ;  /* 0x01fa000f00007388 */ /* 0x004fe40000000400 */
[----:B------:R1:W-:Y:S01]  /*35720*/  STS.U16 [R0+0x1fe00], R29 ;  /* 0x01fe001d00007388 */ /* 0x0003e20000000400 */
[----:B0-----:R-:W2:Y:S01]  /*35730*/  LDL.LU R27, [R1+0x998] ;  /* 0x00099800011b7983 */ /* 0x001ea20000300800 */
[----:B-1----:R-:W3:Y:S02]  /*35740*/  LDL.LU R29, [R1+0x9b8] ;  /* 0x0009b800011d7983 */ /* 0x002ee40000300800 */
[----:B------:R-:W2:Y:S02]  /*35750*/  LDL.LU R28, [R1+0x988] ;  /* 0x00098800011c7983 */ /* 0x000ea40000300800 */
[----:B------:R-:W2:Y:S01]  /*35760*/  LDL.LU R15, [R1+0x978] ;  /* 0x00097800010f7983 */ /* 0x000ea20000300800 */
[----:B------:R-:W2:Y:S01]  /*35770*/  LDL.LU R25, [R1+0x968] ;  /* 0x0009680001197983 */ /* 0x000ea20000300800 */
[----:B------:R-:W2:Y:S02]  /*35780*/  LDL.LU R0, [R1+0x958] ;  /* 0x0009580001007983 */ /* 0x000ea40000300800 */
[----:B------:R-:W2:Y:S02]  /*35790*/  LDL.LU R5, [R1+0x948] ;  /* 0x0009480001057983 */ /* 0x000ea40000300800 */
[----:B------:R-:W2:Y:S01]  /*357a0*/  LDL.LU R4, [R1+0x938] ;  /* 0x0009380001047983 */ /* 0x000ea20000300800 */
[----:B------:R-:W2:Y:S04]  /*357b0*/  LDL.LU R6, [R1+0x928] ;  /* 0x0009280001067983 */ /* 0x000ea80000300800 */
[----:B----4-:R0:W-:Y:S01]  /*357c0*/  STS.U16 [R3+0x10300], R24 ;  /* 0x0103001803007388 */ /* 0x0101e20000000400 */
[----:B------:R-:W4:Y:S03]  /*357d0*/  LDL.LU R7, [R1+0x918] ;  /* 0x0009180001077983 */ /* 0x000f260000300800 */
        /* <DEDUP_REMOVED lines=8> */
[----:B------:R-:W4:Y:S04]  /*35860*/  LDL.LU R22, [R1+0x888] ;  /* 0x0008880001167983 */ /* 0x000f280000300800 */
[----:B------:R0:W-:Y:S01]  /*35870*/  STS.U16 [R3+0x10700], R26 ;  /* 0x0107001a03007388 */ /* 0x0001e20000000400 */
[----:B------:R-:W4:Y:S02]  /*35880*/  LDL.LU R23, [R1+0x878] ;  /* 0x0008780001177983 */ /* 0x000f240000300800 */
[----:B------:R-:W4:Y:S02]  /*35890*/  LDL.LU R18, [R1+0x864] ;  /* 0x0008640001127983 */ /* 0x000f240000300800 */
[----:B------:R-:W4:Y:S01]  /*358a0*/  LDL.LU R19, [R1+0x854] ;  /* 0x0008540001137983 */ /* 0x000f220000300800 */
[----:B0-----:R-:W4:Y:S04]  /*358b0*/  LDL.LU R26, [R1+0x844] ;  /* 0x00084400011a7983 */ /* 0x001f280000300800 */
[----:B------:R0:W-:Y:S01]  /*358c0*/  STS.U16 [R3+0x10b00], R13 ;  /* 0x010b000d03007388 */ /* 0x0001e20000000400 */
[----:B------:R1:W-:Y:S03]  /*358d0*/  STS.U16 [R3+0x10f00], R14 ;  /* 0x010f000e03007388 */ /* 0x0003e60000000400 */
[----:B0-----:R-:W4:Y:S01]  /*358e0*/  LDL.LU R13, [R1+0x834] ;  /* 0x00083400010d7983 */ /* 0x001f220000300800 */
[----:B-1----:R-:W4:Y:S03]  /*358f0*/  LDL.LU R14, [R1+0x824] ;  /* 0x00082400010e7983 */ /* 0x002f260000300800 */
[----:B---3--:R-:W-:Y:S01]  /*35900*/  STS.U16 [R3+0x11300], R29 ;  /* 0x0113001d03007388 */ /* 0x008fe20000000400 */
[----:B------:R-:W-:Y:S02]  /*35910*/  STS.U16 [R3+0x11700], R20 ;  /* 0x0117001403007388 */ /* 0x000fe40000000400 */
[----:B--2---:R0:W-:Y:S01]  /*35920*/  STS.U16 [R3+0x11b00], R27 ;  /* 0x011b001b03007388 */ /* 0x0041e20000000400 */
[----:B------:R-:W-:Y:S04]  /*35930*/  STS.U16 [R3+0x11f00], R28 ;  /* 0x011f001c03007388 */ /* 0x000fe80000000400 */
[----:B------:R1:W-:Y:S01]  /*35940*/  STS.U16 [R3+0x12300], R15 ;  /* 0x0123000f03007388 */ /* 0x0003e20000000400 */
[----:B------:R-:W-:Y:S02]  /*35950*/  STS.U16 [R3+0x12700], R25 ;  /* 0x0127001903007388 */ /* 0x000fe40000000400 */
[----:B------:R-:W-:Y:S02]  /*35960*/  STS.U16 [R3+0x12b00], R0 ;  /* 0x012b000003007388 */ /* 0x000fe40000000400 */
[----:B------:R-:W-:Y:S01]  /*35970*/  STS.U16 [R3+0x12f00], R5 ;  /* 0x012f000503007388 */ /* 0x000fe20000000400 */
[----:B------:R-:W-:Y:S01]  /*35980*/  STS.U16 [R3+0x13300], R4 ;  /* 0x0133000403007388 */ /* 0x000fe20000000400 */
[----:B------:R-:W-:Y:S03]  /*35990*/  STS.U16 [R3+0x13700], R6 ;  /* 0x0137000603007388 */ /* 0x000fe60000000400 */
[----:B----4-:R-:W-:Y:S04]  /*359a0*/  STS.U16 [R3+0x13b00], R7 ;  /* 0x013b000703007388 */ /* 0x010fe80000000400 */
[----:B0-----:R-:W2:Y:S01]  /*359b0*/  LDL.LU R27, [R1+0x814] ;  /* 0x00081400011b7983 */ /* 0x001ea20000300800 */
[----:B-1----:R-:W3:Y:S03]  /*359c0*/  LDL.LU R15, [R1+0x804] ;  /* 0x00080400010f7983 */ /* 0x002ee60000300800 */
[----:B------:R0:W-:Y:S04]  /*359d0*/  STS.U16 [R3+0x13f00], R24 ;  /* 0x013f001803007388 */ /* 0x0001e80000000400 */
        /* <DEDUP_REMOVED lines=8> */
[----:B0-----:R-:W4:Y:S01]  /*35a60*/  LDL.LU R2, [R1+0x3bc] ;  /* 0x0003bc0001027983 */ /* 0x001f220000300800 */
[----:B-1----:R-:W4:Y:S02]  /*35a70*/  LDL.LU R21, [R1+0x3a4] ;  /* 0x0003a40001157983 */ /* 0x002f240000300800 */
[----:B------:R-:W4:Y:S01]  /*35a80*/  LDL.LU R0, [R1+0x394] ;  /* 0x0003940001007983 */ /* 0x000f220000300800 */
[----:B------:R0:W-:Y:S01]  /*35a90*/  STS.U16 [R3+0x15f00], R22 ;  /* 0x015f001603007388 */ /* 0x0001e20000000400 */
[----:B------:R-:W4:Y:S02]  /*35aa0*/  LDL.LU R5, [R1+0x384] ;  /* 0x0003840001057983 */ /* 0x000f240000300800 */
[----:B------:R1:W-:Y:S02]  /*35ab0*/  STS.U16 [R3+0x16300], R23 ;  /* 0x0163001703007388 */ /* 0x0003e40000000400 */
[----:B------:R-:W-:Y:S01]  /*35ac0*/  STS.U16 [R3+0x16700], R18 ;  /* 0x0167001203007388 */ /* 0x000fe20000000400 */
[----:B0-----:R-:W4:Y:S01]  /*35ad0*/  LDL.LU R22, [R1+0x374] ;  /* 0x0003740001167983 */ /* 0x001f220000300800 */
[----:B------:R-:W4:Y:S02]  /*35ae0*/  LDL.LU R4, [R1+0x364] ;  /* 0x0003640001047983 */ /* 0x000f240000300800 */
[----:B-1----:R-:W4:Y:S02]  /*35af0*/  LDL.LU R23, [R1+0x354] ;  /* 0x0003540001177983 */ /* 0x002f240000300800 */
[----:B------:R-:W4:Y:S01]  /*35b00*/  LDL.LU R6, [R1+0x344] ;  /* 0x0003440001067983 */ /* 0x000f220000300800 */
[----:B------:R-:W4:Y:S01]  /*35b10*/  LDL.LU R7, [R1+0x334] ;  /* 0x0003340001077983 */ /* 0x000f220000300800 */
[----:B------:R-:W4:Y:S02]  /*35b20*/  LDL.LU R9, [R1+0x324] ;  /* 0x0003240001097983 */ /* 0x000f240000300800 */
[----:B------:R-:W4:Y:S02]  /*35b30*/  LDL.LU R8, [R1+0x314] ;  /* 0x0003140001087983 */ /* 0x000f240000300800 */
[----:B------:R-:W4:Y:S01]  /*35b40*/  LDL.LU R10, [R1+0x304] ;  /* 0x00030400010a7983 */ /* 0x000f220000300800 */
[----:B------:R0:W-:Y:S04]  /*35b50*/  STS.U16 [R3+0x16b00], R19 ;  /* 0x016b001303007388 */ /* 0x0001e80000000400 */
[----:B------:R-:W4:Y:S01]  /*35b60*/  LDL.LU R11, [R1+0x2f4] ;  /* 0x0002f400010b7983 */ /* 0x000f220000300800 */
[----:B------:R1:W-:Y:S02]  /*35b70*/  STS.U16 [R3+0x16f00], R26 ;  /* 0x016f001a03007388 */ /* 0x0003e40000000400 */
[----:B------:R1:W-:Y:S02]  /*35b80*/  STS.U16 [R3+0x17300], R13 ;  /* 0x0173000d03007388 */ /* 0x0003e40000000400 */
[----:B------:R1:W-:Y:S01]  /*35b90*/  STS.U16 [R3+0x17700], R14 ;  /* 0x0177000e03007388 */ /* 0x0003e20000000400 */
[----:B0-----:R-:W4:Y:S01]  /*35ba0*/  LDL.LU R19, [R1+0x2e4] ;  /* 0x0002e40001137983 */ /* 0x001f220000300800 */
[----:B------:R-:W4:Y:S02]  /*35bb0*/  LDL.LU R12, [R1+0x2d4] ;  /* 0x0002d400010c7983 */ /* 0x000f240000300800 */
[----:B-1----:R-:W4:Y:S02]  /*35bc0*/  LDL.LU R26, [R1+0x204] ;  /* 0x00020400011a7983 */ /* 0x002f240000300800 */
[----:B------:R-:W4:Y:S01]  /*35bd0*/  LDL.LU R13, [R1+0x1c4] ;  /* 0x0001c400010d7983 */ /* 0x000f220000300800 */
[----:B------:R-:W4:Y:S04]  /*35be0*/  LDL.LU R14, [R1+0x1a4] ;  /* 0x0001a400010e7983 */ /* 0x000f280000300800 */
[----:B--2---:R0:W-:Y:S01]  /*35bf0*/  STS.U16 [R3+0x17b00], R27 ;  /* 0x017b001b03007388 */ /* 0x0041e20000000400 */
[----:B---3--:R1:W-:Y:S03]  /*35c00*/  STS.U16 [R3+0x17f00], R15 ;  /* 0x017f000f03007388 */ /* 0x0083e60000000400 */
[----:B0-----:R-:W2:Y:S01]  /*35c10*/  LDL.LU R27, [R1+0x194] ;  /* 0x00019400011b7983 */ /* 0x001ea20000300800 */
[----:B-1----:R-:W3:Y:S03]  /*35c20*/  LDL.LU R15, [R1+0x158] ;  /* 0x00015800010f7983 */ /* 0x002ee60000300800 */
[----:B----4-:R0:W-:Y:S04]  /*35c30*/  STS.U16 [R3+0x18300], R24 ;  /* 0x0183001803007388 */ /* 0x0101e80000000400 */
[----:B0-----:R-:W4:Y:S01]  /*35c40*/  LDL.LU R24, [R1+0x14c] ;  /* 0x00014c0001187983 */ /* 0x001f220000300800 */
[----:B------:R-:W4:Y:S02]  /*35c50*/  LDL.LU R29, [R1+0x140] ;  /* 0x00014000011d7983 */ /* 0x000f240000300800 */
[----:B------:R-:W4:Y:S02]  /*35c60*/  LDL.LU R20, [R1+0x104] ;  /* 0x0001040001147983 */ /* 0x000f240000300800 */
[----:B------:R-:W4:Y:S01]  /*35c70*/  LDL.LU R28, [R1+0xfc] ;  /* 0x0000fc00011c7983 */ /* 0x000f220000300800 */
[----:B------:R-:W4:Y:S04]  /*35c80*/  LDL.LU R18, [R1+0xf4] ;  /* 0x0000f40001127983 */ /* 0x000f280000300800 */
[----:B------:R0:W-:Y:S01]  /*35c90*/  STS.U16 [R3+0x18700], R2 ;  /* 0x0187000203007388 */ /* 0x0001e20000000400 */
[----:B------:R-:W4:Y:S02]  /*35ca0*/  LDL.LU R25, [R1+0xec] ;  /* 0x0000ec0001197983 */ /* 0x000f240000300800 */
[----:B------:R1:W-:Y:S02]  /*35cb0*/  STS.U16 [R3+0x18b00], R21 ;  /* 0x018b001503007388 */ /* 0x0003e40000000400 */
[----:B------:R1:W-:Y:S01]  /*35cc0*/  STS.U16 [R3+0x18f00], R0 ;  /* 0x018f000003007388 */ /* 0x0003e20000000400 */
[----:B0-----:R-:W4:Y:S01]  /*35cd0*/  LDL.LU R2, [R1+0xe4] ;  /* 0x0000e40001027983 */ /* 0x001f220000300800 */
[----:B-1----:R-:W4:Y:S02]  /*35ce0*/  LDL.LU R21, [R1+0xc] ;  /* 0x00000c0001157983 */ /* 0x002f240000300800 */
[----:B------:R-:W4:Y:S01]  /*35cf0*/  LDL.LU R0, [R1+0x2d5c] ;  /* 0x002d5c0001007983 */ /* 0x000f220000300800 */
[----:B------:R0:W-:Y:S01]  /*35d00*/  STS.U16 [R3+0x19300], R5 ;  /* 0x0193000503007388 */ /* 0x0001e20000000400 */
[----:B------:R1:W-:Y:S02]  /*35d10*/  STS.U16 [R3+0x19700], R22 ;  /* 0x0197001603007388 */ /* 0x0003e40000000400 */
[----:B------:R1:W-:Y:S02]  /*35d20*/  STS.U16 [R3+0x19b00], R4 ;  /* 0x019b000403007388 */ /* 0x0003e40000000400 */
[----:B------:R1:W-:Y:S01]  /*35d30*/  STS.U16 [R3+0x19f00], R23 ;  /* 0x019f001703007388 */ /* 0x0003e20000000400 */
[----:B------:R1:W-:Y:S01]  /*35d40*/  STS.U16 [R3+0x1a300], R6 ;  /* 0x01a3000603007388 */ /* 0x0003e20000000400 */
[----:B------:R1:W-:Y:S03]  /*35d50*/  STS.U16 [R3+0x1a700], R7 ;  /* 0x01a7000703007388 */ /* 0x0003e60000000400 */
[----:B0-----:R-:W4:Y:S01]  /*35d60*/  LDL.LU R5, [R1+0x2d58] ;  /* 0x002d580001057983 */ /* 0x001f220000300800 */
[----:B-1----:R-:W4:Y:S03]  /*35d70*/  LDL.LU R22, [R1+0x4] ;  /* 0x0000040001167983 */ /* 0x002f260000300800 */
[----:B------:R-:W4:Y:S01]  /*35d80*/  LDL.LU R4, [R1+0x2d54] ;  /* 0x002d540001047983 */ /* 0x000f220000300800 */
[----:B------:R-:W4:Y:S03]  /*35d90*/  LDL.LU R23, [R1+0x3b4] ;  /* 0x0003b40001177983 */ /* 0x000f260000300800 */
[----:B------:R-:W4:Y:S01]  /*35da0*/  LDL.LU R6, [R1+0x2d50] ;  /* 0x002d500001067983 */ /* 0x000f220000300800 */
[----:B------:R-:W4:Y:S03]  /*35db0*/  LDL.LU R7, [R1+0x2d4c] ;  /* 0x002d4c0001077983 */ /* 0x000f260000300800 */
        /* <DEDUP_REMOVED lines=14> */
[----:B------:R1:W-:Y:S01]  /*35ea0*/  STS.U16 [R3+0x1cb00], R14 ;  /* 0x01cb000e03007388 */ /* 0x0003e20000000400 */
[----:B0-----:R-:W4:Y:S01]  /*35eb0*/  LDL.LU R26, [R1+0x2d34] ;  /* 0x002d3400011a7983 */ /* 0x001f220000300800 */
[----:B-1----:R-:W4:Y:S02]  /*35ec0*/  LDL.LU R13, [R1+0x2d30] ;  /* 0x002d3000010d7983 */ /* 0x002f240000300800 */
[----:B------:R-:W4:Y:S01]  /*35ed0*/  LDL.LU R14, [R1+0x2d2c] ;  /* 0x002d2c00010e7983 */ /* 0x000f220000300800 */
[----:B--2---:R0:W-:Y:S01]  /*35ee0*/  STS.U16 [R3+0x1cf00], R27 ;  /* 0x01cf001b03007388 */ /* 0x0041e20000000400 */
[----:B---3--:R1:W-:Y:S03]  /*35ef0*/  STS.U16 [R3+0x1d300], R15 ;  /* 0x01d3000f03007388 */ /* 0x0083e60000000400 */
[----:B0-----:R-:W2:Y:S01]  /*35f00*/  LDL.LU R27, [R1+0x2d28] ;  /* 0x002d2800011b7983 */ /* 0x001ea20000300800 */
[----:B-1----:R-:W3:Y:S03]  /*35f10*/  LDL.LU R15, [R1+0x2d24] ;  /* 0x002d2400010f7983 */ /* 0x002ee60000300800 */
[----:B----4-:R0:W-:Y:S04]  /*35f20*/  STS.U16 [R3+0x1d700], R24 ;  /* 0x01d7001803007388 */ /* 0x0101e80000000400 */
[----:B0-----:R-:W4:Y:S01]  /*35f30*/  LDL.LU R24, [R1+0x2d20] ;  /* 0x002d200001187983 */ /* 0x001f220000300800 */
[----:B------:R-:W-:Y:S02]  /*35f40*/  STS.U16 [R3+0x1db00], R29 ;  /* 0x01db001d03007388 */ /* 0x000fe40000000400 */
[----:B------:R-:W-:Y:S02]  /*35f50*/  STS.U16 [R3+0x1df00], R20 ;  /* 0x01df001403007388 */ /* 0x000fe40000000400 */
[----:B------:R-:W-:Y:S01]  /*35f60*/  STS.U16 [R3+0x1e300], R28 ;  /* 0x01e3001c03007388 */ /* 0x000fe20000000400 */
[----:B------:R0:W-:Y:S01]  /*35f70*/  STS.U16 [R3+0x1e700], R18 ;  /* 0x01e7001203007388 */ /* 0x0001e20000000400 */
[----:B------:R-:W-:Y:S02]  /*35f80*/  STS.U16 [R3+0x1eb00], R25 ;  /* 0x01eb001903007388 */ /* 0x000fe40000000400 */
[----:B------:R1:W-:Y:S01]  /*35f90*/  STS.U16 [R3+0x1ef00], R2 ;  /* 0x01ef000203007388 */ /* 0x0003e20000000400 */
[C---:B0-----:R-:W-:Y:S01]  /*35fa0*/  LOP3.LUT R18, R16.reuse, 0x60, RZ, 0xc0, !PT ;  /* 0x0000006010127812 */ /* 0x041fe200078ec0ff */
[----:B------:R-:W-:-:S05]  /*35fb0*/  IMAD.SHL.U32 R16, R16, 0x4, RZ ;  /* 0x0000000410107824 */ /* 0x000fca00078e00ff */
[C---:B-1----:R-:W-:Y:S01]  /*35fc0*/  LOP3.LUT R2, R16.reuse, 0x7c, RZ, 0xc0, !PT ;  /* 0x0000007c10027812 */ /* 0x042fe200078ec0ff */
[----:B------:R-:W-:Y:S01]  /*35fd0*/  LOP3.LUT R16, R16, 0x7c, RZ, 0xc0, !PT ;  /* 0x0000007c10107812 */ /* 0x000fe200078ec0ff */
[----:B------:R-:W-:Y:S02]  /*35fe0*/  SHF.R.U32.HI R18, RZ, 0x1, R18 ;  /* 0x00000001ff127819 */ /* 0x000fe40000011612 */
[C---:B------:R-:W-:Y:S02]  /*35ff0*/  LEA R2, R17.reuse, R2, 0x5 ;  /* 0x0000000211027211 */ /* 0x040fe400078e28ff */
[----:B------:R-:W-:Y:S02]  /*36000*/  IMAD R16, R17, 0x20, R16 ;  /* 0x0000002011107824 */ /* 0x000fe400078e0210 */
[----:B------:R-:W-:-:S03]  /*36010*/  LOP3.LUT R2, R2, R18, RZ, 0x3c, !PT ;  /* 0x0000001202027212 */ /* 0x000fc600078e3cff */
[----:B------:R-:W-:Y:S02]  /*36020*/  LOP3.LUT R16, R16, R18, RZ, 0x3c, !PT ;  /* 0x0000001210107212 */ /* 0x000fe400078e3cff */
[----:B------:R-:W0:Y:S04]  /*36030*/  S2R R18, SR_TID.X ;  /* 0x0000000000127919 */ /* 0x000e280000002100 */
[----:B------:R-:W1:Y:S04]  /*36040*/  S2R R17, SR_TID.X ;  /* 0x0000000000117919 */ /* 0x000e680000002100 */
[----:B------:R-:W-:Y:S01]  /*36050*/  STS.U16 [R3+0x1f300], R21 ;  /* 0x01f3001503007388 */ /* 0x000fe20000000400 */
[----:B------:R-:W-:Y:S01]  /*36060*/  STS.U16 [R3+0x1f700], R22 ;  /* 0x01f7001603007388 */ /* 0x000fe20000000400 */
[----:B------:R-:W-:-:S02]  /*36070*/  LOP3.LUT R16, R16, 0x40, RZ, 0x3c, !PT ;  /* 0x0000004010107812 */ /* 0x000fc400078e3cff */
[----:B-1----:R-:W-:Y:S01]  /*36080*/  SHF.L.U32 R17, R17, 0x7, RZ ;  /* 0x0000000711117819 */ /* 0x002fe200000006ff */
[----:B--2---:R-:W-:Y:S01]  /*36090*/  STS.U16 [R3+0x1fb00], R27 ;  /* 0x01fb001b03007388 */ /* 0x004fe20000000400 */
[----:B------:R-:W-:Y:S02]  /*360a0*/  STS.U16 [R3+0x1ff00], R26 ;  /* 0x01ff001a03007388 */ /* 0x000fe40000000400 */
[----:B------:R-:W-:Y:S01]  /*360b0*/  STS [R2+0x20000], R23 ;  /* 0x0200001702007388 */ /* 0x000fe20000000800 */
[----:B----4-:R-:W-:Y:S01]  /*360c0*/  STS [R2+0x20400], R24 ;  /* 0x0204001802007388 */ /* 0x010fe20000000800 */
[----:B------:R-:W-:Y:S02]  /*360d0*/  STS [R2+0x20800], R14 ;  /* 0x0208000e02007388 */ /* 0x000fe40000000800 */
[----:B------:R-:W-:Y:S02]  /*360e0*/  STS [R2+0x20c00], R12 ;  /* 0x020c000c02007388 */ /* 0x000fe40000000800 */
[----:B------:R-:W-:Y:S01]  /*360f0*/  STS [R2+0x21000], R10 ;  /* 0x0210000a02007388 */ /* 0x000fe20000000800 */
[----:B------:R-:W-:Y:S01]  /*36100*/  STS [R2+0x21400], R9 ;  /* 0x0214000902007388 */ /* 0x000fe20000000800 */
[----:B------:R-:W-:Y:S02]  /*36110*/  STS [R2+0x21800], R6 ;  /* 0x0218000602007388 */ /* 0x000fe40000000800 */
[----:B------:R-:W-:Y:S02]  /*36120*/  STS [R2+0x21c00], R5 ;  /* 0x021c000502007388 */ /* 0x000fe40000000800 */
[----:B------:R0:W-:Y:S01]  /*36130*/  STS [R16+0x20000], R19 ;  /* 0x0200001310007388 */ /* 0x0001e20000000800 */
[----:B---3--:R-:W-:Y:S01]  /*36140*/  STS [R16+0x20400], R15 ;  /* 0x0204000f10007388 */ /* 0x008fe20000000800 */
[----:B------:R-:W-:Y:S02]  /*36150*/  STS [R16+0x20800], R13 ;  /* 0x0208000d10007388 */ /* 0x000fe40000000800 */
[----:B------:R-:W-:Y:S02]  /*36160*/  STS [R16+0x20c00], R11 ;  /* 0x020c000b10007388 */ /* 0x000fe40000000800 */
[----:B------:R-:W-:Y:S01]  /*36170*/  STS [R16+0x21000], R8 ;  /* 0x0210000810007388 */ /* 0x000fe20000000800 */
[----:B------:R-:W-:Y:S01]  /*36180*/  STS [R16+0x21400], R7 ;  /* 0x0214000710007388 */ /* 0x000fe20000000800 */
[----:B------:R-:W-:Y:S01]  /*36190*/  STS [R16+0x21800], R4 ;  /* 0x0218000410007388 */ /* 0x000fe20000000800 */
[----:B0-----:R-:W-:-:S02]  /*361a0*/  LOP3.LUT R19, R18, 0x7, RZ, 0xc0, !PT ;  /* 0x0000000712137812 */ /* 0x001fc400078ec0ff */
[----:B------:R-:W-:Y:S01]  /*361b0*/  STS [R16+0x21c00], R0 ;  /* 0x021c000010007388 */ /* 0x000fe20000000800 */
[----:B------:R-:W-:Y:S02]  /*361c0*/  BAR.SYNC.DEFER_BLOCKING 0x0 ;  /* 0x0000000000007b1d */ /* 0x000fe40000010000 */
[C---:B------:R-:W-:Y:S02]  /*361d0*/  IMAD.SHL.U32 R2, R19.reuse, 0x10, RZ ;  /* 0x0000001013027824 */ /* 0x040fe400078e00ff */
[----:B------:R-:W-:-:S03]  /*361e0*/  IMAD.SHL.U32 R28, R19, 0x10, RZ ;  /* 0x00000010131c7824 */ /* 0x000fc600078e00ff */
[----:B------:R-:W-:Y:S01]  /*361f0*/  LOP3.LUT R2, R2, 0x780, R17, 0xf8, !PT ;  /* 0x0000078002027812 */ /* 0x000fe200078ef811 */
[----:B------:R-:W-:-:S03]  /*36200*/  SHF.L.U32 R17, R18, 0x1, RZ ;  /* 0x0000000112117819 */ /* 0x000fc600000006ff */
[----:B------:R-:W-:Y:S01]  /*36210*/  LOP3.LUT R2, R2, 0x10, R18, 0x78, !PT ;  /* 0x0000001002027812 */ /* 0x000fe200078e7812 */
[----:B------:R-:W-:Y:S01]  /*36220*/  LOP3.LUT R18, R18, 0x60, RZ, 0xc0, !PT ;  /* 0x0000006012127812 */ /* 0x000fe200078ec0ff */
[----:B------:R-:W-:-:S03]  /*36230*/  LOP3.LUT R28, R28, 0x30, R17, 0x78, !PT ;  /* 0x000000301c1c7812 */ /* 0x000fc600078e7811 */
[----:B------:R-:W-:-:S05]  /*36240*/  LEA R3, R19, R18, 0x2 ;  /* 0x0000001213037211 */ /* 0x000fca00078e10ff */
[----:B------:R-:W-:Y:S01]  /*36250*/  IMAD.U32 R3, R3, 0x20, R28 ;  /* 0x0000002003037824 */ /* 0x000fe200078e001c */
[----:B------:R-:W-:Y:S04]  /*36260*/  LDSM.16.M88.4 R24, [R2+0x20000] ;  /* 0x020000000218783b */ /* 0x000fe80000000200 */
[----:B------:R-:W0:Y:S04]  /*36270*/  LDSM.16.M88.4 R12, [R3+0x10000] ;  /* 0x01000000030c783b */ /* 0x000e280000000200 */
[----:B------:R-:W1:Y:S04]  /*36280*/  LDSM.16.M88.4 R8, [R3+0x11000] ;  /* 0x011000000308783b */ /* 0x000e680000000200 */
[----:B------:R-:W2:Y:S04]  /*36290*/  LDSM.16.M88.4 R4, [R3+0x12000] ;  /* 0x012000000304783b */ /* 0x000ea80000000200 */
[----:B------:R-:W-:Y:S04]  /*362a0*/  LDSM.16.M88.4 R20, [R3+0x13000] ;  /* 0x013000000314783b */ /* 0x000fe80000000200 */
[----:B------:R-:W-:Y:S04]  /*362b0*/  LDSM.16.M88.4 R16, [R3+0x17000] ;  /* 0x017000000310783b */ /* 0x000fe80000000200 */
[----:B0-----:R-:W-:Y:S01]  /*362c0*/  STL.64 [R1+0x100], R12 ;  /* 0x0001000c01007387 */ /* 0x001fe20000100a00 */
[----:B------:R-:W-:Y:S02]  /*362d0*/  STL.64 [R1+0x108], R14 ;  /* 0x0001080e01007387 */ /* 0x000fe40000100a00 */
[----:B-1----:R-:W-:Y:S02]  /*362e0*/  STL.64 [R1+0xf0], R8 ;  /* 0x0000f00801007387 */ /* 0x002fe40000100a00 */
[----:B------:R-:W-:Y:S02]  /*362f0*/  STL.64 [R1+0xf8], R10 ;  /* 0x0000f80a01007387 */ /* 0x000fe40000100a00 */
[----:B------:R-:W0:Y:S04]  /*36300*/  LDSM.16.M88.4 R8, [R3+0x14000] ;  /* 0x014000000308783b */ /* 0x000e280000000200 */
[----:B--2---:R-:W-:Y:S01]  /*36310*/  STL.64 [R1+0xe0], R4 ;  /* 0x0000e00401007387 */ /* 0x004fe20000100a00 */
[----:B------:R-:W-:Y:S02]  /*36320*/  STL.64 [R1+0xe8], R6 ;  /* 0x0000e80601007387 */ /* 0x000fe40000100a00 */
[----:B------:R-:W1:Y:S01]  /*36330*/  LDSM.16.M88.4 R4, [R3+0x15000] ;  /* 0x015000000304783b */ /* 0x000e620000000200 */
[----:B------:R-:W2:Y:S04]  /*36340*/  LDSM.16.M88.4 R12, [R3+0x16000] ;  /* 0x01600000030c783b */ /* 0x000ea80000000200 */
[----:B0-----:R-:W-:Y:S01]  /*36350*/  STL [R1+0x299c], R10 ;  /* 0x00299c0a01007387 */ /* 0x001fe20000100800 */
[----:B------:R-:W-:Y:S02]  /*36360*/  STL [R1+0x2998], R11 ;  /* 0x0029980b01007387 */ /* 0x000fe40000100800 */
[----:B------:R-:W-:Y:S02]  /*36370*/  STL.64 [R1], R20 ;  /* 0x0000001401007387 */ /* 0x000fe40000100a00 */
[----:B------:R-:W-:Y:S01]  /*36380*/  STL.64 [R1+0x8], R22 ;  /* 0x0000081601007387 */ /* 0x000fe20000100a00 */
[----:B------:R-:W-:Y:S01]  /*36390*/  STL.64 [R1+0x2ce8], R20 ;  /* 0x002ce81401007387 */ /* 0x000fe20000100a00 */
[----:B-1----:R-:W-:Y:S02]  /*363a0*/  STL [R1+0x2934], R6 ;  /* 0x0029340601007387 */ /* 0x002fe40000100800 */
[----:B------:R-:W-:Y:S02]  /*363b0*/  STL [R1+0x2930], R7 ;  /* 0x0029300701007387 */ /* 0x000fe40000100800 */
[----:B------:R-:W0:Y:S01]  /*363c0*/  LDSM.16.M88.4 R20, [R3+0x18000] ;  /* 0x018000000314783b */ /* 0x000e220000000200 */
[----:B--2---:R-:W-:Y:S03]  /*363d0*/  STL.64 [R1+0x120], R12 ;  /* 0x0001200c01007387 */ /* 0x004fe60000100a00 */
[----:B------:R-:W-:Y:S02]  /*363e0*/  STL.64 [R1+0x128], R14 ;  /* 0x0001280e01007387 */ /* 0x000fe40000100a00 */
[----:B------:R-:W1:Y:S01]  /*363f0*/  LDSM.16.M88.4 R12, [R3+0x19000] ;  /* 0x01900000030c783b */ /* 0x000e620000000200 */
[----:B0-----:R-:W-:Y:S03]  /*36400*/  STL.64 [R1+0x1a0], R20 ;  /* 0x0001a01401007387 */ /* 0x001fe60000100a00 */
[----:B------:R-:W-:Y:S02]  /*36410*/  STL.64 [R1+0x1a8], R22 ;  /* 0x0001a81601007387 */ /* 0x000fe40000100a00 */
[----:B-1----:R-:W-:Y:S01]  /*36420*/  STL.64 [R1+0x190], R12 ;  /* 0x0001900c01007387 */ /* 0x002fe20000100a00 */
[----:B------:R-:W-:Y:S01]  /*36430*/  MOV R6, R12 ;  /* 0x0000000c00067202 */ /* 0x000fe20000000f00 */
[----:B------:R-:W-:Y:S01]  /*36440*/  STL.64 [R1+0x198], R14 ;  /* 0x0001980e01007387 */ /* 0x000fe20000100a00 */
[----:B------:R-:W-:-:S02]  /*36450*/  IMAD.MOV.U32 R0, RZ, RZ, R13 ;  /* 0x000000ffff007224 */ /* 0x000fc400078e000d */
[----:B------:R-:W0:Y:S04]  /*36460*/  LDSM.16.M88.4 R12, [R3+0x1a000] ;  /* 0x01a00000030c783b */ /* 0x000e280000000200 */
[----:B------:R-:W-:Y:S01]  /*36470*/  STL.64 [R1+0x1c0], R16 ;  /* 0x0001c01001007387 */ /* 0x000fe20000100a00 */
[----:B------:R-:W-:Y:S01]  /*36480*/  STL.64 [R1+0x1c8], R18 ;  /* 0x0001c81201007387 */ /* 0x000fe20000100a00 */
[----:B------:R1:W-:Y:S02]  /*36490*/  STL.64 [R1+0x2ca8], R16 ;  /* 0x002ca81001007387 */ /* 0x0003e40000100a00 */
[----:B------:R-:W-:Y:S02]  /*364a0*/  STL [R1+0x2c9c], R0 ;  /* 0x002c9c0001007387 */ /* 0x000fe40000100800 */
[----:B------:R-:W-:Y:S01]  /*364b0*/  STL [R1+0x2c98], R6 ;  /* 0x002c980601007387 */ /* 0x000fe20000100800 */
[----:B------:R-:W-:Y:S04]  /*364c0*/  LDSM.16.M88.4 R20, [R3+0x1c000] ;  /* 0x01c000000314783b */ /* 0x000fe80000000200 */
[----:B0-----:R-:W-:Y:S01]  /*364d0*/  STL.64 [R1+0x180], R12 ;  /* 0x0001800c01007387 */ /* 0x001fe20000100a00 */
[----:B------:R-:W-:Y:S02]  /*364e0*/  STL.64 [R1+0x188], R14 ;  /* 0x0001880e01007387 */ /* 0x000fe40000100a00 */
[----:B-1----:R-:W2:Y:S01]  /*364f0*/  LDL.64 R16, [R1+0x120] ;  /* 0x0001200001107983 */ /* 0x002ea20000100a00 */
[----:B------:R-:W-:Y:S01]  /*36500*/  MOV R10, R12 ;  /* 0x0000000c000a7202 */ /* 0x000fe20000000f00 */
[----:B------:R-:W-:-:S02]  /*36510*/  IMAD.MOV.U32 R7, RZ, RZ, R13 ;  /* 0x000000ffff077224 */ /* 0x000fc400078e000d */
[----:B------:R-:W0:Y:S02]  /*36520*/  LDSM.16.M88.4 R12, [R3+0x1b000] ;  /* 0x01b00000030c783b */ /* 0x000e240000000200 */
[----:B0-----:R-:W-:Y:S01]  /*36530*/  MOV R29, R12 ;  /* 0x0000000c001d7202 */ /* 0x001fe20000000f00 */
[----:B------:R-:W-:Y:S01]  /*36540*/  IMAD.MOV.U32 R11, RZ, RZ, R13 ;  /* 0x000000ffff0b7224 */ /* 0x000fe200078e000d */
[----:B--2---:R0:W-:Y:S01]  /*36550*/  STL.64 [R1+0x2cc0], R16 ;  /* 0x002cc01001007387 */ /* 0x0041e20000100a00 */
[----:B------:R-:W-:Y:S02]  /*36560*/  STL [R1+0x2ca4], R7 ;  /* 0x002ca40701007387 */ /* 0x000fe40000100800 */
[----:B------:R-:W-:Y:S02]  /*36570*/  STL [R1+0x2ca0], R10 ;  /* 0x002ca00a01007387 */ /* 0x000fe40000100800 */
[----:B------:R-:W-:Y:S01]  /*36580*/  STL.64 [R1+0x170], R12 ;  /* 0x0001700c01007387 */ /* 0x000fe20000100a00 */
[----:B------:R-:W-:Y:S02]  /*36590*/  STL.64 [R1+0x178], R14 ;  /* 0x0001780e01007387 */ /* 0x000fe40000100a00 */
[----:B------:R-:W1:Y:S02]  /*365a0*/  LDSM.16.M88.4 R12, [R3+0x1d000] ;  /* 0x01d00000030c783b */ /* 0x000e640000000200 */
[----:B0-----:R-:W2:Y:S02]  /*365b0*/  LDL.LU R16, [R1+0x220] ;  /* 0x0002200001107983 */ /* 0x001ea40000300800 */
[----:B------:R0:W-:Y:S02]  /*365c0*/  STL.64 [R1+0x160], R20 ;  /* 0x0001601401007387 */ /* 0x0001e40000100a00 */
[----:B------:R-:W-:Y:S01]  /*365d0*/  STL.64 [R1+0x168], R22 ;  /* 0x0001681601007387 */ /* 0x000fe20000100a00 */
[----:B-1----:R-:W-:Y:S01]  /*365e0*/  STL.64 [R1+0x150], R12 ;  /* 0x0001500c01007387 */ /* 0x002fe20000100a00 */
[----:B------:R-:W-:Y:S02]  /*365f0*/  STL.64 [R1+0x158], R14 ;  /* 0x0001580e01007387 */ /* 0x000fe40000100a00 */
[----:B------:R-:W2:Y:S02]  /*36600*/  LDL.LU R17, [R1+0x224] ;  /* 0x0002240001117983 */ /* 0x000ea40000300800 */
[----:B------:R-:W3:Y:S01]  /*36610*/  LDL.LU R18, [R1+0x228] ;  /* 0x0002280001127983 */ /* 0x000ee20000300800 */
[----:B------:R-:W3:Y:S01]  /*36620*/  LDL.LU R19, [R1+0x22c] ;  /* 0x00022c0001137983 */ /* 0x000ee20000300800 */
[----:B0-----:R-:W4:Y:S03]  /*36630*/  LDL.64 R20, [R1+0xe0] ;  /* 0x0000e00001147983 */ /* 0x001f260000100a00 */
[----:B------:R-:W0:Y:S04]  /*36640*/  LDSM.16.M88.4 R12, [R3+0x1e000] ;  /* 0x01e00000030c783b */ /* 0x000e280000000200 */
[----:B----4-:R1:W-:Y:S04]  /*36650*/  STL.64 [R1+0x2d00], R20 ;  /* 0x002d001401007387 */ /* 0x0103e80000100a00 */
[----:B-1----:R-:W4:Y:S04]  /*36660*/  LDL.64 R20, [R1+0xf0] ;  /* 0x0000f00001147983 */ /* 0x002f280000100a00 */
[----:B----4-:R1:W-:Y:S04]  /*36670*/  STL.64 [R1+0x2d18], R20 ;  /* 0x002d181401007387 */ /* 0x0103e80000100a00 */
[----:B-1----:R-:W4:Y:S01]  /*36680*/  LDL.64 R20, [R1+0x100] ;  /* 0x0001000001147983 */ /* 0x002f220000100a00 */
[----:B---3--:R-:W-:Y:S02]  /*36690*/  STL.64 [R1+0x2cd0], R18 ;  /* 0x002cd01201007387 */ /* 0x008fe40000100a00 */
[----:B--2---:R1:W-:Y:S02]  /*366a0*/  STL.64 [R1+0x2cc8], R16 ;  /* 0x002cc81001007387 */ /* 0x0043e40000100a00 */
[----:B-1----:R-:W2:Y:S01]  /*366b0*/  LDL.LU R16, [R1+0x210] ;  /* 0x0002100001107983 */ /* 0x002ea20000300800 */
[----:B------:R-:W2:Y:S02]  /*366c0*/  LDL.LU R17, [R1+0x214] ;  /* 0x0002140001117983 */ /* 0x000ea40000300800 */
[----:B------:R-:W3:Y:S02]  /*366d0*/  LDL.LU R18, [R1+0x218] ;  /* 0x0002180001127983 */ /* 0x000ee40000300800 */
[----:B------:R-:W3:Y:S02]  /*366e0*/  LDL.LU R19, [R1+0x21c] ;  /* 0x00021c0001137983 */ /* 0x000ee40000300800 */
[----:B---3--:R-:W-:Y:S01]  /*366f0*/  STL.64 [R1+0x2ce0], R18 ;  /* 0x002ce01201007387 */ /* 0x008fe20000100a00 */
[----:B--2---:R1:W-:Y:S03]  /*36700*/  STL.64 [R1+0x2cd8], R16 ;  /* 0x002cd81001007387 */ /* 0x0043e60000100a00 */
        /* <DEDUP_REMOVED lines=9> */
[----:B------:R-:W3:Y:S01]  /*367a0*/  LDL.LU R19, [R1+0x7c] ;  /* 0x00007c0001137983 */ /* 0x000ee20000300800 */
[----:B0-----:R-:W-:Y:S01]  /*367b0*/  MOV R0, R12 ;  /* 0x0000000c00007202 */ /* 0x001fe20000000f00 */
[----:B------:R-:W-:Y:S01]  /*367c0*/  IMAD.MOV.U32 R6, RZ, RZ, R13 ;  /* 0x000000ffff067224 */ /* 0x000fe200078e000d */
[----:B---3--:R-:W-:Y:S01]  /*367d0*/  STL.64 [R1+0x2d10], R18 ;  /* 0x002d101201007387 */ /* 0x008fe20000100a00 */
[----:B--2---:R0:W-:Y:S03]  /*367e0*/  STL.64 [R1+0x2d08], R16 ;  /* 0x002d081001007387 */ /* 0x0041e60000100a00 */
[----:B0-----:R-:W2:Y:S01]  /*367f0*/  LDL.LU R16, [R1+0x80] ;  /* 0x0000800001107983 */ /* 0x001ea20000300800 */
[----:B------:R-:W2:Y:S02]  /*36800*/  LDL.LU R17, [R1+0x84] ;  /* 0x0000840001117983 */ /* 0x000ea40000300800 */
[----:B------:R-:W2:Y:S02]  /*36810*/  LDL.LU R18, [R1+0x88] ;  /* 0x0000880001127983 */ /* 0x000ea40000300800 */
[----:B------:R-:W2:Y:S01]  /*36820*/  LDL.LU R19, [R1+0x8c] ;  /* 0x00008c0001137983 */ /* 0x000ea20000300800 */
[----:B------:R-:W-:Y:S01]  /*36830*/  STL.64 [R1+0x140], R12 ;  /* 0x0001400c01007387 */ /* 0x000fe20000100a00 */
[----:B------:R-:W-:Y:S02]  /*36840*/  STL.64 [R1+0x148], R14 ;  /* 0x0001480e01007387 */ /* 0x000fe40000100a00 */
[----:B------:R-:W0:Y:S02]  /*36850*/  LDSM.16.M88.4 R12, [R3+0x1f000] ;  /* 0x01f00000030c783b */ /* 0x000e240000000200 */
[----:B0-----:R-:W-:Y:S01]  /*36860*/  STL.64 [R1+0x130], R12 ;  /* 0x0001300c01007387 */ /* 0x001fe20000100a00 */
[----:B------:R-:W-:Y:S01]  /*36870*/  MOV R7, R12 ;  /* 0x0000000c00077202 */ /* 0x000fe20000000f00 */
[----:B------:R-:W-:Y:S02]  /*36880*/  STL.64 [R1+0x138], R14 ;  /* 0x0001380e01007387 */ /* 0x000fe40000100a00 */
[----:B------:R-:W-:-:S02]  /*36890*/  IMAD.MOV.U32 R10, RZ, RZ, R13 ;  /* 0x000000ffff0a7224 */ /* 0x000fc400078e000d */
[----:B------:R-:W0:Y:S04]  /*368a0*/  LDSM.16.M88.4 R12, [R2+0x20800] ;  /* 0x02080000020c783b */ /* 0x000e280000000200 */
[----:B0-----:R-:W-:Y:S01]  /*368b0*/  STL.64 [R1+0x2bf0], R14 ;  /* 0x002bf00e01007387 */ /* 0x001fe20000100a00 */
[----:B------:R0:W-:Y:S03]  /*368c0*/  STL.64 [R1+0x2be8], R12 ;  /* 0x002be80c01007387 */ /* 0x0001e60000100a00 */
[----:B0-----:R-:W4:Y:S01]  /*368d0*/  LDL.LU R12, [R1+0x90] ;  /* 0x00009000010c7983 */ /* 0x001f220000300800 */
[----:B------:R-:W4:Y:S02]  /*368e0*/  LDL.LU R13, [R1+0x94] ;  /* 0x00009400010d7983 */ /* 0x000f240000300800 */
[----:B------:R-:W4:Y:S02]  /*368f0*/  LDL.LU R14, [R1+0x98] ;  /* 0x00009800010e7983 */ /* 0x000f240000300800 */
[----:B------:R-:W4:Y:S02]  /*36900*/  LDL.LU R15, [R1+0x9c] ;  /* 0x00009c00010f7983 */ /* 0x000f240000300800 */
[C---:B----4-:R-:W-:Y:S11]  /*36910*/  HMMA.16816.F32 R12, R24.reuse, R20, R12 ;  /* 0x00000014180c723c */ /* 0x050ff6000000180c */
[----:B------:R-:W-:Y:S11]  /*36920*/  @!UPT UIADD3 URZ, URZ, URZ, URZ ;  /* 0x0000003f3f3ff290 */ /* 0x000ff6000fffe03f */
[----:B------:R-:W-:Y:S01]  /*36930*/  @!UPT UIADD3 URZ, URZ, URZ, URZ ;  /* 0x0000003f3f3ff290 */ /* 0x000fe2000fffe03f */
[----:B------:R0:W-:Y:S01]  /*36940*/  STL.64 [R1+0x200], R12 ;  /* 0x0002000c01007387 */ /* 0x0001e20000100a00 */
[----:B------:R1:W-:Y:S01]  /*36950*/  STL.64 [R1+0x208], R14 ;  /* 0x0002080e01007387 */ /* 0x0003e20000100a00 */
[----:B0-----:R-:W-:Y:S01]  /*36960*/  MOV R13, R20 ;  /* 0x00000014000d7202 */ /* 0x001fe20000000f00 */
[----:B------:R-:W-:Y:S02]  /*36970*/  IMAD.MOV.U32 R12, RZ, RZ, R21 ;  /* 0x000000ffff0c7224 */ /* 0x000fe400078e0015 */
[----:B------:R-:W2:Y:S02]  /*36980*/  LDL.LU.64 R20, [R1+0x2d18] ;  /* 0x002d180001147983 */ /* 0x000ea40000300a00 */
[C---:B--2---:R-:W-:Y:S01]  /*36990*/  HMMA.16816.F32 R16, R24.reuse, R20, R16 ;  /* 0x000000141810723c */ /* 0x044fe20000001810 */
[----:B-1----:R-:W-:Y:S01]  /*369a0*/  MOV R15, R20 ;  /* 0x00000014000f7202 */ /* 0x002fe20000000f00 */
[----:B------:R-:W-:Y:S11]  /*369b0*/  IMAD.MOV.U32 R14, RZ, RZ, R21 ;  /* 0x000000ffff0e7224 */ /* 0x000ff600078e0015 */
[----:B------:R-:W-:Y:S10]  /*369c0*/  @!UPT UIADD3 URZ, URZ, URZ, URZ ;  /* 0x0000003f3f3ff290 */ /* 0x000ff4000fffe03f */
[----:B------:R-:W-:Y:S01]  /*369d0*/  STL.64 [R1+0x3b0], R16 ;  /* 0x0003b01001007387 */ /* 0x000fe20000100a00 */
[----:B------:R0:W-:Y:S03]  /*369e0*/  STL.64 [R1+0x3b8], R18 ;  /* 0x0003b81201007387 */ /* 0x0001e60000100a00 */
[----:B0-----:R-:W2:Y:S01]  /*369f0*/  LDL.LU.64 R18, [R1+0x2d10] ;  /* 0x002d100001127983 */ /* 0x001ea20000300a00 */
[----:B------:R-:W2:Y:S02]  /*36a00*/  LDL.LU.64 R16, [R1+0x2d08] ;  /* 0x002d080001107983 */ /* 0x000ea40000300a00 */
[----:B------:R-:W2:Y:S02]  /*36a10*/  LDL.LU.64 R20, [R1+0x2d00] ;  /* 0x002d000001147983 */ /* 0x000ea40000300a00 */
[----:B------:R-:W-:Y:S01]  /*36a20*/  STL.64 [R1+0x2cb8], R14 ;  /* 0x002cb80e01007387 */ /* 0x000fe20000100a00 */
[----:B------:R0:W-:Y:S04]  /*36a30*/  STL.64 [R1+0x2cb0], R12 ;  /* 0x002cb00c01007387 */ /* 0x0001e80000100a00 */
[----:B0-----:R-:W3:Y:S01]  /*36a40*/  LDL.LU R12, [R1+0x230] ;  /* 0x00023000010c7983 */ /* 0x001ee20000300800 */
[----:B------:R-:W3:Y:S02]  /*36a50*/  LDL.LU R13, [R1+0x234] ;  /* 0x00023400010d7983 */ /* 0x000ee40000300800 */
[----:B------:R-:W3:Y:S02]  /*36a60*/  LDL.LU R14, [R1+0x238] ;  /* 0x00023800010e7983 */ /* 0x000ee40000300800 */
[----:B------:R-:W3:Y:S01]  /*36a70*/  LDL.LU R15, [R1+0x23c] ;  /* 0x00023c00010f7983 */ /* 0x000ee20000300800 */
[C---:B--2---:R-:W-:Y:S01]  /*36a80*/  HMMA.16816.F32 R16, R24.reuse, R20, R16 ;  /* 0x000000141810723c */ /* 0x044fe20000001810 */
[----:B------:R-:W-:Y:S11]  /*36a90*/  MOV R28, R21 ;  /* 0x00000015001c7202 */ /* 0x000ff60000000f00 */
[----:B------:R-:W-:Y:S11]  /*36aa0*/  @!UPT UIADD3 URZ, URZ, URZ, URZ ;  /* 0x0000003f3f3ff290 */ /* 0x000ff6000fffe03f */
[----:B------:R-:W-:Y:S01]  /*36ab0*/  STL.64 [R1+0x3a0], R16 ;  /* 0x0003a01001007387 */ /* 0x000fe20000100a00 */
[----:B------:R0:W-:Y:S03]  /*36ac0*/  STL.64 [R1+0x3a8], R18 ;  /* 0x0003a81201007387 */ /* 0x0001e60000100a00 */
[----:B0-----:R-:W2:Y:S01]  /*36ad0*/  LDL.LU.64 R18, [R1+0x2cf8] ;  /* 0x002cf80001127983 */ /* 0x001ea20000300a00 */
[----:B------:R-:W2:Y:S02]  /*36ae0*/  LDL.LU.64 R16, [R1+0x2cf0] ;  /* 0x002cf00001107983 */ /* 0x000ea40000300a00 */
        /* <DEDUP_REMOVED lines=8> */
[----:B------:R0:W-:Y:S02]  /*36b70*/  STL.64 [R1+0x2ba8], R20 ;  /* 0x002ba81401007387 */ /* 0x0001e40000100a00 */
[----:B0-----:R-:W4:Y:S01]  /*36b80*/  LDL.LU R20, [R1+0x240] ;  /* 0x0002400001147983 */ /* 0x001f220000300800 */
[----:B------:R-:W4:Y:S02]  /*36b90*/  LDL.LU R21, [R1+0x244] ;  /* 0x0002440001157983 */ /* 0x000f240000300800 */
[----:B------:R-:W4:Y:S02]  /*36ba0*/  LDL.LU R22, [R1+0x248] ;  /* 0x0002480001167983 */ /* 0x000f240000300800 */
        /* <DEDUP_REMOVED lines=8> */
[----:B------:R-:W-:Y:S01]  /*36c30*/  STL.64 [R1+0x2c90], R8 ;  /* 0x002c900801007387 */ /* 0x000fe20000100a00 */
[C---:B--2---:R-:W-:Y:S11]  /*36c40*/  HMMA.16816.F32 R16, R24.reuse, R4, R16 ;  /* 0x000000041810723c */ /* 0x044ff60000001810 */
[----:B------:R-:W-:Y:S11]  /*36c50*/  @!UPT UIADD3 URZ, URZ, URZ, URZ ;  /* 0x0000003f3f3ff290 */ /* 0x000ff6000fffe03f */
[----:B------:R-:W-:Y:S01]  /*36c60*/  @!UPT UIADD3 URZ, URZ, URZ, URZ ;  /* 0x0000003f3f3ff290 */ /* 0x000fe2000fffe03f */
[----:B------:R0:W-:Y:S01]  /*36c70*/  STL.64 [R1+0x3f0], R16 ;  /* 0x0003f01001007387 */ /* 0x0001e20000100a00 */
[----:B------:R-:W-:Y:S03]  /*36c80*/  STL.64 [R1+0x3f8], R18 ;  /* 0x0003f81201007387 */ /* 0x000fe60000100a00 */
[----:B0-----:R-:W3:Y:S01]  /*36c90*/  LDL.LU.64 R16, [R1+0x2cc0] ;  /* 0x002cc00001107983 */ /* 0x001ee20000300a00 */
[----:B------:R-:W-:Y:S01]  /*36ca0*/  STL.64 [R1+0x2c80], R4 ;  /* 0x002c800401007387 */ /* 0x000fe20000100a00 */
[C---:B---3--:R-:W-:Y:S01]  /*36cb0*/  HMMA.16816.F32 R12, R24.reuse, R16, R12 ;  /* 0x00000010180c723c */ /* 0x048fe2000000180c */
[----:B------:R-:W-:Y:S01]  /*36cc0*/  IMAD.MOV.U32 R3, RZ, RZ, R16 ;  /* 0x000000ffff037224 */ /* 0x000fe200078e0010 */
[----:B------:R-:W-:Y:S11]  /*36cd0*/  MOV R2, R17 ;  /* 0x0000001100027202 */ /* 0x000ff60000000f00 */
[----:B------:R-:W-:Y:S10]  /*36ce0*/  @!UPT UIADD3 URZ, URZ, URZ, URZ ;  /* 0x0000003f3f3ff290 */ /* 0x000ff4000fffe03f */
[----:B------:R-:W-:Y:S01]  /*36cf0*/  STL.64 [R1+0x420], R12 ;  /* 0x0004200c01007387 */ /* 0x000fe20000100a00 */
[----:B------:R0:W-:Y:S03]  /*36d00*/  STL.64 [R1+0x428], R14 ;  /* 0x0004280e01007387 */ /* 0x0001e60000100a00 */
[----:B0-----:R-:W2:Y:S01]  /*36d10*/  LDL.LU.64 R14, [R1+0x2cb8] ;  /* 0x002cb800010e7983 */ /* 0x001ea20000300a00 */
[----:B------:R-:W3:Y:S02]  /*36d20*/  LDL.LU.64 R12, [R1+0x2cb0] ;  /* 0x002cb000010c7983 */ /* 0x000ee40000300a00 */
[----:B------:R-:W4:Y:S02]  /*36d30*/  LDL.LU.64 R16, [R1+0x2ca8] ;  /* 0x002ca80001107983 */ /* 0x000f240000300a00 */
[----:B----4-:R-:W-:Y:S01]  /*36d40*/  HMMA.16816.F32 R20, R24, R16, R20 ;  /* 0x000000101814723c */ /* 0x010fe20000001814 */
[----:B------:R-:W4:Y:S11]  /*36d50*/  LDL.LU R16, [R1+0x10] ;  /* 0x0000100001107983 */ /* 0x000f360000300800 */
[----:B------:R-:W-:Y:S11]  /*36d60*/  @!UPT UIADD3 URZ, URZ, URZ, URZ ;  /* 0x0000003f3f3ff290 */ /* 0x000ff6000fffe03f */
[----:B------:R0:W-:Y:S01]  /*36d70*/  STL.64 [R1+0x4b0], R20 ;  /* 0x0004b01401007387 */ /* 0x0001e20000100a00 */
[----:B------:R1:W-:Y:S02]  /*36d80*/  STL.64 [R1+0x4b8], R22 ;  /* 0x0004b81601007387 */ /* 0x0003e40000100a00 */
[----:B------:R-:W4:Y:S02]  /*36d90*/  LDL.LU R17, [R1+0x14] ;  /* 0x0000140001117983 */ /* 0x000f240000300800 */
[----:B------:R-:W2:Y:S01]  /*36da0*/  LDL.LU R18, [R1+0x18] ;  /* 0x0000180001127983 */ /* 0x000ea20000300800 */
[----:B------:R-:W2:Y:S04]  /*36db0*/  LDL.LU R19, [R1+0x1c] ;  /* 0x00001c0001137983 */ /* 0x000ea80000300800 */
[----:B0-----:R-:W2:Y:S01]  /*36dc0*/  LDL.LU R20, [R1+0x30] ;  /* 0x0000300001147983 */ /* 0x001ea20000300800 */
[----:B------:R-:W2:Y:S02]  /*36dd0*/  LDL.LU R21, [R1+0x34] ;  /* 0x0000340001157983 */ /* 0x000ea40000300800 */
[----:B-1----:R-:W2:Y:S02]  /*36de0*/  LDL.LU R22, [R1+0x38] ;  /* 0x0000380001167983 */ /* 0x002ea40000300800 */
[----:B------:R-:W2:Y:S02]  /*36df0*/  LDL.LU R23, [R1+0x3c] ;  /* 0x00003c0001177983 */ /* 0x000ea40000300800 */
[----:B--2---:R-:W-:Y:S01]  /*36e00*/  STL.64 [R1+0x2bb8], R22 ;  /* 0x002bb81601007387 */ /* 0x004fe20000100a00 */
[----:B------:R0:W-:Y:S02]  /*36e10*/  STL.64 [R1+0x2bb0], R20 ;  /* 0x002bb01401007387 */ /* 0x0001e40000100a00 */
[----:B0-----:R-:W-:Y:S01]  /*36e20*/  IMAD.MOV.U32 R20, RZ, RZ, R15 ;  /* 0x000000ffff147224 */ /* 0x001fe200078e000f */
[----:B------:R-:W-:-:S05]  /*36e30*/  MOV R21, R14 ;  /* 0x0000000e00157202 */ /* 0x000fca0000000f00 */
[----:B------:R3:W-:Y:S01]  /*36e40*/  STL.64 [R1+0x2bd0], R20 ;  /* 0x002bd01401007387 */ /* 0x0007e20000100a00 */
[----:B------:R-:W-:Y:S02]  /*36e50*/  STL.64 [R1+0x2ba0], R18 ;  /* 0x002ba01201007387 */ /* 0x000fe40000100a00 */
[----:B----4-:R0:W-:Y:S02]  /*36e60*/  STL.64 [R1+0x2b98], R16 ;  /* 0x002b981001007387 */ /* 0x0101e40000100a00 */
[----:B---3--:R-:W-:Y:S01]  /*36e70*/  IMAD.MOV.U32 R20, RZ, RZ, R13 ;  /* 0x000000ffff147224 */ /* 0x008fe200078e000d */
[----:B------:R-:W-:Y:S01]  /*36e80*/  MOV R21, R12 ;  /* 0x0000000c00157202 */ /* 0x000fe20000000f00 */
[----:B0-----:R-:W2:Y:S01]  /*36e90*/  LDL.LU R16, [R1+0x20] ;  /* 0x0000200001107983 */ /* 0x001ea20000300800 */
[----:B------:R-:W2:Y:S02]  /*36ea0*/  LDL.LU R17, [R1+0x24] ;  /* 0x0000240001117983 */ /* 0x000ea40000300800 */
[----:B------:R-:W3:Y:S02]  /*36eb0*/  LDL.LU R18, [R1+0x28] ;  /* 0x0000280001127983 */ /* 0x000ee40000300800 */
[----:B------:R-:W-:Y:S01]  /*36ec0*/  IMAD.MOV.U32 R12, RZ, RZ, R7 ;  /* 0x000000ffff0c7224 */ /* 0x000fe200078e0007 */
[----:B------:R-:W-:Y:S01]  /*36ed0*/  MOV R13, R10 ;  /* 0x0000000a000d7202 */ /* 0x000fe20000000f00 */
[----:B------:R-:W3:Y:S01]  /*36ee0*/  LDL.LU R19, [R1+0x2c] ;  /* 0x00002c0001137983 */ /* 0x000ee20000300800 */
[----:B------:R0:W-:Y:S02]  /*36ef0*/  STL.64 [R1+0x2bf8], R20 ;  /* 0x002bf81401007387 */ /* 0x0001e40000100a00 */
[----:B------:R-:W4:Y:S02]  /*36f00*/  LDL.LU R7, [R1+0x2ca4] ;  /* 0x002ca40001077983 */ /* 0x000f240000300800 */
[----:B------:R-:W2:Y:S01]  /*36f10*/  LDL.LU R10, [R1+0x2ca0] ;  /* 0x002ca000010a7983 */ /* 0x000ea20000300800 */
[----:B------:R1:W-:Y:S04]  /*36f20*/  STL.64 [R1+0x2c00], R12 ;  /* 0x002c000c01007387 */ /* 0x0003e80000100a00 */
[----:B0-----:R-:W2:Y:S01]  /*36f30*/  LDL.LU R20, [R1+0x2c0] ;  /* 0x0002c00001147983 */ /* 0x001ea20000300800 */
[----:B------:R-:W2:Y:S02]  /*36f40*/  LDL.LU R21, [R1+0x2c4] ;  /* 0x0002c40001157983 */ /* 0x000ea40000300800 */
[----:B------:R-:W2:Y:S02]  /*36f50*/  LDL.LU R22, [R1+0x2c8] ;  /* 0x0002c80001167983 */ /* 0x000ea40000300800 */
[----:B------:R-:W2:Y:S02]  /*36f60*/  LDL.LU R23, [R1+0x2cc] ;  /* 0x0002cc0001177983 */ /* 0x000ea40000300800 */
[----:B-1----:R-:W-:Y:S01]  /*36f70*/  IMAD.MOV.U32 R12, RZ, RZ, R0 ;  /* 0x000000ffff0c7224 */ /* 0x002fe200078e0000 */
[----:B------:R-:W-:Y:S01]  /*36f80*/  MOV R13, R6 ;  /* 0x00000006000d7202 */ /* 0x000fe20000000f00 */
[----:B--2---:R-:W-:Y:S01]  /*36f90*/  STL.64 [R1+0x2c10], R22 ;  /* 0x002c101601007387 */ /* 0x004fe20000100a00 */
[----:B------:R-:W-:Y:S02]  /*36fa0*/  STL.64 [R1+0x2c08], R20 ;  /* 0x002c081401007387 */ /* 0x000fe40000100a00 */
[----:B------:R-:W2:Y:S02]  /*36fb0*/  LDL.LU R0, [R1+0x2c9c] ;  /* 0x002c9c0001007983 */ /* 0x000ea40000300800 */
[----:B------:R-:W2:Y:S01]  /*36fc0*/  LDL.LU R6, [R1+0x2c98] ;  /* 0x002c980001067983 */ /* 0x000ea20000300800 */
[----:B------:R0:W-:Y:S04]  /*36fd0*/  STL.64 [R1+0x2c18], R12 ;  /* 0x002c180c01007387 */ /* 0x0001e80000100a00 */
[----:B0-----:R-:W2:Y:S04]  /*36fe0*/  LDL.64 R12, [R1+0x150] ;  /* 0x00015000010c7983 */ /* 0x001ea80000100a00 */
[----:B--2---:R0:W-:Y:S01]  /*36ff0*/  STL.64 [R1+0x2c30], R12 ;  /* 0x002c300c01007387 */ /* 0x0041e20000100a00 */
[----:B------:R-:W2:Y:S02]  /*37000*/  LDL.LU R20, [R1+0x2b0] ;  /* 0x0002b00001147983 */ /* 0x000ea40000300800 */
[----:B------:R-:W2:Y:S02]  /*37010*/  LDL.LU R21, [R1+0x2b4] ;  /* 0x0002b40001157983 */ /* 0x000ea40000300800 */
[----:B------:R-:W2:Y:S01]  /*37020*/  LDL.LU R22, [R1+0x2b8] ;  /* 0x0002b80001167983 */ /* 0x000ea20000300800 */
[----:B------:R-:W2:Y:S04]  /*37030*/  LDL.LU R23, [R1+0x2bc] ;  /* 0x0002bc0001177983 */ /* 0x000ea80000300800 */
[----:B0-----:R-:W2:Y:S04]  /*37040*/  LDL.64 R12, [R1+0x160] ;  /* 0x00016000010c7983 */ /* 0x001ea80000100a00 */
[----:B--2---:R0:W-:Y:S02]  /*37050*/  STL.64 [R1+0x2c48], R12 ;  /* 0x002c480c01007387 */ /* 0x0041e40000100a00 */
[----:B0-----:R-:W-:Y:S01]  /*37060*/  IMAD.MOV.U32 R12, RZ, RZ, R29 ;  /* 0x000000ffff0c7224 */ /* 0x001fe200078e001d */
[----:B------:R-:W-:-:S05]  /*37070*/  MOV R13, R11 ;  /* 0x0000000b000d7202 */ /* 0x000fca0000000f00 */
[----:B------:R-:W-:Y:S01]  /*37080*/  STL.64 [R1+0x2c60], R12 ;  /* 0x002c600c01007387 */ /* 0x000fe20000100a00 */
[----:B------:R-:W-:Y:S02]  /*37090*/  STL.64 [R1+0x2c28], R22 ;  /* 0x002c281601007387 */ /* 0x000fe40000100a00 */
[----:B------:R0:W-:Y:S02]  /*370a0*/  STL.64 [R1+0x2c20], R20 ;  /* 0x002c201401007387 */ /* 0x0001e40000100a00 */
[----:B0-----:R-:W2:Y:S01]  /*370b0*/  LDL.LU R20, [R1+0x2a0] ;  /* 0x0002a00001147983 */ /* 0x001ea20000300800 */
[----:B------:R-:W2:Y:S02]  /*370c0*/  LDL.LU R21, [R1+0x2a4] ;  /* 0x0002a40001157983 */ /* 0x000ea40000300800 */
[----:B------:R-:W2:Y:S02]  /*370d0*/  LDL.LU R22, [R1+0x2a8] ;  /* 0x0002a80001167983 */ /* 0x000ea40000300800 */
[----:B------:R-:W2:Y:S02]  /*370e0*/  LDL.LU R23, [R1+0x2ac] ;  /* 0x0002ac0001177983 */ /* 0x000ea40000300800 */
[----:B------:R-:W-:Y:S01]  /*370f0*/  IMAD.MOV.U32 R12, RZ, RZ, R10 ;  /* 0x000000ffff0c7224 */ /* 0x000fe200078e000a */
[----:B----4-:R-:W-:-:S05]  /*37100*/  MOV R13, R7 ;  /* 0x00000007000d7202 */ /* 0x010fca0000000f00 */
[----:B------:R0:W-:Y:S02]  /*37110*/  STL.64 [R1+0x2c78], R12 ;  /* 0x002c780c01007387 */ /* 0x0001e40000100a00 */
[----:B0-----:R-:W-:Y:S01]  /*37120*/  IMAD.MOV.U32 R12, RZ, RZ, R6 ;  /* 0x000000ffff0c7224 */ /* 0x001fe200078e0006 */
[----:B------:R-:W-:-:S05]  /*37130*/  MOV R13, R0 ;  /* 0x00000000000d7202 */ /* 0x000fca0000000f00 */
[----:B------:R0:W-:Y:S01]  /*37140*/  STL.64 [R1+0x2c88], R12 ;  /* 0x002c880c01007387 */ /* 0x0001e20000100a00 */
[----:B------:R-:W4:Y:S02]  /*37150*/  LDL.LU R4, [R1+0x260] ;  /* 0x0002600001047983 */ /* 0x000f240000300800 */
[----:B------:R-:W4:Y:S02]  /*37160*/  LDL.LU R5, [R1+0x264] ;  /* 0x0002640001057983 */ /* 0x000f240000300800 */
[----:B------:R-:W4:Y:S01]  /*37170*/  LDL.LU R6, [R1+0x268] ;  /* 0x0002680001067983 */ /* 0x000f220000300800 */
[----:B------:R-:W4:Y:S01]  /*37180*/  LDL.LU R7, [R1+0x26c] ;  /* 0x00026c0001077983 */ /* 0x000f220000300800 */
[----:B------:R-:W3:Y:S02]  /*37190*/  LDL.LU R8, [R1+0x250] ;  /* 0x0002500001087983 */ /* 0x000ee40000300800 */
[----:B------:R-:W3:Y:S02]  /*371a0*/  LDL.LU R9, [R1+0x254] ;  /* 0x0002540001097983 */ /* 0x000ee40000300800 */
[----:B------:R-:W3:Y:S01]  /*371b0*/  LDL.LU R10, [R1+0x258] ;  /* 0x00025800010a7983 */ /* 0x000ee20000300800 */
[----:B------:R-:W3:Y:S04]  /*371c0*/  LDL.LU R11, [R1+0x25c] ;  /* 0x00025c00010b7983 */ /* 0x000ee80000300800 */
[----:B0-----:R-:W3:Y:S04]  /*371d0*/  LDL.64 R12, [R1+0x1a0] ;  /* 0x0001a000010c7983 */ /* 0x001ee80000100a00 */
[----:B--2---:R-:W-:Y:S01]  /*371e0*/  STL.64 [R1+0x2c40], R22 ;  /* 0x002c401601007387 */ /* 0x004fe20000100a00 */
[----:B------:R0:W-:Y:S03]  /*371f0*/  STL.64 [R1+0x2c38], R20 ;  /* 0x002c381401007387 */ /* 0x0001e60000100a00 */
[----:B0-----:R-:W2:Y:S01]  /*37200*/  LDL.LU R20, [R1+0x290] ;  /* 0x0002900001147983 */ /* 0x001ea20000300800 */
[----:B------:R-:W2:Y:S02]  /*37210*/  LDL.LU R21, [R1+0x294] ;  /* 0x0002940001157983 */ /* 0x000ea40000300800 */
[----:B------:R-:W2:Y:S02]  /*37220*/  LDL.LU R22, [R1+0x298] ;  /* 0x0002980001167983 */ /* 0x000ea40000300800 */
[----:B------:R-:W2:Y:S02]  /*37230*/  LDL.LU R23, [R1+0x29c] ;  /* 0x00029c0001177983 */ /* 0x000ea40000300800 */
[----:B--2---:R-:W-:Y:S01]  /*37240*/  STL.64 [R1+0x2c58], R22 ;  /* 0x002c581601007387 */ /* 0x004fe20000100a00 */
[----:B------:R0:W-:Y:S03]  /*37250*/  STL.64 [R1+0x2c50], R20 ;  /* 0x002c501401007387 */ /* 0x0001e60000100a00 */
[----:B0-----:R-:W2:Y:S01]  /*37260*/  LDL.LU R20, [R1+0x280] ;  /* 0x0002800001147983 */ /* 0x001ea20000300800 */
[----:B------:R-:W2:Y:S02]  /*37270*/  LDL.LU R21, [R1+0x284] ;  /* 0x0002840001157983 */ /* 0x000ea40000300800 */
[----:B------:R-:W2:Y:S02]  /*37280*/  LDL.LU R22, [R1+0x288] ;  /* 0x0002880001167983 */ /* 0x000ea40000300800 */
[----:B------:R-:W2:Y:S01]  /*37290*/  LDL.LU R23, [R1+0x28c] ;  /* 0x00028c0001177983 */ /* 0x000ea20000300800 */
[----:B---3--:R-:W-:Y:S01]  /*372a0*/  HMMA.16816.F32 R8, R24, R12, R8 ;  /* 0x0000000c1808723c */ /* 0x008fe20000001808 */
[----:B--2---:R-:W-:Y:S01]  /*372b0*/  STL.64 [R1+0x2c70], R22 ;  /* 0x002c701601007387 */ /* 0x004fe20000100a00 */
[----:B------:R0:W-:Y:S03]  /*372c0*/  STL.64 [R1+0x2c68], R20 ;  /* 0x002c681401007387 */ /* 0x0001e60000100a00 */
[----:B0-----:R-:W2:Y:S01]  /*372d0*/  LDL.LU R20, [R1+0x270] ;  /* 0x0002700001147983 */ /* 0x001ea20000300800 */
[----:B------:R-:W2:Y:S02]  /*372e0*/  LDL.LU R21, [R1+0x274] ;  /* 0x0002740001157983 */ /* 0x000ea40000300800 */
[----:B------:R-:W2:Y:S02]  /*372f0*/  LDL.LU R22, [R1+0x278] ;  /* 0x0002780001167983 */ /* 0x000ea40000300800 */
[----:B------:R-:W2:Y:S01]  /*37300*/  LDL.LU R23, [R1+0x27c] ;  /* 0x00027c0001177983 */ /* 0x000ea20000300800 */
[----:B------:R-:W-:Y:S01]  /*37310*/  STL.64 [R1+0x2bc8], R18 ;  /* 0x002bc81201007387 */ /* 0x000fe20000100a00 */
[----:B------:R0:W-:Y:S03]  /*37320*/  STL.64 [R1+0x2bc0], R16 ;  /* 0x002bc01001007387 */ /* 0x0001e60000100a00 */
[----:B0-----:R-:W3:Y:S01]  /*37330*/  LDL.LU R16, [R1+0x40] ;  /* 0x0000400001107983 */ /* 0x001ee20000300800 */
[----:B------:R-:W3:Y:S02]  /*37340*/  LDL.LU R17, [R1+0x44] ;  /* 0x0000440001117983 */ /* 0x000ee40000300800 */
[----:B------:R-:W2:Y:S02]  /*37350*/  LDL.LU R18, [R1+0x48] ;  /* 0x0000480001127983 */ /* 0x000ea40000300800 */
[----:B------:R-:W2:Y:S01]  /*37360*/  LDL.LU R19, [R1+0x4c] ;  /* 0x00004c0001137983 */ /* 0x000ea20000300800 */
[----:B------:R-:W-:Y:S01]  /*37370*/  MOV R0, R13 ;  /* 0x0000000d00007202 */ /* 0x000fe20000000f00 */
[----:B--2---:R-:W-:Y:S01]  /*37380*/  STL.64 [R1+0x2be0], R18 ;  /* 0x002be01201007387 */ /* 0x004fe20000100a00 */
[----:B---3--:R0:W-:Y:S03]  /*37390*/  STL.64 [R1+0x2bd8], R16 ;  /* 0x002bd81001007387 */ /* 0x0081e60000100a00 */
[----:B0-----:R-:W2:Y:S01]  /*373a0*/  LDL.LU R16, [R1+0x50] ;  /* 0x0000500001107983 */ /* 0x001ea20000300800 */
[----:B------:R-:W2:Y:S02]  /*373b0*/  LDL.LU R17, [R1+0x54] ;  /* 0x0000540001117983 */ /* 0x000ea40000300800 */
[----:B------:R-:W2:Y:S02]  /*373c0*/  LDL.LU R18, [R1+0x58] ;  /* 0x0000580001127983 */ /* 0x000ea40000300800 */
[----:B------:R-:W2:Y:S01]  /*373d0*/  LDL.LU R19, [R1+0x5c] ;  /* 0x00005c0001137983 */ /* 0x000ea20000300800 */
[----:B------:R0:W-:Y:S01]  /*373e0*/  STL.64 [R1+0x4a0], R8 ;  /* 0x0004a00801007387 */ /* 0x0001e20000100a00 */
[----:B------:R1:W-:Y:S03]  /*373f0*/  STL.64 [R1+0x4a8], R10 ;  /* 0x0004a80a01007387 */ /* 0x0003e60000100a00 */
[----:B0-----:R-:W3:Y:S01]  /*37400*/  LDL.LU.64 R8, [R1+0x2c90] ;  /* 0x002c900001087983 */ /* 0x001ee20000300a00 */
[----:B-1----:R-:W-:-:S02]  /*37410*/  IMAD.MOV.U32 R10, RZ, RZ, R12 ;  /* 0x000000ffff0a7224 */ /* 0x002fc400078e000c */
[----:B------:R-:W4:Y:S02]  /*37420*/  LDL.LU.64 R12, [R1+0x2c88] ;  /* 0x002c8800010c7983 */ /* 0x000f240000300a00 */
[----:B----4-:R-:W-:Y:S01]  /*37430*/  HMMA.16816.F32 R12, R24, R12, R4 ;  /* 0x0000000c180c723c */ /* 0x010fe20000001804 */
[----:B------:R-:W4:Y:S11]  /*37440*/  LDL.LU.64 R4, [R1+0x2c80] ;  /* 0x002c800001047983 */ /* 0x000f360000300a00 */
[----:B------:R-:W-:Y:S11]  /*37450*/  @!UPT UIADD3 URZ, URZ, URZ, URZ ;  /* 0x0000003f3f3ff290 */ /* 0x000ff6000fffe03f */
[----:B------:R0:W-:Y:S04]  /*37460*/  STL.64 [R1+0x490], R12 ;  /* 0x0004900c01007387 */ /* 0x0001e80000100a00 */
[----:B0-----:R-:W2:Y:S01]  /*37470*/  LDL.LU.64 R12, [R1+0x2c78] ;  /* 0x002c7800010c7983 */ /* 0x001ea20000300a00 */
[----:B------:R-:W-:Y:S01]  /*37480*/  IMAD.MOV.U32 R6, RZ, RZ, R14 ;  /* 0x000000ffff067224 */ /* 0x000fe200078e000e */
[----:B------:R-:W-:-:S05]  /*37490*/  MOV R7, R15 ;  /* 0x0000000f00077202 */ /* 0x000fca0000000f00 */
[----:B------:R-:W-:Y:S01]  /*374a0*/  STL [R1+0x293c], R7 ;  /* 0x00293c0701007387 */ /* 0x000fe20000100800 */
[----:B------:R-:W-:Y:S01]  /*374b0*/  STL [R1+0x2938], R6 ;  /* 0x0029380601007387 */ /* 0x000fe20000100800 */
[C---:B--2---:R-:W-:Y:S02]  /*374c0*/  HMMA.16816.F32 R12, R24.reuse, R12, R20 ;  /* 0x0000000c180c723c */ /* 0x044fe40000001814 */
[----:B------:R-:W2:Y:S01]  /*374d0*/  LDL.LU.64 R22, [R1+0x2c70] ;  /* 0x002c700001167983 */ /* 0x000ea20000300a00 */
[----:B------:R-:W2:Y:S11]  /*374e0*/  LDL.LU.64 R20, [R1+0x2c68] ;  /* 0x002c680001147983 */ /* 0x000eb60000300a00 */
[----:B------:R-:W-:Y:S09]  /*374f0*/  @!UPT UIADD3 URZ, URZ, URZ, URZ ;  /* 0x0000003f3f3ff290 */ /* 0x000ff2000fffe03f */
[----:B------:R0:W-:Y:S01]  /*37500*/  STL.64 [R1+0x480], R12 ;  /* 0x0004800c01007387 */ /* 0x0001e20000100a00 */
[----:B------:R2:W-:Y:S03]  /*37510*/  STL.64 [R1+0x488], R14 ;  /* 0x0004880e01007387 */ /* 0x0005e60000100a00 */
[----:B0-----:R-:W2:Y:S02]  /*37520*/  LDL.LU.64 R12, [R1+0x2c60] ;  /* 0x002c6000010c7983 */ /* 0x001ea40000300a00 */
[----:B--2---:R-:W-:Y:S02]  /*37530*/  HMMA.16816.F32 R12, R24, R12, R20 ;  /* 0x0000000c180c723c */ /* 0x004fe40000001814 */
[----:B------:R-:W2:Y:S01]  /*37540*/  LDL.LU.64 R22, [R1+0x2c58] ;  /* 0x002c580001167983 */ /* 0x000ea20000300a00 */
[----:B------:R-:W2:Y:S11]  /*37550*/  LDL.LU.64 R20, [R1+0x2c50] ;  /* 0x002c500001147983 */ /* 0x000eb60000300a00 */
[----:B------:R-:W-:Y:S09]  /*37560*/  @!UPT UIADD3 URZ, URZ, URZ, URZ ;  /* 0x0000003f3f3ff290 */ /* 0x000ff2000fffe03f */
[----:B------:R0:W-:Y:S04]  /*37570*/  STL.64 [R1+0x470], R12 ;  /* 0x0004700c01007387 */ /* 0x0001e80000100a00 */
[----:B0-----:R-:W2:Y:S01]  /*37580*/  LDL.LU.64 R12, [R1+0x2c48] ;  /* 0x002c4800010c7983 */ /* 0x001ea20000300a00 */
[----:B------:R-:W-:Y:S01]  /*37590*/  MOV R6, R15 ;  /* 0x0000000f00067202 */ /* 0x000fe20000000f00 */
[----:B------:R-:W-:-:S04]  /*375a0*/  IMAD.MOV.U32 R7, RZ, RZ, R14 ;  /* 0x000000ffff077224 */ /* 0x000fc800078e000e */
[----:B------:R-:W-:Y:S01]  /*375b0*/  STL [R1+0x29cc], R6 ;  /* 0x0029cc0601007387 */ /* 0x000fe20000100800 */
[----:B------:R-:W-:Y:S01]  /*375c0*/  STL [R1+0x29c8], R7 ;  /* 0x0029c80701007387 */ /* 0x000fe20000100800 */
[C---:B--2---:R-:W-:Y:S01]  /*375d0*/  HMMA.16816.F32 R20, R24.reuse, R12, R20 ;  /* 0x0000000c1814723c */ /* 0x044fe20000001814 */
[----:B------:R-:W-:Y:S01]  /*375e0*/  IMAD.MOV.U32 R29, RZ, RZ, R12 ;  /* 0x000000ffff1d7224 */ /* 0x000fe200078e000c */
[----:B------:R-:W-:Y:S11]  /*375f0*/  MOV R11, R13 ;  /* 0x0000000d000b7202 */ /* 0x000ff60000000f00 */
[----:B------:R-:W-:Y:S10]  /*37600*/  @!UPT UIADD3 URZ, URZ, URZ, URZ ;  /* 0x0000003f3f3ff290 */ /* 0x000ff4000fffe03f */
[----:B------:R-:W-:Y:S01]  /*37610*/  STL.64 [R1+0x460], R20 ;  /* 0x0004601401007387 */ /* 0x000fe20000100a00 */
[----:B------:R0:W-:Y:S03]  /*37620*/  STL.64 [R1+0x468], R22 ;  /* 0x0004681601007387 */ /* 0x0001e60000100a00 */
[----:B0-----:R-:W2:Y:S01]  /*37630*/  LDL.LU.64 R22, [R1+0x2c40] ;  /* 0x002c400001167983 */ /* 0x001ea20000300a00 */
[----:B------:R-:W2:Y:S02]  /*37640*/  LDL.LU.64 R20, [R1+0x2c38] ;  /* 0x002c380001147983 */ /* 0x000ea40000300a00 */
[----:B------:R-:W2:Y:S02]  /*37650*/  LDL.LU.64 R12, [R1+0x2c30] ;  /* 0x002c3000010c7983 */ /* 0x000ea40000300a00 */
        /* <DEDUP_REMOVED lines=10> */
[----:B------:R-:W2:Y:S01]  /*37700*/  LDL.LU.64 R22, [R1+0x2c10] ;  /* 0x002c100001167983 */ /* 0x000ea20000300a00 */
[----:B------:R-:W2:Y:S11]  /*37710*/  LDL.LU.64 R20, [R1+0x2c08] ;  /* 0x002c080001147983 */ /* 0x000eb60000300a00 */
[----:B------:R-:W-:Y:S10]  /*37720*/  @!UPT UIADD3 URZ, URZ, URZ, URZ ;  /* 0x0000003f3f3ff290 */ /* 0x000ff4000fffe03f */
[----:B------:R0:W-:Y:S01]  /*37730*/  STL.64 [R1+0x430], R12 ;  /* 0x0004300c01007387 */ /* 0x0001e20000100a00 */
[----:B------:R1:W-:Y:S03]  /*37740*/  STL.64 [R1+0x438], R14 ;  /* 0x0004380e01007387 */ /* 0x0003e60000100a00 */
[----:B0-----:R-:W2:Y:S02]  /*37750*/  LDL.LU.64 R12, [R1+0x2c00] ;  /* 0x002c0000010c7983 */ /* 0x001ea40000300a00 */
[----:B--2---:R-:W-:Y:S02]  /*37760*/  HMMA.16816.F32 R24, R24, R12, R20 ;  /* 0x0000000c1818723c */ /* 0x004fe40000001814 */
[----:B------:R-:W2:Y:S01]  /*37770*/  LDL.LU.64 R20, [R1+0x2bf8] ;  /* 0x002bf80001147983 */ /* 0x000ea20000300a00 */
[----:B-1----:R-:W2:Y:S02]  /*37780*/  LDL.LU.64 R14, [R1+0x2bf0] ;  /* 0x002bf000010e7983 */ /* 0x002ea40000300a00 */
[----:B------:R-:W2:Y:S11]  /*37790*/  LDL.LU.64 R12, [R1+0x2be8] ;  /* 0x002be800010c7983 */ /* 0x000eb60000300a00 */
[----:B------:R-:W-:Y:S07]  /*377a0*/  @!UPT UIADD3 URZ, URZ, URZ, URZ ;  /* 0x0000003f3f3ff290 */ /* 0x000fee000fffe03f */
[----:B------:R0:W-:Y:S01]  /*377b0*/  STL.64 [R1+0x410], R24 ;  /* 0x0004101801007387 */ /* 0x0001e20000100a00 */
[----:B------:R-:W-:Y:S03]  /*377c0*/  STL.64 [R1+0x418], R26 ;  /* 0x0004181a01007387 */ /* 0x000fe60000100a00 */
[----:B0-----:R-:W3:Y:S01]  /*377d0*/  LDL R24, [R1+0xe0] ;  /* 0x0000e00001187983 */ /* 0x001ee20000100800 */
[C---:B--2---:R-:W-:Y:S03]  /*377e0*/  HMMA.16816.F32 R20, R12.reuse, R20, R16 ;  /* 0x000000140c14723c */ /* 0x044fe60000001810 */
[----:B------:R-:W2:Y:S01]  /*377f0*/  LDL.LU.64 R18, [R1+0x2be0] ;  /* 0x002be00001127983 */ /* 0x000ea20000300a00 */
[----:B------:R-:W2:Y:S11]  /*37800*/  LDL.LU.64 R16, [R1+0x2bd8] ;  /* 0x002bd80001107983 */ /* 0x000eb60000300a00 */
[----:B------:R-:W-:Y:S08]  /*37810*/  @!UPT UIADD3 URZ, URZ, URZ, URZ ;  /* 0x0000003f3f3ff290 */ /* 0x000ff0000fffe03f */
[----:B------:R0:W-:Y:S01]  /*37820*/  STL.64 [R1+0x400], R20 ;  /* 0x0004001401007387 */ /* 0x0001e20000100a00 */
[----:B------:R2:W-:Y:S03]  /*37830*/  STL.64 [R1+0x408], R22 ;  /* 0x0004081601007387 */ /* 0x0005e60000100a00 */
[----:B0-----:R-:W2:Y:S02]  /*37840*/  LDL.LU.64 R20, [R1+0x2bd0] ;  /* 0x002bd00001147983 */ /* 0x001ea40000300a00 */
[----:B--2---:R-:W-:Y:S02]  /*37850*/  HMMA.16816.F32 R20, R12, R20, R16 ;  /* 0x000000140c14723c */ /* 0x004fe40000001810 */
[----:B------:R-:W2:Y:S01]  /*37860*/  LDL.LU.64 R18, [R1+0x2bc8] ;  /* 0x002bc80001127983 */ /* 0x000ea20000300a00 */
[----:B------:R-:W2:Y:S11]  /*37870*/  LDL.LU.64 R16, [R1+0x2bc0] ;  /* 0x002bc00001107983 */ /* 0x000eb60000300a00 */
[----:B------:R-:W-:Y:S09]  /*37880*/  @!UPT UIADD3 URZ, URZ, URZ, URZ ;  /* 0x0000003f3f3ff290 */ /* 0x000ff2000fffe03f */
[----:B------:R-:W-:Y:S01]  /*37890*/  STL.64 [R1+0x3e0], R20 ;  /* 0x0003e01401007387 */ /* 0x000fe20000100a00 */
[----:B------:R0:W-:Y:S03]  /*378a0*/  STL.64 [R1+0x3e8], R22 ;  /* 0x0003e81601007387 */ /* 0x0001e60000100a00 */
[----:B0-----:R-:W3:Y:S01]  /*378b0*/  LDL.LU.64 R22, [R1+0x2bb8] ;  /* 0x002bb80001167983 */ /* 0x001ee20000300a00 */
[----:B------:R-:W3:Y:S02]  /*378c0*/  LDL.LU.64 R20, [R1+0x2bb0] ;  /* 0x002bb00001147983 */ /* 0x000ee40000300a00 */
[----:B------:R-:W-:-:S07]  /*378d0*/  IMAD.MOV.U32 R25, RZ, RZ, R28 ;  /* 0x000000ffff197224 */ /* 0x000fce00078e001c */
[C---:B---3--:R-:W-:Y:S01]  /*378e0*/  HMMA.16816.F32 R24, R12.reuse, R24, R20 ;  /* 0x000000180c18723c */ /* 0x048fe20000001814 */
[----:B------:R-:W2:Y:S11]  /*378f0*/  LDL.LU.64 R20, [R1+0x2ba8] ;  /* 0x002ba80001147983 */ /* 0x000eb60000300a00 */
[----:B------:R-:W-:Y:S11]  /*37900*/  @!UPT UIADD3 URZ, URZ, URZ, URZ ;  /* 0x0000003f3f3ff290 */ /* 0x000ff6000fffe03f */
[----:B------:R-:W-:Y:S01]  /*37910*/  STL.64 [R1+0x3c0], R24 ;  /* 0x0003c01801007387 */ /* 0x000fe20000100a00 */
[----:B------:R-:W-:Y:S01]  /*37920*/  STL.64 [R1+0x3c8], R26 ;  /* 0x0003c81a01007387 */ /* 0x000fe20000100a00 */
[----:B--2---:R-:W-:Y:S11]  /*37930*/  HMMA.16816.F32 R16, R12, R20, R16 ;  /* 0x000000140c10723c */ /* 0x004ff60000001810 */
[----:B------:R-:W-:Y:S11]  /*37940*/  @!UPT UIADD3 URZ, URZ, URZ, URZ ;  /* 0x0000003f3f3ff290 */ /* 0x000ff6000fffe03f */
[----:B------:R-:W-:Y:S01]  /*37950*/  @!UPT UIADD3 URZ, URZ, URZ, URZ ;  /* 0x0000003f3f3ff290 */ /* 0x000fe2000fffe03f */
[----:B------:R-:W-:Y:S01]  /*37960*/  STL.64 [R1+0x380], R16 ;  /* 0x0003801001007387 */ /* 0x000fe20000100a00 */
[----:B------:R0:W-:Y:S03]  /*37970*/  STL.64 [R1+0x388], R18 ;  /* 0x0003881201007387 */ /* 0x0001e60000100a00 */
[----:B0-----:R-:W2:Y:S01]  /*37980*/  LDL.LU.64 R18, [R1+0x2ba0] ;  /* 0x002ba00001127983 */ /* 0x001ea20000300a00 */
[----:B------:R-:W2:Y:S03]  /*37990*/  LDL.LU.64 R16, [R1+0x2b98] ;  /* 0x002b980001107983 */ /* 0x000ea60000300a00 */
[----:B------:R-:W0:Y:S01]  /*379a0*/  S2R R28, SR_TID.X ;  /* 0x00000000001c7919 */ /* 0x000e220000002100 */
[----:B------:R-:W3:Y:S01]  /*379b0*/  LDL.LU.64 R22, [R1+0x2b90] ;  /* 0x002b900001167983 */ /* 0x000ee20000300a00 */
[----:B0-----:R-:W-:-:S02]  /*379c0*/  LOP3.LUT R27, R28, 0x7, RZ, 0xc0, !PT ;  /* 0x000000071c1b7812 */ /* 0x001fc400078ec0ff */
[----:B------:R-:W-:Y:S01]  /*379d0*/  SHF.L.U32 R25, R28, 0x7, RZ ;  /* 0x000000071c197819 */ /* 0x000fe200000006ff */
[----:B------:R-:W-:Y:S02]  /*379e0*/  IMAD.MOV.U32 R28, RZ, RZ, R21 ;  /* 0x000000ffff1c7224 */ /* 0x000fe400078e0015 */
[----:B------:R-:W3:Y:S01]  /*379f0*/  LDL.LU.64 R20, [R1+0x2b88] ;  /* 0x002b880001147983 */ /* 0x000ee20000300a00 */
[C---:B--2---:R-:W-:Y:S11]  /*37a00*/  HMMA.16816.F32 R16, R12.reuse, R8, R16 ;  /* 0x000000080c10723c */ /* 0x044ff60000001810 */
[----:B------:R-:W-:Y:S11]  /*37a10*/  @!UPT UIADD3 URZ, URZ, URZ, URZ ;  /* 0x0000003f3f3ff290 */ /* 0x000ff6000fffe03f */
[----:B------:R-:W-:Y:S01]  /*37a20*/  @!UPT UIADD3 URZ, URZ, URZ, URZ ;  /* 0x0000003f3f3ff290 */ /* 0x000fe2000fffe03f */
[----:B------:R-:W-:Y:S01]  /*37a30*/  STL.64 [R1+0x370], R16 ;  /* 0x0003701001007387 */ /* 0x000fe20000100a00 */
[----:B------:R0:W-:Y:S03]  /*37a40*/  STL.64 [R1+0x378], R18 ;  /* 0x0003781201007387 */ /* 0x0001e60000100a00 */
[----:B0-----:R-:W4:Y:S01]  /*37a50*/  LDL.LU.64 R18, [R1+0x2b80] ;  /* 0x002b800001127983 */ /* 0x001f220000300a00 */
[----:B------:R-:W4:Y:S02]  /*37a60*/  LDL.LU.64 R16, [R1+0x2b78] ;  /* 0x002b780001107983 */ /* 0x000f240000300a00 */
[----:B------:R-:W-:Y:S01]  /*37a70*/  STL.64 [R1+0x2b50], R8 ;  /* 0x002b500801007387 */ /* 0x000fe20000100a00 */
[----:B------:R-:W0:Y:S01]  /*37a80*/  S2R R26, SR_TID.X ;  /* 0x00000000001a7919 */ /* 0x000e220000002100 */
[C---:B----4-:R-:W-:Y:S11]  /*37a90*/  HMMA.16816.F32 R16, R12.reuse, R4, R16 ;  /* 0x000000040c10723c */ /* 0x050ff60000001810 */
[----:B------:R-:W-:Y:S11]  /*37aa0*/  @!UPT UIADD3 URZ, URZ, URZ, URZ ;  /* 0x0000003f3f3ff290 */ /* 0x000ff6000fffe03f */
[----:B------:R-:W-:Y:S01]  /*37ab0*/  @!UPT UIADD3 URZ, URZ, URZ, URZ ;  /* 0x0000003f3f3ff290 */ /* 0x000fe2000fffe03f */
[----:B------:R1:W-:Y:S01]  /*37ac0*/  STL.64 [R1+0x360], R16 ;  /* 0x0003601001007387 */ /* 0x0003e20000100a00 */
[----:B------:R3:W-:Y:S02]  /*37ad0*/  STL.64 [R1+0x368], R18 ;  /* 0x0003681201007387 */ /* 0x0007e40000100a00 */
[----:B-1----:R-:W-:Y:S02]  /*37ae0*/  IMAD.MOV.U32 R16, RZ, RZ, R3 ;  /* 0x000000ffff107224 */ /* 0x002fe400078e0003 */
[----:B------:R-:W2:Y:S01]  /*37af0*/  LDL.LU R3, [R1+0x2b70] ;  /* 0x002b700001037983 */ /* 0x000ea20000300800 */
[----:B------:R-:W-:Y:S02]  /*37b00*/  MOV R17, R2 ;  /* 0x0000000200117202 */ /* 0x000fe40000000f00 */
[----:B------:R-:W-:Y:S01]  /*37b10*/  SHF.L.U32 R27, R27, 0x4, RZ ;  /* 0x000000041b1b7819 */ /* 0x000fe200000006ff */
[----:B------:R-:W4:Y:S04]  /*37b20*/  LDL.LU R2, [R1+0x2b6c] ;  /* 0x002b6c0001027983 */ /* 0x000f280000300800 */
[----:B---3--:R-:W-:Y:S01]  /*37b30*/  HMMA.16816.F32 R16, R12, R16, R20 ;  /* 0x000000100c10723c */ /* 0x008fe20000001814 */
[----:B------:R-:W-:Y:S01]  /*37b40*/  LOP3.LUT R27, R27, 0x780, R25, 0xf8, !PT ;  /* 0x000007801b1b7812 */ /* 0x000fe200078ef819 */
[----:B------:R-:W-:Y:S03]  /*37b50*/  STL.64 [R1+0x2b00], R4 ;  /* 0x002b000401007387 */ /* 0x000fe60000100a00 */
[----:B0-----:R-:W-:-:S02]  /*37b60*/  LOP3.LUT R27, R27, 0x10, R26, 0x78, !PT ;  /* 0x000000101b1b7812 */ /* 0x001fc400078e781a */
[----:B------:R-:W-:Y:S01]  /*37b70*/  IMAD.MOV.U32 R20, RZ, RZ, R7 ;  /* 0x000000ffff147224 */ /* 0x000fe200078e0007 */
[----:B------:R-:W-:Y:S11]  /*37b80*/  MOV R21, R6 ;  /* 0x0000000600157202 */ /* 0x000ff60000000f00 */
[----:B------:R-:W-:Y:S04]  /*37b90*/  @!UPT UIADD3 URZ, URZ, URZ, URZ ;  /* 0x0000003f3f3ff290 */ /* 0x000fe8000fffe03f */
[----:B------:R-:W-:Y:S01]  /*37ba0*/  STL.64 [R1+0x350], R16 ;  /* 0x0003501001007387 */ /* 0x000fe20000100a00 */
[----:B------:R-:W-:Y:S02]  /*37bb0*/  STL.64 [R1+0x358], R18 ;  /* 0x0003581201007387 */ /* 0x000fe40000100a00 */
[----:B------:R-:W-:Y:S02]  /*37bc0*/  STL.64 [R1+0x2ae0], R20 ;  /* 0x002ae01401007387 */ /* 0x000fe40000100a00 */
[----:B------:R-:W-:Y:S01]  /*37bd0*/  STL [R1+0x2ad8], R27 ;  /* 0x002ad81b01007387 */ /* 0x000fe20000100800 */
[----:B------:R-:W3:Y:S04]  /*37be0*/  LDL.LU R24, [R1+0xb0] ;  /* 0x0000b00001187983 */ /* 0x000ee80000300800 */
[----:B------:R2:W0:Y:S01]  /*37bf0*/  LDSM.16.M88.4 R16, [R27+0x21000] ;  /* 0x021000001b10783b */ /* 0x0004220000000200 */
[----:B------:R-:W3:Y:S02]  /*37c00*/  LDL.LU R25, [R1+0xb4] ;  /* 0x0000b40001197983 */ /* 0x000ee40000300800 */
[----:B------:R-:W3:Y:S02]  /*37c10*/  LDL.LU R26, [R1+0xb8] ;  /* 0x0000b800011a7983 */ /* 0x000ee40000300800 */
[----:B--2---:R-:W-:-:S02]  /*37c20*/  IMAD.MOV.U32 R27, RZ, RZ, R3 ;  /* 0x000000ffff1b7224 */ /* 0x004fc400078e0003 */
[----:B------:R-:W2:Y:S01]  /*37c30*/  LDL.LU R3, [R1+0x2b68] ;  /* 0x002b680001037983 */ /* 0x000ea20000300800 */
[----:B------:R-:W2:Y:S02]  /*37c40*/  LDL.LU R4, [R1+0x110] ;  /* 0x0001100001047983 */ /* 0x000ea40000300800 */
[----:B------:R-:W2:Y:S02]  /*37c50*/  LDL.LU R5, [R1+0x114] ;  /* 0x0001140001057983 */ /* 0x000ea40000300800 */
[----:B------:R-:W2:Y:S01]  /*37c60*/  LDL.LU R6, [R1+0x118] ;  /* 0x0001180001067983 */ /* 0x000ea20000300800 */
[----:B----4-:R-:W-:Y:S02]  /*37c70*/  MOV R7, R2 ;  /* 0x0000000200077202 */ /* 0x010fe40000000f00 */
[----:B------:R-:W4:Y:S04]  /*37c80*/  LDL.LU R2, [R1+0x2b64] ;  /* 0x002b640001027983 */ /* 0x000f280000300800 */
[----:B--2---:R-:W-:Y:S01]  /*37c90*/  STL.64 [R1+0x2b10], R6 ;  /* 0x002b100601007387 */ /* 0x004fe20000100a00 */
[----:B------:R1:W-:Y:S03]  /*37ca0*/  STL.64 [R1+0x2b08], R4 ;  /* 0x002b080401007387 */ /* 0x0003e60000100a00 */
[----:B-1----:R-:W2:Y:S04]  /*37cb0*/  LDL.64 R4, [R1+0x180] ;  /* 0x0001800001047983 */ /* 0x002ea80000100a00 */
[----:B--2---:R1:W-:Y:S04]  /*37cc0*/  STL.64 [R1+0x2b20], R4 ;  /* 0x002b200401007387 */ /* 0x0043e80000100a00 */
[----:B-1----:R-:W2:Y:S01]  /*37cd0*/  LDL.64 R4, [R1+0x190] ;  /* 0x0001900001047983 */ /* 0x002ea20000100a00 */
[----:B------:R-:W-:Y:S01]  /*37ce0*/  IMAD.MOV.U32 R20, RZ, RZ, R29 ;  /* 0x000000ffff147224 */ /* 0x000fe200078e001d */
[----:B------:R-:W-:Y:S01]  /*37cf0*/  MOV R21, R11 ;  /* 0x0000000b00157202 */ /* 0x000fe20000000f00 */
[----:B----4-:R-:W-:Y:S01]  /*37d00*/  IMAD.MOV.U32 R7, RZ, RZ, R2 ;  /* 0x000000ffff077224 */ /* 0x010fe200078e0002 */
[----:B--2---:R1:W-:Y:S01]  /*37d10*/  STL.64 [R1+0x2b38], R4 ;  /* 0x002b380401007387 */ /* 0x0043e20000100a00 */
[----:B---3--:R-:W-:Y:S02]  /*37d20*/  STL.64 [R1+0x2af0], R26 ;  /* 0x002af01a01007387 */ /* 0x008fe40000100a00 */
[----:B------:R-:W-:Y:S02]  /*37d30*/  STL.64 [R1+0x2ae8], R24 ;  /* 0x002ae81801007387 */ /* 0x000fe40000100a00 */
[----:B------:R-:W2:Y:S02]  /*37d40*/  LDL.64 R8, [R1+0x1c0] ;  /* 0x0001c00001087983 */ /* 0x000ea40000100a00 */
[----:B-1----:R-:W-:Y:S01]  /*37d50*/  IMAD.MOV.U32 R4, RZ, RZ, R10 ;  /* 0x000000ffff047224 */ /* 0x002fe200078e000a */
[----:B------:R-:W-:-:S05]  /*37d60*/  MOV R5, R0 ;  /* 0x0000000000057202 */ /* 0x000fca0000000f00 */
[----:B------:R1:W-:Y:S04]  /*37d70*/  STL.64 [R1+0x2b58], R4 ;  /* 0x002b580401007387 */ /* 0x0003e80000100a00 */
[----:B-1----:R-:W2:Y:S01]  /*37d80*/  LDL.LU R4, [R1+0x1f0] ;  /* 0x0001f00001047983 */ /* 0x002ea20000300800 */
[----:B------:R-:W2:Y:S02]  /*37d90*/  LDL.LU R5, [R1+0x1f4] ;  /* 0x0001f40001057983 */ /* 0x000ea40000300800 */
[----:B------:R-:W2:Y:S02]  /*37da0*/  LDL.LU R6, [R1+0x1f8] ;  /* 0x0001f80001067983 */ /* 0x000ea40000300800 */
[----:B------:R-:W3:Y:S01]  /*37db0*/  LDL.LU R2, [R1+0xa74] ;  /* 0x000a740001027983 */ /* 0x000ee20000300800 */
[----:B------:R1:W-:Y:S04]  /*37dc0*/  STL.64 [R1+0x2af8], R20 ;  /* 0x002af81401007387 */ /* 0x0003e80000100a00 */
[----:B-1----:R-:W4:Y:S04]  /*37dd0*/  LDL.64 R20, [R1+0x170] ;  /* 0x0001700001147983 */ /* 0x002f280000100a00 */
[----:B----4-:R1:W-:Y:S04]  /*37de0*/  STL.64 [R1+0x2b18], R20 ;  /* 0x002b181401007387 */ /* 0x0103e80000100a00 */
[----:B-1----:R-:W4:Y:S01]  /*37df0*/  LDL.LU R20, [R1+0x1b0] ;  /* 0x0001b00001147983 */ /* 0x002f220000300800 */
[----:B------:R-:W4:Y:S02]  /*37e00*/  LDL.LU R21, [R1+0x1b4] ;  /* 0x0001b40001157983 */ /* 0x000f240000300800 */
[----:B------:R-:W2:Y:S02]  /*37e10*/  LDL.LU R22, [R1+0x1b8] ;  /* 0x0001b80001167983 */ /* 0x000ea40000300800 */
[----:B------:R-:W2:Y:S02]  /*37e20*/  LDL.LU R23, [R1+0x1bc] ;  /* 0x0001bc0001177983 */ /* 0x000ea40000300800 */
[----:B--2---:R-:W-:Y:S01]  /*37e30*/  STL.64 [R1+0x2b30], R22 ;  /* 0x002b301601007387 */ /* 0x004fe20000100a00 */
[----:B----4-:R1:W-:Y:S03]  /*37e40*/  STL.64 [R1+0x2b28], R20 ;  /* 0x002b281401007387 */ /* 0x0103e60000100a00 */
[----:B-1----:R-:W2:Y:S01]  /*37e50*/  LDL.LU R20, [R1+0x1d0] ;  /* 0x0001d00001147983 */ /* 0x002ea20000300800 */
[----:B------:R-:W2:Y:S02]  /*37e60*/  LDL.LU R21, [R1+0x1d4] ;  /* 0x0001d40001157983 */ /* 0x000ea40000300800 */
[----:B------:R-:W4:Y:S02]  /*37e70*/  LDL.LU R22, [R1+0x1d8] ;  /* 0x0001d80001167983 */ /* 0x000f240000300800 */
[----:B------:R-:W4:Y:S01]  /*37e80*/  LDL.LU R23, [R1+0x1dc] ;  /* 0x0001dc0001177983 */ /* 0x000f220000300800 */
[----:B------:R-:W-:Y:S01]  /*37e90*/  MOV R27, R3 ;  /* 0x00000003001b7202 */ /* 0x000fe20000000f00 */
[----:B------:R-:W-:Y:S01]  /*37ea0*/  HMMA.16816.F32 R4, R12, R8, R4 ;  /* 0x000000080c04723c */ /* 0x000fe20000001804 */
[----:B----4-:R-:W-:Y:S01]  /*37eb0*/  STL.64 [R1+0x2b48], R22 ;  /* 0x002b481601007387 */ /* 0x010fe20000100a00 */
[----:B--2---:R1:W-:Y:S03]  /*37ec0*/  STL.64 [R1+0x2b40], R20 ;  /* 0x002b401401007387 */ /* 0x0043e60000100a00 */
[----:B-1----:R-:W2:Y:S01]  /*37ed0*/  LDL.LU R20, [R1+0x1e0] ;  /* 0x0001e00001147983 */ /* 0x002ea20000300800 */
[----:B------:R-:W2:Y:S02]  /*37ee0*/  LDL.LU R21, [R1+0x1e4] ;  /* 0x0001e40001157983 */ /* 0x000ea40000300800 */
[----:B------:R-:W2:Y:S02]  /*37ef0*/  LDL.LU R22, [R1+0x1e8] ;  /* 0x0001e80001167983 */ /* 0x000ea40000300800 */
[----:B------:R-:W2:Y:S01]  /*37f00*/  LDL.LU R23, [R1+0x1ec] ;  /* 0x0001ec0001177983 */ /* 0x000ea20000300800 */
[----:B------:R-:W4:Y:S01]  /*37f10*/  LDL.LU R24, [R1+0xd0] ;  /* 0x0000d00001187983 */ /* 0x000f220000300800 */
[----:B------:R-:W4:Y:S02]  /*37f20*/  LDL.LU R25, [R1+0xd4] ;  /* 0x0000d40001197983 */ /* 0x000f240000300800 */
[----:B------:R-:W4:Y:S02]  /*37f30*/  LDL.LU R26, [R1+0xd8] ;  /* 0x0000d800011a7983 */ /* 0x000f240000300800 */
[----:B------:R-:W3:Y:S01]  /*37f40*/  LDL.LU R3, [R1+0x2b60] ;  /* 0x002b600001037983 */ /* 0x000ee20000300800 */
[----:B0-----:R-:W-:Y:S01]  /*37f50*/  STL.64 [R1+0x2ab8], R18 ;  /* 0x002ab81201007387 */ /* 0x001fe20000100a00 */
[----:B------:R0:W-:Y:S03]  /*37f60*/  STL.64 [R1+0x2ab0], R16 ;  /* 0x002ab01001007387 */ /* 0x0001e60000100a00 */
[----:B0-----:R-:W2:Y:S01]  /*37f70*/  LDL.64 R16, [R1+0x130] ;  /* 0x0001300001107983 */ /* 0x001ea20000100a00 */
[----:B------:R-:W-:-:S03]  /*37f80*/  IMAD.MOV.U32 R10, RZ, RZ, R9 ;  /* 0x000000ffff0a7224 */ /* 0x000fc600078e0009 */
[----:B--2---:R0:W-:Y:S04]  /*37f90*/  STL.64 [R1+0x2ad0], R16 ;  /* 0x002ad01001007387 */ /* 0x0041e80000100a00 */
[----:B0-----:R-:W2:Y:S01]  /*37fa0*/  LDL.64 R16, [R1+0x140] ;  /* 0x0001400001107983 */ /* 0x001ea20000100a00 */
[----:B------:R0:W-:Y:S02]  /*37fb0*/  STL.64 [R1+0x340], R4 ;  /* 0x0003400401007387 */ /* 0x0001e40000100a00 */
[----:B------:R1:W-:Y:S01]  /*37fc0*/  STL.64 [R1+0x348], R6 ;  /* 0x0003480601007387 */ /* 0x0003e20000100a00 */
[----:B0-----:R-:W1:Y:S01]  /*37fd0*/  LDL.LU.64 R4, [R1+0x2b58] ;  /* 0x002b580001047983 */ /* 0x001e620000300a00 */
[----:B------:R-:W2:Y:S02]  /*37fe0*/  LDL.LU.64 R8, [R1+0x2b50] ;  /* 0x002b500001087983 */ /* 0x000ea40000300a00 */
[----:B------:R-:W-:Y:S01]  /*37ff0*/  STL [R1+0x2ac8], R10 ;  /* 0x002ac80a01007387 */ /* 0x000fe20000100800 */
[----:B-1----:R-:W-:Y:S01]  /*38000*/  HMMA.16816.F32 R4, R12, R4, R20 ;  /* 0x000000040c04723c */ /* 0x002fe20000001814 */
[----:B--2---:R0:W-:Y:S04]  /*38010*/  STL.64 [R1+0x2ac0], R8 ;  /* 0x002ac00801007387 */ /* 0x0041e80000100a00 */
[----:B0-----:R-:W2:Y:S01]  /*38020*/  LDL.LU R8, [R1+0xa0] ;  /* 0x0000a00001087983 */ /* 0x001ea20000300800 */
[----:B------:R-:W2:Y:S02]  /*38030*/  LDL.LU R9, [R1+0xa4] ;  /* 0x0000a40001097983 */ /* 0x000ea40000300800 */
[----:B------:R-:W2:Y:S02]  /*38040*/  LDL.LU R10, [R1+0xa8] ;  /* 0x0000a800010a7983 */ /* 0x000ea40000300800 */
[----:B------:R-:W2:Y:S01]  /*38050*/  LDL.LU R11, [R1+0xac] ;  /* 0x0000ac00010b7983 */ /* 0x000ea20000300800 */
[----:B------:R-:W2:Y:S01]  /*38060*/  LDL.LU.64 R22, [R1+0x2b48] ;  /* 0x002b480001167983 */ /* 0x000ea20000300a00 */
[----:B------:R-:W2:Y:S11]  /*38070*/  LDL.LU.64 R20, [R1+0x2b40] ;  /* 0x002b400001147983 */ /* 0x000eb60000300a00 */
[----:B------:R0:W-:Y:S01]  /*38080*/  STL.64 [R1+0x330], R4 ;  /* 0x0003300401007387 */ /* 0x0001e20000100a00 */
[----:B------:R-:W-:Y:S03]  /*38090*/  STL.64 [R1+0x338], R6 ;  /* 0x0003380601007387 */ /* 0x000fe60000100a00 */
[----:B0-----:R-:W2:Y:S01]  /*380a0*/  LDL.LU.64 R4, [R1+0x2b38] ;  /* 0x002b380001047983 */ /* 0x001ea20000300a00 */
[----:B---3--:R-:W-:-:S04]  /*380b0*/  FADD R0, -R3, R2 ;  /* 0x0000000203007221 */ /* 0x008fc80000000100 */
[----:B------:R-:W-:-:S04]  /*380c0*/  FMUL R0, R0, 1.4426950216293334961 ;  /* 0x3fb8aa3b00007820 */ /* 0x000fc80000400000 */
[----:B------:R0:W1:Y:S01]  /*380d0*/  MUFU.EX2 R3, R0 ;  /* 0x0000000000037308 */ /* 0x0000620000000800 */
[C---:B--2---:R-:W-:Y:S01]  /*380e0*/  HMMA.16816.F32 R20, R12.reuse, R4, R20 ;  /* 0x000000040c14723c */ /* 0x044fe20000001814 */
[----:B0-----:R-:W-:Y:S11]  /*380f0*/  MOV R0, R5 ;  /* 0x0000000500007202 */ /* 0x001ff60000000f00 */
[----:B------:R-:W-:Y:S11]  /*38100*/  @!UPT UIADD3 URZ, URZ, URZ, URZ ;  /* 0x0000003f3f3ff290 */ /* 0x000ff6000fffe03f */
        /* <DEDUP_REMOVED lines=9> */
[----:B------:R0:W-:Y:S01]  /*381a0*/  STL.64 [R1+0x310], R20 ;  /* 0x0003101401007387 */ /* 0x0001e20000100a00 */
[----:B------:R-:W-:Y:S03]  /*381b0*/  STL.64 [R1+0x318], R22 ;  /* 0x0003181601007387 */ /* 0x000fe60000100a00 */
[----:B0-----:R-:W2:Y:S01]  /*381c0*/  LDL.LU.64 R20, [R1+0x2b18] ;  /* 0x002b180001147983 */ /* 0x001ea20000300a00 */
[----:B------:R-:W2:Y:S02]  /*381d0*/  LDL.LU.64 R6, [R1+0x2b10] ;  /* 0x002b100001067983 */ /* 0x000ea40000300a00 */
[----:B------:R-:W2:Y:S02]  /*381e0*/  LDL.LU.64 R4, [R1+0x2b08] ;  /* 0x002b080001047983 */ /* 0x000ea40000300a00 */
[----:B-1----:R-:W-:Y:S01]  /*381f0*/  STL [R1+0x6b0], R3 ;  /* 0x0006b00301007387 */ /* 0x002fe20000100800 */
[C---:B--2---:R-:W-:Y:S11]  /*38200*/  HMMA.16816.F32 R4, R12.reuse, R20, R4 ;  /* 0x000000140c04723c */ /* 0x044ff60000001804 */
[----:B------:R-:W-:Y:S11]  /*38210*/  @!UPT UIADD3 URZ, URZ, URZ, URZ ;  /* 0x0000003f3f3ff290 */ /* 0x000ff6000fffe03f */
[----:B------:R-:W-:Y:S01]  /*38220*/  @!UPT UIADD3 URZ, URZ, URZ, URZ ;  /* 0x0000003f3f3ff290 */ /* 0x000fe2000fffe03f */
[----:B------:R0:W-:Y:S01]  /*38230*/  STL.64 [R1+0x300], R4 ;  /* 0x0003000401007387 */ /* 0x0001e20000100a00 */
[----:B------:R1:W-:Y:S03]  /*38240*/  STL.64 [R1+0x308], R6 ;  /* 0x0003080601007387 */ /* 0x0003e60000100a00 */
[----:B0-----:R-:W2:Y:S01]  /*38250*/  LDL.LU.64 R4, [R1+0x2b00] ;  /* 0x002b000001047983 */ /* 0x001ea20000300a00 */
[----:B-1----:R-:W-:Y:S01]  /*38260*/  IMAD.MOV.U32 R7, RZ, RZ, R20 ;  /* 0x000000ffff077224 */ /* 0x002fe200078e0014 */
[----:B------:R-:W-:Y:S02]  /*38270*/  MOV R6, R21 ;  /* 0x0000001500067202 */ /* 0x000fe40000000f00 */
[----:B------:R-:W4:Y:S03]  /*38280*/  LDL.LU.64 R20, [R1+0x2af8] ;  /* 0x002af80001147983 */ /* 0x000f260000300a00 */
[----:B------:R-:W-:Y:S01]  /*38290*/  STL.64 [R1+0x2a78], R6 ;  /* 0x002a780601007387 */ /* 0x000fe20000100a00 */
[C---:B----4-:R-:W-:Y:S01]  /*382a0*/  HMMA.16816.F32 R20, R12.reuse, R20, R24 ;  /* 0x000000140c14723c */ /* 0x050fe20000001818 */
[----:B--2---:R0:W-:Y:S04]  /*382b0*/  STL.64 [R1+0x2a70], R4 ;  /* 0x002a700401007387 */ /* 0x0041e80000100a00 */
[----:B0-----:R-:W2:Y:S01]  /*382c0*/  LDL.LU R4, [R1+0xc0] ;  /* 0x0000c00001047983 */ /* 0x001ea20000300800 */
[----:B------:R-:W2:Y:S02]  /*382d0*/  LDL.LU R5, [R1+0xc4] ;  /* 0x0000c40001057983 */ /* 0x000ea40000300800 */
[----:B------:R-:W2:Y:S02]  /*382e0*/  LDL.LU R6, [R1+0xc8] ;  /* 0x0000c80001067983 */ /* 0x000ea40000300800 */
[----:B------:R-:W2:Y:S01]  /*382f0*/  LDL.LU R7, [R1+0xcc] ;  /* 0x0000cc0001077983 */ /* 0x000ea20000300800 */
[----:B------:R-:W3:Y:S01]  /*38300*/  LDL.LU.64 R26, [R1+0x2af0] ;  /* 0x002af000011a7983 */ /* 0x000ee20000300a00 */
[----:B------:R-:W3:Y:S11]  /*38310*/  LDL.LU.64 R24, [R1+0x2ae8] ;  /* 0x002ae80001187983 */ /* 0x000ef60000300a00 */
[----:B------:R0:W-:Y:S01]  /*38320*/  STL.64 [R1+0x2f0], R20 ;  /* 0x0002f01401007387 */ /* 0x0001e20000100a00 */
[----:B------:R-:W-:Y:S03]  /*38330*/  STL.64 [R1+0x2f8], R22 ;  /* 0x0002f81601007387 */ /* 0x000fe60000100a00 */
[----:B0-----:R-:W2:Y:S01]  /*38340*/  LDL.LU.64 R20, [R1+0x2ae0] ;  /* 0x002ae00001147983 */ /* 0x001ea20000300a00 */
[C---:B---3--:R-:W-:Y:S08]  /*38350*/  HMMA.16816.F32 R24, R12.reuse, R16, R24 ;  /* 0x000000100c18723c */ /* 0x048ff00000001818 */
[----:B--2---:R-:W-:Y:S01]  /*38360*/  HMMA.16816.F32 R4, R12, R20, R4 ;  /* 0x000000140c04723c */ /* 0x004fe20000001804 */
[----:B------:R-:W2:Y:S01]  /*38370*/  LDL.LU R21, [R1+0x5a0] ;  /* 0x0005a00001157983 */ /* 0x000ea20000300800 */
[----:B------:R-:W3:Y:S11]  /*38380*/  LDL.LU R20, [R1+0x5a4] ;  /* 0x0005a40001147983 */ /* 0x000ef60000300800 */
[----:B------:R-:W-:Y:S10]  /*38390*/  @!UPT UIADD3 URZ, URZ, URZ, URZ ;  /* 0x0000003f3f3ff290 */ /* 0x000ff4000fffe03f */
[----:B------:R-:W-:Y:S01]  /*383a0*/  STL.64 [R1+0x2e0], R4 ;  /* 0x0002e00401007387 */ /* 0x000fe20000100a00 */
[----:B------:R0:W-:Y:S03]  /*383b0*/  STL.64 [R1+0x2e8], R6 ;  /* 0x0002e80601007387 */ /* 0x0001e60000100a00 */
[----:B0-----:R-:W4:Y:S01]  /*383c0*/  LDL.LU R7, [R1+0x5a8] ;  /* 0x0005a80001077983 */ /* 0x001f220000300800 */
[----:B------:R-:W2:Y:S02]  /*383d0*/  LDL.LU R6, [R1+0x5ac] ;  /* 0x0005ac0001067983 */ /* 0x000ea40000300800 */
[----:B------:R-:W2:Y:S02]  /*383e0*/  LDL R4, [R1] ;  /* 0x0000000001047983 */ /* 0x000ea40000100800 */
[----:B------:R-:W-:Y:S02]  /*383f0*/  IMAD.MOV.U32 R5, RZ, RZ, R28 ;  /* 0x000000ffff057224 */ /* 0x000fe400078e001c */
[----:B------:R-:W3:Y:S01]  /*38400*/  LDL.LU R28, [R1+0x2adc] ;  /* 0x002adc00011c7983 */ /* 0x000ee20000300800 */
[----:B------:R0:W-:Y:S02]  /*38410*/  STL.64 [R1+0x2d0], R24 ;  /* 0x0002d01801007387 */ /* 0x0001e40000100a00 */
[----:B------:R1:W-:Y:S02]  /*38420*/  STL.64 [R1+0x2d8], R26 ;  /* 0x0002d81a01007387 */ /* 0x0003e40000100a00 */
[----:B0-----:R-:W-:Y:S01]  /*38430*/  IMAD.MOV.U32 R25, RZ, RZ, R17 ;  /* 0x000000ffff197224 */ /* 0x001fe200078e0011 */
[----:B-1----:R-:W2:Y:S01]  /*38440*/  LDL.LU R27, [R1+0x2ad8] ;  /* 0x002ad800011b7983 */ /* 0x002ea20000300800 */
[----:B------:R-:W-:-:S02]  /*38450*/  MOV R26, R16 ;  /* 0x00000010001a7202 */ /* 0x000fc40000000f00 */
[----:B------:R-:W2:Y:S02]  /*38460*/  LDL.LU.64 R16, [R1+0x2ad0] ;  /* 0x002ad00001107983 */ /* 0x000ea40000300a00 */
[----:B--2---:R-:W-:Y:S01]  /*38470*/  HMMA.16816.F32 R12, R12, R16, R8 ;  /* 0x000000100c0c723c */ /* 0x004fe20000001808 */
[----:B------:R-:W2:Y:S01]  /*38480*/  LDL.LU R10, [R1+0x2ac8] ;  /* 0x002ac800010a7983 */ /* 0x000ea20000300800 */
[----:B------:R-:W4:Y:S01]  /*38490*/  LDL.LU.64 R8, [R1+0x2ac0] ;  /* 0x002ac00001087983 */ /* 0x000f220000300a00 */
[----:B------:R-:W-:-:S04]  /*384a0*/  MOV R24, R16 ;  /* 0x0000001000187202 */ /* 0x000fc80000000f00 */
[----:B------:R-:W-:Y:S11]  /*384b0*/  IMAD.MOV.U32 R11, RZ, RZ, R17 ;  /* 0x000000ffff0b7224 */ /* 0x000ff600078e0011 */
[----:B------:R-:W-:Y:S05]  /*384c0*/  @!UPT UIADD3 URZ, URZ, URZ, URZ ;  /* 0x0000003f3f3ff290 */ /* 0x000fea000fffe03f */
[----:B------:R3:W-:Y:S01]  /*384d0*/  STL.64 [R1+0x2c0], R12 ;  /* 0x0002c00c01007387 */ /* 0x0007e20000100a00 */
[----:B------:R-:W-:Y:S02]  /*384e0*/  STL.64 [R1+0x2c8], R14 ;  /* 0x0002c80e01007387 */ /* 0x000fe40000100a00 */
[----:B------:R-:W4:Y:S02]  /*384f0*/  LDL.LU.64 R18, [R1+0x2ab8] ;  /* 0x002ab80001127983 */ /* 0x000f240000300a00 */
[----:B------:R-:W4:Y:S02]  /*38500*/  LDL.LU.64 R16, [R1+0x2ab0] ;  /* 0x002ab00001107983 */ /* 0x000f240000300a00 */
[C---:B---3--:R-:W-:Y:S02]  /*38510*/  FMUL R13, R28.reuse, R20 ;  /* 0x000000141c0d7220 */ /* 0x048fe40000400000 */
[----:B------:R-:W-:Y:S01]  /*38520*/  FMUL R12, R28, R21 ;  /* 0x000000151c0c7220 */ /* 0x000fe20000400000 */
[----:B--2---:R-:W-:Y:S01]  /*38530*/  STL.64 [R1+0x2a88], R10 ;  /* 0x002a880a01007387 */ /* 0x004fe20000100a00 */
[----:B----4-:R0:W-:Y:S03]  /*38540*/  STL.64 [R1+0x2a80], R8 ;  /* 0x002a800801007387 */ /* 0x0101e60000100a00 */
[----:B0-----:R-:W2:Y:S04]  /*38550*/  LDL R8, [R1+0xe0] ;  /* 0x0000e00001087983 */ /* 0x001ea80000100800 */
[----:B------:R-:W2:Y:S01]  /*38560*/  LDL R9, [R1+0xe4] ;  /* 0x0000e40001097983 */ /* 0x000ea20000100800 */
[----:B------:R-:W-:Y:S02]  /*38570*/  STL.64 [R1+0x2a28], R26 ;  /* 0x002a281a01007387 */ /* 0x000fe40000100a00 */
[----:B------:R0:W-:Y:S02]  /*38580*/  STL.64 [R1+0x2a20], R24 ;  /* 0x002a201801007387 */ /* 0x0001e40000100a00 */
[----:B------:R-:W3:Y:S01]  /*38590*/  LDL.LU R20, [R1+0x5b0] ;  /* 0x0005b00001147983 */ /* 0x000ee20000300800 */
[----:B------:R-:W4:Y:S01]  /*385a0*/  LDL.LU R21, [R1+0x5b4] ;  /* 0x0005b40001157983 */ /* 0x000f220000300800 */
[----:B------:R-:W2:Y:S02]  /*385b0*/  LDL.LU R22, [R1+0x5b8] ;  /* 0x0005b80001167983 */ /* 0x000ea40000300800 */
[----:B------:R-:W2:Y:S01]  /*385c0*/  LDL.LU R23, [R1+0x5bc] ;  /* 0x0005bc0001177983 */ /* 0x000ea20000300800 */
[----:B0-----:R-:W2:Y:S01]  /*385d0*/  LDL.LU R24, [R1+0x5c8] ;  /* 0x0005c80001187983 */ /* 0x001ea20000300800 */
[----:B------:R-:W2:Y:S02]  /*385e0*/  LDL.LU R27, [R1+0x5d0] ;  /* 0x0005d000011b7983 */ /* 0x000ea40000300800 */
[----:B------:R-:W2:Y:S02]  /*385f0*/  LDL.LU R11, [R1+0x5d4] ;  /* 0x0005d400010b7983 */ /* 0x000ea40000300800 */
[----:B------:R-:W2:Y:S02]  /*38600*/  LDL.LU R10, [R1+0x5d8] ;  /* 0x0005d800010a7983 */ /* 0x000ea40000300800 */
[----:B--2---:R0:W-:Y:S04]  /*38610*/  STL.64 [R1+0x2a98], R10 ;  /* 0x002a980a01007387 */ /* 0x0041e80000100a00 */
[----:B0-----:R-:W2:Y:S01]  /*38620*/  LDL.LU R10, [R1+0x5c0] ;  /* 0x0005c000010a7983 */ /* 0x001ea20000300800 */
[----:B------:R-:W2:Y:S02]  /*38630*/  LDL.LU R11, [R1+0x5c4] ;  /* 0x0005c400010b7983 */ /* 0x000ea40000300800 */
[----:B------:R0:W-:Y:S02]  /*38640*/  STL.64 [R1+0x2a90], R8 ;  /* 0x002a900801007387 */ /* 0x0001e40000100a00 */
[----:B0-----:R-:W3:Y:S04]  /*38650*/  LDL R8, [R1+0xf0] ;  /* 0x0000f00001087983 */ /* 0x001ee80000100800 */
[----:B------:R-:W3:Y:S04]  /*38660*/  LDL R9, [R1+0xf4] ;  /* 0x0000f40001097983 */ /* 0x000ee80000100800 */
[----:B--2---:R-:W-:Y:S04]  /*38670*/  STL.64 [R1+0x2aa8], R10 ;  /* 0x002aa80a01007387 */ /* 0x004fe80000100a00 */
[----:B---3--:R0:W-:Y:S04]  /*38680*/  STL.64 [R1+0x2aa0], R8 ;  /* 0x002aa00801007387 */ /* 0x0081e80000100a00 */
[----:B0-----:R-:W2:Y:S04]  /*38690*/  LDL R8, [R1+0x100] ;  /* 0x0001000001087983 */ /* 0x001ea80000100800 */
[----:B------:R-:W2:Y:S01]  /*386a0*/  LDL R9, [R1+0x104] ;  /* 0x0001040001097983 */ /* 0x000ea20000100800 */
[----:B------:R-:W-:-:S02]  /*386b0*/  FMUL R14, R3, R7 ;  /* 0x00000007030e7220 */ /* 0x000fc40000400000 */
[----:B------:R-:W-:Y:S02]  /*386c0*/  FMUL R15, R3, R6 ;  /* 0x00000006030f7220 */ /* 0x000fe40000400000 */
[----:B------:R-:W3:Y:S01]  /*386d0*/  LDL.LU R26, [R1+0x5dc] ;  /* 0x0005dc00011a7983 */ /* 0x000ee20000300800 */
[----:B------:R-:W3:Y:S01]  /*386e0*/  LDL.LU R25, [R1+0x5e0] ;  /* 0x0005e00001197983 */ /* 0x000ee20000300800 */
[----:B------:R-:W3:Y:S02]  /*386f0*/  LDL.LU R7, [R1+0x5e4] ;  /* 0x0005e40001077983 */ /* 0x000ee40000300800 */
[----:B------:R-:W3:Y:S02]  /*38700*/  LDL.LU R6, [R1+0x5e8] ;  /* 0x0005e80001067983 */ /* 0x000ee40000300800 */
[----:B------:R-:W3:Y:S01]  /*38710*/  LDL.LU.64 R10, [R1+0x2aa8] ;  /* 0x002aa800010a7983 */ /* 0x000ee20000300a00 */
[----:B--2---:R-:W-:Y:S01]  /*38720*/  HMMA.16816.F32 R12, R16, R8, R12 ;  /* 0x00000008100c723c */ /* 0x004fe2000000180c */
[----:B------:R-:W2:Y:S01]  /*38730*/  LDL.LU.64 R8, [R1+0x2aa0] ;  /* 0x002aa00001087983 */ /* 0x000ea20000300a00 */
[----:B------:R-:W-:-:S02]  /*38740*/  FMUL R20, R28, R20 ;  /* 0x000000141c147220 */ /* 0x000fc40000400000 */
[C---:B----4-:R-:W-:Y:S02]  /*38750*/  FMUL R21, R28.reuse, R21 ;  /* 0x000000151c157220 */ /* 0x050fe40000400000 */
[C---:B------:R-:W-:Y:S02]  /*38760*/  FMUL R22, R3.reuse, R22 ;  /* 0x0000001603167220 */ /* 0x040fe40000400000 */
[C---:B------:R-:W-:Y:S11]  /*38770*/  FMUL R23, R3.reuse, R23 ;  /* 0x0000001703177220 */ /* 0x040ff60000400000 */
[----:B------:R-:W-:Y:S04]  /*38780*/  @!UPT UIADD3 URZ, URZ, URZ, URZ ;  /* 0x0000003f3f3ff290 */ /* 0x000fe8000fffe03f */
[----:B------:R-:W-:Y:S01]  /*38790*/  STL.64 [R1+0x2b0], R12 ;  /* 0x0002b00c01007387 */ /* 0x000fe20000100a00 */
[----:B------:R0:W-:Y:S03]  /*387a0*/  STL.64 [R1+0x2b8], R14 ;  /* 0x0002b80e01007387 */ /* 0x0001e60000100a00 */
[----:B0-----:R-:W4:Y:S01]  /*387b0*/  LDL.LU R15, [R1+0x5cc] ;  /* 0x0005cc00010f7983 */ /* 0x001f220000300800 */
[C---:B---3--:R-:W-:Y:S02]  /*387c0*/  FMUL R12, R28.reuse, R10 ;  /* 0x0000000a1c0c7220 */ /* 0x048fe40000400000 */
[C---:B------:R-:W-:Y:S02]  /*387d0*/  FMUL R13, R28.reuse, R11 ;  /* 0x0000000b1c0d7220 */ /* 0x040fe40000400000 */
[----:B------:R-:W3:Y:S01]  /*387e0*/  LDL.LU.64 R10, [R1+0x2a98] ;  /* 0x002a9800010a7983 */ /* 0x000ee20000300a00 */
[C---:B------:R-:W-:Y:S01]  /*387f0*/  FMUL R14, R3.reuse, R24 ;  /* 0x00000018030e7220 */ /* 0x040fe20000400000 */
[----:B--2---:R-:W-:Y:S02]  /*38800*/  HMMA.16816.F32 R20, R16, R8, R20 ;  /* 0x000000081014723c */ /* 0x004fe40000001814 */
[----:B------:R-:W2:Y:S01]  /*38810*/  LDL.LU.64 R8, [R1+0x2a90] ;  /* 0x002a900001087983 */ /* 0x000ea20000300a00 */
[----:B------:R-:W2:Y:S11]  /*38820*/  LDL.LU R24, [R1+0x5ec] ;  /* 0x0005ec0001187983 */ /* 0x000eb60000300800 */
[----:B------:R-:W-:Y:S09]  /*38830*/  @!UPT UIADD3 URZ, URZ, URZ, URZ ;  /* 0x0000003f3f3ff290 */ /* 0x000ff2000fffe03f */
[----:B------:R0:W-:Y:S01]  /*38840*/  STL.64 [R1+0x2a0], R20 ;  /* 0x0002a01401007387 */ /* 0x0001e20000100a00 */
[----:B------:R1:W-:Y:S02]  /*38850*/  STL.64 [R1+0x2a8], R22 ;  /* 0x0002a81601007387 */ /* 0x0003e40000100a00 */
[C---:B----4-:R-:W-:Y:S02]  /*38860*/  FMUL R15, R3.reuse, R15 ;  /* 0x0000000f030f7220 */ /* 0x050fe40000400000 */
[C---:B0-----:R-:W-:Y:S02]  /*38870*/  FMUL R20, R28.reuse, R27 ;  /* 0x0000001b1c147220 */ /* 0x041fe40000400000 */
[C---:B-1----:R-:W-:Y:S02]  /*38880*/  FMUL R23, R3.reuse, R26 ;  /* 0x0000001a03177220 */ /* 0x042fe40000400000 */
[----:B---3--:R-:W-:Y:S02]  /*38890*/  FMUL R21, R28, R11 ;  /* 0x0000000b1c157220 */ /* 0x008fe40000400000 */
[----:B------:R-:W-:-:S02]  /*388a0*/  FMUL R22, R3, R10 ;  /* 0x0000000a03167220 */ /* 0x000fc40000400000 */
[----:B------:R-:W3:Y:S05]  /*388b0*/  LDL.LU.64 R10, [R1+0x2a88] ;  /* 0x002a8800010a7983 */ /* 0x000eea0000300a00 */
[C---:B------:R-:W-:Y:S08]  /*388c0*/  HMMA.16816.F32 R20, R16.reuse, R4, R20 ;  /* 0x000000041014723c */ /* 0x040ff00000001814 */
[----:B--2---:R-:W-:Y:S01]  /*388d0*/  HMMA.16816.F32 R12, R16, R8, R12 ;  /* 0x00000008100c723c */ /* 0x004fe2000000180c */
[----:B------:R-:W2:Y:S11]  /*388e0*/  LDL.LU.64 R8, [R1+0x2a80] ;  /* 0x002a800001087983 */ /* 0x000eb60000300a00 */
[----:B------:R-:W-:Y:S11]  /*388f0*/  @!UPT UIADD3 URZ, URZ, URZ, URZ ;  /* 0x0000003f3f3ff290 */ /* 0x000ff6000fffe03f */
[----:B------:R0:W-:Y:S01]  /*38900*/  STL.64 [R1+0x290], R12 ;  /* 0x0002900c01007387 */ /* 0x0001e20000100a00 */
[----:B------:R1:W-:Y:S02]  /*38910*/  STL.64 [R1+0x298], R14 ;  /* 0x0002980e01007387 */ /* 0x0003e40000100a00 */
[C---:B0-----:R-:W-:Y:S02]  /*38920*/  FMUL R13, R28.reuse, R7 ;  /* 0x000000071c0d7220 */ /* 0x041fe40000400000 */
[C---:B-1----:R-:W-:Y:S02]  /*38930*/  FMUL R14, R3.reuse, R6 ;  /* 0x00000006030e7220 */ /* 0x042fe40000400000 */
[----:B------:R-:W4:Y:S01]  /*38940*/  LDL.LU.64 R6, [R1+0x2a78] ;  /* 0x002a780001067983 */ /* 0x000f220000300a00 */
[----:B------:R-:W3:Y:S02]  /*38950*/  LDL.LU.64 R4, [R1+0x2a70] ;  /* 0x002a700001047983 */ /* 0x000ee40000300a00 */
[----:B------:R0:W-:Y:S02]  /*38960*/  STL.64 [R1+0x280], R20 ;  /* 0x0002801401007387 */ /* 0x0001e40000100a00 */
[----:B------:R1:W-:Y:S02]  /*38970*/  STL.64 [R1+0x288], R22 ;  /* 0x0002881601007387 */ /* 0x0003e40000100a00 */
[----:B------:R-:W-:Y:S01]  /*38980*/  FMUL R15, R3, R24 ;  /* 0x00000018030f7220 */ /* 0x000fe20000400000 */
[----:B0-----:R-:W3:Y:S01]  /*38990*/  LDL.LU R20, [R1+0x5f0] ;  /* 0x0005f00001147983 */ /* 0x001ee20000300800 */
[----:B------:R-:W3:Y:S02]  /*389a0*/  LDL.LU R21, [R1+0x5f4] ;  /* 0x0005f40001157983 */ /* 0x000ee40000300800 */
[----:B-1----:R-:W3:Y:S02]  /*389b0*/  LDL.LU R22, [R1+0x5f8] ;  /* 0x0005f80001167983 */ /* 0x002ee40000300800 */
[----:B------:R-:W3:Y:S01]  /*389c0*/  LDL.LU R23, [R1+0x5fc] ;  /* 0x0005fc0001177983 */ /* 0x000ee20000300800 */
[----:B------:R-:W3:Y:S01]  /*389d0*/  LDL.LU R27, [R1+0x614] ;  /* 0x00061400011b7983 */ /* 0x000ee20000300800 */
[----:B------:R-:W3:Y:S02]  /*389e0*/  LDL.LU R26, [R1+0x618] ;  /* 0x00061800011a7983 */ /* 0x000ee40000300800 */
[----:B------:R-:W3:Y:S02]  /*389f0*/  LDL.LU R24, [R1+0x61c] ;  /* 0x00061c0001187983 */ /* 0x000ee40000300800 */
[----:B------:R-:W-:-:S07]  /*38a00*/  FMUL R12, R28, R25 ;  /* 0x000000191c0c7220 */ /* 0x000fce0000400000 */
[----:B--2---:R-:W-:Y:S01]  /*38a10*/  HMMA.16816.F32 R12, R16, R8, R12 ;  /* 0x00000008100c723c */ /* 0x004fe2000000180c */
[----:B---3--:R0:W-:Y:S04]  /*38a20*/  STL [R1+0x2a68], R24 ;  /* 0x002a681801007387 */ /* 0x0081e80000100800 */
[----:B0-----:R-:W2:Y:S11]  /*38a30*/  LDL.64 R24, [R1+0x120] ;  /* 0x0001200001187983 */ /* 0x001eb60000100a00 */
[----:B------:R-:W-:Y:S07]  /*38a40*/  @!UPT UIADD3 URZ, URZ, URZ, URZ ;  /* 0x0000003f3f3ff290 */ /* 0x000fee000fffe03f */
[----:B------:R0:W-:Y:S02]  /*38a50*/  STL.64 [R1+0x270], R12 ;  /* 0x0002700c01007387 */ /* 0x0001e40000100a00 */
[----:B------:R1:W-:Y:S01]  /*38a60*/  STL.64 [R1+0x278], R14 ;  /* 0x0002780e01007387 */ /* 0x0003e20000100a00 */
[----:B0-----:R-:W3:Y:S01]  /*38a70*/  LDL.LU R12, [R1+0x600] ;  /* 0x00060000010c7983 */ /* 0x001ee20000300800 */
[----:B------:R-:W2:Y:S02]  /*38a80*/  LDL.LU R13, [R1+0x604] ;  /* 0x00060400010d7983 */ /* 0x000ea40000300800 */
[----:B-1----:R-:W4:Y:S02]  /*38a90*/  LDL.LU R14, [R1+0x608] ;  /* 0x00060800010e7983 */ /* 0x002f240000300800 */
[----:B------:R-:W4:Y:S02]  /*38aa0*/  LDL.LU R15, [R1+0x60c] ;  /* 0x00060c00010f7983 */ /* 0x000f240000300800 */
[----:B------:R-:W-:-:S02]  /*38ab0*/  FMUL R20, R28, R20 ;  /* 0x000000141c147220 */ /* 0x000fc40000400000 */
[----:B------:R-:W-:Y:S02]  /*38ac0*/  FMUL R21, R28, R21 ;  /* 0x000000151c157220 */ /* 0x000fe40000400000 */
[C---:B------:R-:W-:Y:S02]  /*38ad0*/  FMUL R22, R3.reuse, R22 ;  /* 0x0000001603167220 */ /* 0x040fe40000400000 */
[----:B------:R-:W-:-:S07]  /*38ae0*/  FMUL R23, R3, R23 ;  /* 0x0000001703177220 */ /* 0x000fce0000400000 */
[----:B------:R-:W-:Y:S11]  /*38af0*/  HMMA.16816.F32 R20, R16, R4, R20 ;  /* 0x000000041014723c */ /* 0x000ff60000001814 */
[----:B------:R-:W-:Y:S11]  /*38b00*/  @!UPT UIADD3 URZ, URZ, URZ, URZ ;  /* 0x0000003f3f3ff290 */ /* 0x000ff6000fffe03f */
[----:B------:R-:W-:Y:S01]  /*38b10*/  @!UPT UIADD3 URZ, URZ, URZ, URZ ;  /* 0x0000003f3f3ff290 */ /* 0x000fe2000fffe03f */
[----:B------:R-:W-:Y:S01]  /*38b20*/  STL.64 [R1+0x260], R20 ;  /* 0x0002601401007387 */ /* 0x000fe20000100a00 */
[----:B------:R0:W-:Y:S02]  /*38b30*/  STL.64 [R1+0x268], R22 ;  /* 0x0002681601007387 */ /* 0x0001e40000100a00 */
[C---:B0-----:R-:W-:Y:S01]  /*38b40*/  FMUL R22, R3.reuse, R26 ;  /* 0x0000001a03167220 */ /* 0x041fe20000400000 */
[----:B------:R-:W4:Y:S01]  /*38b50*/  LDL.LU R23, [R1+0x610] ;  /* 0x0006100001177983 */ /* 0x000f220000300800 */
[C---:B---3--:R-:W-:Y:S02]  /*38b60*/  FMUL R12, R28.reuse, R12 ;  /* 0x0000000c1c0c7220 */ /* 0x048fe40000400000 */
[----:B--2---:R-:W-:Y:S02]  /*38b70*/  FMUL R13, R28, R13 ;  /* 0x0000000d1c0d7220 */ /* 0x004fe40000400000 */
[C---:B----4-:R-:W-:Y:S02]  /*38b80*/  FMUL R14, R3.reuse, R14 ;  /* 0x0000000e030e7220 */ /* 0x050fe40000400000 */
[----:B------:R-:W-:-:S07]  /*38b90*/  FMUL R15, R3, R15 ;  /* 0x0000000f030f7220 */ /* 0x000fce0000400000 */
[----:B------:R-:W-:Y:S01]  /*38ba0*/  HMMA.16816.F32 R12, R16, R24, R12 ;  /* 0x00000018100c723c */ /* 0x000fe2000000180c */
[----:B------:R-:W-:Y:S01]  /*38bb0*/  MOV R3, R25 ;  /* 0x0000001900037202 */ /* 0x000fe20000000f00 */
[----:B------:R-:W2:Y:S11]  /*38bc0*/  LDL.LU R24, [R1+0x2a68] ;  /* 0x002a680001187983 */ /* 0x000eb60000300800 */
[----:B------:R-:W-:Y:S10]  /*38bd0*/  @!UPT UIADD3 URZ, URZ, URZ, URZ ;  /* 0x0000003f3f3ff290 */ /* 0x000ff4000fffe03f */
[----:B------:R-:W-:Y:S01]  /*38be0*/  STL.64 [R1+0x250], R12 ;  /* 0x0002500c01007387 */ /* 0x000fe20000100a00 */
[----:B------:R-:W-:Y:S02]  /*38bf0*/  STL.64 [R1+0x258], R14 ;  /* 0x0002580e01007387 */ /* 0x000fe40000100a00 */
[----:B------:R0:W-:Y:S02]  /*38c00*/  STL [R1+0x29f0], R3 ;  /* 0x0029f00301007387 */ /* 0x0001e40000100800 */
[----:B0-----:R-:W2:Y:S01]  /*38c10*/  LDL R3, [R1+0x6b0] ;  /* 0x0006b00001037983 */ /* 0x001ea20000100800 */
[----:B------:R-:W3:Y:S02]  /*38c20*/  LDL.LU R12, [R1+0x620] ;  /* 0x00062000010c7983 */ /* 0x000ee40000300800 */
[----:B------:R-:W4:Y:S02]  /*38c30*/  LDL.LU R13, [R1+0x624] ;  /* 0x00062400010d7983 */ /* 0x000f240000300800 */
[----:B------:R-:W3:Y:S01]  /*38c40*/  LDL.LU R14, [R1+0x628] ;  /* 0x00062800010e7983 */ /* 0x000ee20000300800 */
[----:B------:R-:W3:Y:S01]  /*38c50*/  LDL.LU R15, [R1+0x62c] ;  /* 0x00062c00010f7983 */ /* 0x000ee20000300800 */
[----:B------:R-:W3:Y:S02]  /*38c60*/  LDL.LU R26, [R1+0x630] ;  /* 0x00063000011a7983 */ /* 0x000ee40000300800 */
[----:B------:R-:W-:Y:S01]  /*38c70*/  FMUL R20, R28, R23 ;  /* 0x000000171c147220 */ /* 0x000fe20000400000 */
[----:B------:R-:W-:Y:S01]  /*38c80*/  MOV R25, R6 ;  /* 0x0000000600197202 */ /* 0x000fe20000000f00 */
[----:B--2---:R-:W-:-:S02]  /*38c90*/  FMUL R23, R3, R24 ;  /* 0x0000001803177220 */ /* 0x004fc40000400000 */
[----:B------:R-:W-:Y:S02]  /*38ca0*/  IMAD.MOV.U32 R24, RZ, RZ, R7 ;  /* 0x000000ffff187224 */ /* 0x000fe400078e0007 */
[----:B------:R-:W2:Y:S01]  /*38cb0*/  LDL.LU R7, [R1+0x634] ;  /* 0x0006340001077983 */ /* 0x000ea20000300800 */
[----:B------:R-:W2:Y:S03]  /*38cc0*/  LDL.LU R6, [R1+0x638] ;  /* 0x0006380001067983 */ /* 0x000ea60000300800 */
[----:B--2---:R-:W-:Y:S01]  /*38cd0*/  STL.64 [R1+0x2a60], R6 ;  /* 0x002a600601007387 */ /* 0x004fe20000100a00 */
[----:B------:R0:W-:Y:S03]  /*38ce0*/  STL.64 [R1+0x2a58], R4 ;  /* 0x002a580401007387 */ /* 0x0001e60000100a00 */
[----:B0-----:R-:W2:Y:S01]  /*38cf0*/  LDL R4, [R1+0x1c0] ;  /* 0x0001c00001047983 */ /* 0x001ea20000100800 */
[----:B------:R0:W-:Y:S02]  /*38d00*/  STL.64 [R1+0x2a50], R24 ;  /* 0x002a501801007387 */ /* 0x0001e40000100a00 */
[----:B------:R-:W-:Y:S01]  /*38d10*/  IMAD.MOV.U32 R5, RZ, RZ, R10 ;  /* 0x000000ffff057224 */ /* 0x000fe200078e000a */
[----:B0-----:R-:W2:Y:S01]  /*38d20*/  LDL.LU.64 R24, [R1+0x1a0] ;  /* 0x0001a00001187983 */ /* 0x001ea20000300a00 */
[----:B------:R-:W2:Y:S02]  /*38d30*/  LDL.LU R10, [R1+0xa78] ;  /* 0x000a7800010a7983 */ /* 0x000ea40000300800 */
[----:B------:R-:W-:-:S02]  /*38d40*/  FMUL R21, R28, R27 ;  /* 0x0000001b1c157220 */ /* 0x000fc40000400000 */
[C---:B---3--:R-:W-:Y:S02]  /*38d50*/  FMUL R12, R28.reuse, R12 ;  /* 0x0000000c1c0c7220 */ /* 0x048fe40000400000 */
[C---:B----4-:R-:W-:Y:S02]  /*38d60*/  FMUL R13, R28.reuse, R13 ;  /* 0x0000000d1c0d7220 */ /* 0x050fe40000400000 */
[C---:B------:R-:W-:Y:S02]  /*38d70*/  FMUL R14, R3.reuse, R14 ;  /* 0x0000000e030e7220 */ /* 0x040fe40000400000 */
[----:B------:R-:W-:Y:S01]  /*38d80*/  FMUL R15, R3, R15 ;  /* 0x0000000f030f7220 */ /* 0x000fe20000400000 */
[----:B--2---:R-:W-:Y:S01]  /*38d90*/  STL.64 [R1+0x2a38], R10 ;  /* 0x002a380a01007387 */ /* 0x004fe20000100a00 */
[----:B------:R0:W-:Y:S02]  /*38da0*/  STL.64 [R1+0x2a30], R8 ;  /* 0x002a300801007387 */ /* 0x0001e40000100a00 */
[----:B0-----:R-:W-:Y:S01]  /*38db0*/  MOV R8, R29 ;  /* 0x0000001d00087202 */ /* 0x001fe20000000f00 */
[----:B------:R-:W-:Y:S01]  /*38dc0*/  IMAD.MOV.U32 R9, RZ, RZ, R2 ;  /* 0x000000ffff097224 */ /* 0x000fe200078e0002 */
[----:B------:R-:W2:Y:S04]  /*38dd0*/  LDL R29, [R1+0x6e0] ;  /* 0x0006e000011d7983 */ /* 0x000ea80000100800 */
[----:B------:R-:W3:Y:S01]  /*38de0*/  LDL R2, [R1+0x6e4] ;  /* 0x0006e40001027983 */ /* 0x000ee20000100800 */
[----:B------:R-:W4:Y:S01]  /*38df0*/  LDL.LU.64 R6, [R1+0x2a60] ;  /* 0x002a600001067983 */ /* 0x000f220000300a00 */
[C---:B------:R-:W-:Y:S08]  /*38e00*/  HMMA.16816.F32 R20, R16.reuse, R4, R20 ;  /* 0x000000041014723c */ /* 0x040ff00000001814 */
[----:B------:R-:W-:Y:S01]  /*38e10*/  HMMA.16816.F32 R12, R16, R24, R12 ;  /* 0x00000018100c723c */ /* 0x000fe2000000180c */
[----:B------:R-:W2:Y:S11]  /*38e20*/  LDL.LU.64 R4, [R1+0x2a58] ;  /* 0x002a580001047983 */ /* 0x000eb60000300a00 */
[----:B------:R-:W-:Y:S03]  /*38e30*/  @!UPT UIADD3 URZ, URZ, URZ, URZ ;  /* 0x0000003f3f3ff290 */ /* 0x000fe6000fffe03f */
[----:B------:R4:W-:Y:S01]  /*38e40*/  STL.64 [R1+0x240], R20 ;  /* 0x0002401401007387 */ /* 0x0009e20000100a00 */
[----:B------:R0:W-:Y:S07]  /*38e50*/  STL.64 [R1+0x248], R22 ;  /* 0x0002481601007387 */ /* 0x0001ee0000100a00 */
[----:B------:R1:W-:Y:S02]  /*38e60*/  STL.64 [R1+0x230], R12 ;  /* 0x0002300c01007387 */ /* 0x0003e40000100a00 */
[----:B------:R0:W-:Y:S02]  /*38e70*/  STL.64 [R1+0x238], R14 ;  /* 0x0002380e01007387 */ /* 0x0001e40000100a00 */
[----:B----4-:R-:W-:-:S02]  /*38e80*/  FMUL R21, R28, R7 ;  /* 0x000000071c157220 */ /* 0x010fc40000400000 */
[----:B0-----:R-:W-:Y:S01]  /*38e90*/  FMUL R22, R3, R6 ;  /* 0x0000000603167220 */ /* 0x001fe20000400000 */
[----:B------:R-:W-:Y:S01]  /*38ea0*/  MOV R6, R24 ;  /* 0x0000001800067202 */ /* 0x000fe20000000f00 */
[----:B------:R-:W-:Y:S02]  /*38eb0*/  IMAD.MOV.U32 R7, RZ, RZ, R25 ;  /* 0x000000ffff077224 */ /* 0x000fe400078e0019 */
[----:B------:R-:W4:Y:S01]  /*38ec0*/  LDL.LU.64 R24, [R1+0x2a50] ;  /* 0x002a500001187983 */ /* 0x000f220000300a00 */
[----:B------:R-:W2:Y:S02]  /*38ed0*/  LDL.LU R23, [R1+0x63c] ;  /* 0x00063c0001177983 */ /* 0x000ea40000300800 */
[----:B-1----:R-:W2:Y:S02]  /*38ee0*/  LDL.LU R12, [R1+0x640] ;  /* 0x00064000010c7983 */ /* 0x002ea40000300800 */
[----:B------:R-:W2:Y:S01]  /*38ef0*/  LDL.LU R13, [R1+0x644] ;  /* 0x00064400010d7983 */ /* 0x000ea20000300800 */
[----:B------:R-:W2:Y:S01]  /*38f00*/  LDL.LU R14, [R1+0x648] ;  /* 0x00064800010e7983 */ /* 0x000ea20000300800 */
[----:B------:R-:W2:Y:S02]  /*38f10*/  LDL.LU R15, [R1+0x64c] ;  /* 0x00064c00010f7983 */ /* 0x000ea40000300800 */
[----:B------:R-:W2:Y:S02]  /*38f20*/  LDL.LU R11, [R1+0x654] ;  /* 0x00065400010b7983 */ /* 0x000ea40000300800 */
[----:B------:R-:W2:Y:S02]  /*38f30*/  LDL.LU R10, [R1+0x658] ;  /* 0x00065800010a7983 */ /* 0x000ea40000300800 */
[----:B------:R-:W-:Y:S01]  /*38f40*/  FMUL R20, R28, R26 ;  /* 0x0000001a1c147220 */ /* 0x000fe20000400000 */
[----:B--2---:R-:W-:Y:S01]  /*38f50*/  STL.64 [R1+0x2a48], R10 ;  /* 0x002a480a01007387 */ /* 0x004fe20000100a00 */
[----:B------:R0:W-:Y:S03]  /*38f60*/  STL.64 [R1+0x2a40], R8 ;  /* 0x002a400801007387 */ /* 0x0001e60000100a00 */
[----:B0-----:R-:W2:Y:S01]  /*38f70*/  LDL R8, [R1+0x190] ;  /* 0x0001900001087983 */ /* 0x001ea20000100800 */
[----:B------:R-:W-:-:S02]  /*38f80*/  MOV R9, R0 ;  /* 0x0000000000097202 */ /* 0x000fc40000000f00 */
[----:B------:R-:W3:Y:S02]  /*38f90*/  LDL.LU R0, [R1+0x65c] ;  /* 0x00065c0001007983 */ /* 0x000ee40000300800 */
[----:B------:R0:W-:Y:S02]  /*38fa0*/  STL.64 [R1+0x29d8], R6 ;  /* 0x0029d80601007387 */ /* 0x0001e40000100a00 */
[----:B0-----:R-:W3:Y:S01]  /*38fb0*/  LDL.LU R7, [R1+0x650] ;  /* 0x0006500001077983 */ /* 0x001ee20000300800 */
[----:B------:R-:W3:Y:S02]  /*38fc0*/  LDL.LU R6, [R1+0xa7c] ;  /* 0x000a7c0001067983 */ /* 0x000ee40000300800 */
[----:B------:R0:W-:Y:S02]  /*38fd0*/  STL.64 [R1+0x29d0], R4 ;  /* 0x0029d00401007387 */ /* 0x0001e40000100a00 */
[----:B------:R-:W3:Y:S01]  /*38fe0*/  LDL.LU R27, [R1+0x660] ;  /* 0x00066000011b7983 */ /* 0x000ee20000300800 */
[----:B------:R-:W3:Y:S04]  /*38ff0*/  LDL.LU R26, [R1+0x664] ;  /* 0x00066400011a7983 */ /* 0x000ee80000300800 */
[----:B0-----:R-:W3:Y:S01]  /*39000*/  LDL.LU R5, [R1+0x668] ;  /* 0x0006680001057983 */ /* 0x001ee20000300800 */
[----:B------:R-:W3:Y:S02]  /*39010*/  LDL.LU R4, [R1+0x66c] ;  /* 0x00066c0001047983 */ /* 0x000ee40000300800 */
[----:B------:R-:W3:Y:S02]  /*39020*/  LDL.LU.64 R10, [R1+0x2a48] ;  /* 0x002a4800010a7983 */ /* 0x000ee40000300a00 */
[----:B------:R-:W-:-:S07]  /*39030*/  FMUL R23, R3, R23 ;  /* 0x0000001703177220 */ /* 0x000fce0000400000 */
[----:B--2---:R-:W-:Y:S01]  /*39040*/  HMMA.16816.F32 R20, R16, R8, R20 ;  /* 0x000000081014723c */ /* 0x004fe20000001814 */
[----:B------:R-:W2:Y:S11]  /*39050*/  LDL.LU.64 R8, [R1+0x2a40] ;  /* 0x002a400001087983 */ /* 0x000eb60000300a00 */
[----:B------:R-:W-:Y:S11]  /*39060*/  @!UPT UIADD3 URZ, URZ, URZ, URZ ;  /* 0x0000003f3f3ff290 */ /* 0x000ff6000fffe03f */
[----:B------:R3:W-:Y:S01]  /*39070*/  STL.64 [R1+0x220], R20 ;  /* 0x0002201401007387 */ /* 0x0007e20000100a00 */
[----:B------:R0:W-:Y:S02]  /*39080*/  STL.64 [R1+0x228], R22 ;  /* 0x0002281601007387 */ /* 0x0001e40000100a00 */
[C---:B---3--:R-:W-:Y:S02]  /*39090*/  FMUL R21, R28.reuse, R11 ;  /* 0x0000000b1c157220 */ /* 0x048fe40000400000 */
[----:B0-----:R-:W-:Y:S02]  /*390a0*/  FMUL R22, R3, R10 ;  /* 0x0000000a03167220 */ /* 0x001fe40000400000 */
[----:B------:R-:W3:Y:S01]  /*390b0*/  LDL.LU.64 R10, [R1+0x2a38] ;  /* 0x002a3800010a7983 */ /* 0x000ee20000300a00 */
[C---:B------:R-:W-:Y:S02]  /*390c0*/  FMUL R12, R28.reuse, R12 ;  /* 0x0000000c1c0c7220 */ /* 0x040fe40000400000 */
[----:B------:R-:W-:-:S02]  /*390d0*/  FMUL R13, R28, R13 ;  /* 0x0000000d1c0d7220 */ /* 0x000fc40000400000 */
[C---:B------:R-:W-:Y:S02]  /*390e0*/  FMUL R14, R3.reuse, R14 ;  /* 0x0000000e030e7220 */ /* 0x040fe40000400000 */
[C---:B------:R-:W-:Y:S02]  /*390f0*/  FMUL R15, R3.reuse, R15 ;  /* 0x0000000f030f7220 */ /* 0x040fe40000400000 */
[----:B------:R-:W-:Y:S02]  /*39100*/  FMUL R23, R3, R0 ;  /* 0x0000000003177220 */ /* 0x000fe40000400000 */
[----:B------:R-:W-:-:S07]  /*39110*/  FMUL R20, R28, R7 ;  /* 0x000000071c147220 */ /* 0x000fce0000400000 */
[C---:B----4-:R-:W-:Y:S08]  /*39120*/  HMMA.16816.F32 R20, R16.reuse, R24, R20 ;  /* 0x000000181014723c */ /* 0x050ff00000001814 */
[----:B--2---:R-:W-:Y:S01]  /*39130*/  HMMA.16816.F32 R12, R16, R8, R12 ;  /* 0x00000008100c723c */ /* 0x004fe2000000180c */
[----:B------:R-:W2:Y:S11]  /*39140*/  LDL.LU.64 R8, [R1+0x2a30] ;  /* 0x002a300001087983 */ /* 0x000eb60000300a00 */
[----:B------:R-:W-:Y:S11]  /*39150*/  @!UPT UIADD3 URZ, URZ, URZ, URZ ;  /* 0x0000003f3f3ff290 */ /* 0x000ff6000fffe03f */
[----:B------:R0:W-:Y:S01]  /*39160*/  STL.64 [R1+0xc0], R12 ;  /* 0x0000c00c01007387 */ /* 0x0001e20000100a00 */
[----:B------:R-:W-:Y:S02]  /*39170*/  STL.64 [R1+0xc8], R14 ;  /* 0x0000c80e01007387 */ /* 0x000fe40000100a00 */
[----:B---3--:R-:W-:Y:S02]  /*39180*/  FADD R0, -R2, R10 ;  /* 0x0000000a02007221 */ /* 0x008fe40000000100 */
[----:B------:R-:W3:Y:S01]  /*39190*/  LDL.LU R10, [R1+0x670] ;  /* 0x00067000010a7983 */ /* 0x000ee20000300800 */
[----:B------:R-:W4:Y:S02]  /*391a0*/  LDL.LU R7, [R1+0x674] ;  /* 0x0006740001077983 */ /* 0x000f240000300800 */
[----:B------:R-:W2:Y:S02]  /*391b0*/  LDL.LU R2, [R1+0x678] ;  /* 0x0006780001027983 */ /* 0x000ea40000300800 */
[----:B0-----:R-:W-:-:S02]  /*391c0*/  FMUL R12, R28, R27 ;  /* 0x0000001b1c0c7220 */ /* 0x001fc40000400000 */
[----:B------:R-:W-:Y:S02]  /*391d0*/  FMUL R13, R28, R26 ;  /* 0x0000001a1c0d7220 */ /* 0x000fe40000400000 */
[----:B------:R-:W2:Y:S01]  /*391e0*/  LDL.LU.64 R26, [R1+0x2a28] ;  /* 0x002a2800011a7983 */ /* 0x000ea20000300a00 */
[----:B------:R-:W3:Y:S02]  /*391f0*/  LDL.LU.64 R24, [R1+0x2a20] ;  /* 0x002a200001187983 */ /* 0x000ee40000300a00 */
[----:B------:R-:W-:Y:S02]  /*39200*/  STL.64 [R1+0xb0], R20 ;  /* 0x0000b01401007387 */ /* 0x000fe40000100a00 */
[----:B------:R-:W-:Y:S02]  /*39210*/  STL.64 [R1+0xb8], R22 ;  /* 0x0000b81601007387 */ /* 0x000fe40000100a00 */
[----:B--2---:R-:W0:Y:S04]  /*39220*/  LDSM.16.M88.4 R20, [R27+0x21800] ;  /* 0x021800001b14783b */ /* 0x004e280000000200 */
[----:B0-----:R-:W-:Y:S01]  /*39230*/  STL.64 [R1+0x2a00], R22 ;  /* 0x002a001601007387 */ /* 0x001fe20000100a00 */
[----:B------:R0:W-:Y:S02]  /*39240*/  STL.64 [R1+0x29f8], R20 ;  /* 0x0029f81401007387 */ /* 0x0001e40000100a00 */
[----:B0-----:R-:W-:Y:S01]  /*39250*/  IMAD.MOV.U32 R20, RZ, RZ, R26 ;  /* 0x000000ffff147224 */ /* 0x001fe200078e001a */
[----:B---3--:R-:W-:-:S05]  /*39260*/  MOV R21, R25 ;  /* 0x0000001900157202 */ /* 0x008fca0000000f00 */
[----:B------:R0:W-:Y:S04]  /*39270*/  STL.64 [R1+0x2a18], R20 ;  /* 0x002a181401007387 */ /* 0x0001e80000100a00 */
[----:B0-----:R-:W2:Y:S01]  /*39280*/  LDL.LU.64 R20, [R1+0x160] ;  /* 0x0001600001147983 */ /* 0x001ea20000300a00 */
[C---:B------:R-:W-:Y:S02]  /*39290*/  FMUL R14, R3.reuse, R5 ;  /* 0x00000005030e7220 */ /* 0x040fe40000400000 */
[----:B------:R-:W-:Y:S02]  /*392a0*/  FMUL R15, R3, R4 ;  /* 0x00000004030f7220 */ /* 0x000fe40000400000 */
[----:B------:R-:W-:Y:S02]  /*392b0*/  FADD R29, -R29, R6 ;  /* 0x000000061d1d7221 */ /* 0x000fe40000000100 */
[----:B------:R-:W-:Y:S01]  /*392c0*/  IMAD.MOV.U32 R4, RZ, RZ, R24 ;  /* 0x000000ffff047224 */ /* 0x000fe200078e0018 */
[----:B------:R-:W3:Y:S01]  /*392d0*/  LDL.LU R6, [R1+0x67c] ;  /* 0x00067c0001067983 */ /* 0x000ee20000300800 */
[----:B------:R-:W-:Y:S01]  /*392e0*/  MOV R5, R11 ;  /* 0x0000000b00057202 */ /* 0x000fe20000000f00 */
[----:B------:R-:W-:-:S02]  /*392f0*/  FMUL R24, R28, R10 ;  /* 0x0000000a1c187220 */ /* 0x000fc40000400000 */
[----:B------:R-:W-:Y:S01]  /*39300*/  FMUL R26, R3, R2 ;  /* 0x00000002031a7220 */ /* 0x000fe20000400000 */
[----:B--2---:R-:W-:Y:S01]  /*39310*/  HMMA.16816.F32 R12, R16, R20, R12 ;  /* 0x00000014100c723c */ /* 0x004fe2000000180c */
[----:B------:R-:W-:Y:S01]  /*39320*/  IMAD.MOV.U32 R10, RZ, RZ, R20 ;  /* 0x000000ffff0a7224 */ /* 0x000fe200078e0014 */
[----:B------:R-:W-:Y:S11]  /*39330*/  MOV R11, R21 ;  /* 0x00000015000b7202 */ /* 0x000ff60000000f00 */
[----:B------:R-:W-:Y:S10]  /*39340*/  @!UPT UIADD3 URZ, URZ, URZ, URZ ;  /* 0x0000003f3f3ff290 */ /* 0x000ff4000fffe03f */
[----:B------:R0:W-:Y:S01]  /*39350*/  STL.64 [R1+0xa0], R12 ;  /* 0x0000a00c01007387 */ /* 0x0001e20000100a00 */
[----:B------:R1:W-:Y:S02]  /*39360*/  STL.64 [R1+0xa8], R14 ;  /* 0x0000a80e01007387 */ /* 0x0003e40000100a00 */
[----:B------:R-:W2:Y:S01]  /*39370*/  LDL.LU.64 R20, [R1+0x2a18] ;  /* 0x002a180001147983 */ /* 0x000ea20000300a00 */
[----:B0-----:R-:W2:Y:S01]  /*39380*/  LDL.LU R12, [R1+0x7b0] ;  /* 0x0007b000010c7983 */ /* 0x001ea20000300800 */
[----:B------:R-:W2:Y:S02]  /*39390*/  LDL.LU R13, [R1+0x7b4] ;  /* 0x0007b400010d7983 */ /* 0x000ea40000300800 */
[----:B-1----:R-:W2:Y:S02]  /*393a0*/  LDL.LU R14, [R1+0x7b8] ;  /* 0x0007b800010e7983 */ /* 0x002ea40000300800 */
[----:B------:R-:W2:Y:S01]  /*393b0*/  LDL.LU R2, [R1+0x7bc] ;  /* 0x0007bc0001027983 */ /* 0x000ea20000300800 */
[----:B------:R-:W2:Y:S01]  /*393c0*/  LDL.LU R23, [R1+0x7a0] ;  /* 0x0007a00001177983 */ /* 0x000ea20000300800 */
[----:B------:R-:W2:Y:S02]  /*393d0*/  LDL.LU R22, [R1+0x7a4] ;  /* 0x0007a40001167983 */ /* 0x000ea40000300800 */
[----:B----4-:R-:W-:-:S02]  /*393e0*/  FMUL R25, R28, R7 ;  /* 0x000000071c197220 */ /* 0x010fc40000400000 */
[----:B---3--:R-:W-:Y:S01]  /*393f0*/  FMUL R27, R3, R6 ;  /* 0x00000006031b7220 */ /* 0x008fe20000400000 */
[----:B--2---:R-:W-:Y:S01]  /*39400*/  STL.64 [R1+0x2a10], R22 ;  /* 0x002a101601007387 */ /* 0x004fe20000100a00 */
[----:B------:R0:W-:Y:S03]  /*39410*/  STL.64 [R1+0x2a08], R20 ;  /* 0x002a081401007387 */ /* 0x0001e60000100a00 */
[----:B0-----:R-:W2:Y:S01]  /*39420*/  LDL.64 R20, [R1+0x150] ;  /* 0x0001500001147983 */ /* 0x001ea20000100a00 */
[----:B------:R-:W-:-:S06]  /*39430*/  FMUL R0, R0, 1.4426950216293334961 ;  /* 0x3fb8aa3b00007820 */ /* 0x000fcc0000400000 */
[----:B------:R-:W0:Y:S01]  /*39440*/  MUFU.EX2 R0, R0 ;  /* 0x0000000000007308 */ /* 0x000e220000000800 */
[----:B------:R-:W-:Y:S01]  /*39450*/  STL.64 [R1+0x29e8], R10 ;  /* 0x0029e80a01007387 */ /* 0x000fe20000100a00 */
[----:B------:R1:W-:Y:S02]  /*39460*/  STL.64 [R1+0x29e0], R8 ;  /* 0x0029e00801007387 */ /* 0x0003e40000100a00 */
[----:B------:R-:W3:Y:S01]  /*39470*/  LDL.LU R7, [R1+0x7a8] ;  /* 0x0007a80001077983 */ /* 0x000ee20000300800 */
[----:B-1----:R-:W4:Y:S01]  /*39480*/  LDL.LU R8, [R1+0xf0] ;  /* 0x0000f00001087983 */ /* 0x002f220000300800 */
[----:B0-----:R0:W-:Y:S02]  /*39490*/  STL [R1+0x44c], R0 ;  /* 0x00044c0001007387 */ /* 0x0011e40000100800 */
[----:B------:R-:W4:Y:S01]  /*394a0*/  LDL.LU R9, [R1+0xf4] ;  /* 0x0000f40001097983 */ /* 0x000f220000300800 */
[----:B------:R-:W3:Y:S04]  /*394b0*/  LDL.LU R6, [R1+0x7ac] ;  /* 0x0007ac0001067983 */ /* 0x000ee80000300800 */
[----:B------:R-:W3:Y:S01]  /*394c0*/  LDL.LU.64 R22, [R1+0x2a10] ;  /* 0x002a100001167983 */ /* 0x000ee20000300a00 */
[----:B0-----:R-:W-:Y:S01]  /*394d0*/  FMUL R0, R29, 1.4426950216293334961 ;  /* 0x3fb8aa3b1d007820 */ /* 0x001fe20000400000 */
[----:B--2---:R-:W-:Y:S01]  /*394e0*/  HMMA.16816.F32 R24, R16, R20, R24 ;  /* 0x000000141018723c */ /* 0x004fe20000001818 */
[----:B------:R-:W-:Y:S11]  /*394f0*/  IMAD.MOV.U32 R29, RZ, RZ, R21 ;  /* 0x000000ffff1d7224 */ /* 0x000ff600078e0015 */
[----:B------:R-:W-:Y:S11]  /*39500*/  @!UPT UIADD3 URZ, URZ, URZ, URZ ;  /* 0x0000003f3f3ff290 */ /* 0x000ff6000fffe03f */
[----:B------:R3:W-:Y:S01]  /*39510*/  STL.64 [R1+0x90], R24 ;  /* 0x0000901801007387 */ /* 0x0007e20000100a00 */
[----:B------:R0:W-:Y:S02]  /*39520*/  STL.64 [R1+0x98], R26 ;  /* 0x0000981a01007387 */ /* 0x0001e40000100a00 */
[----:B------:R-:W2:Y:S02]  /*39530*/  LDL.LU.64 R20, [R1+0x2a08] ;  /* 0x002a080001147983 */ /* 0x000ea40000300a00 */
[C---:B------:R-:W-:Y:S02]  /*39540*/  FMUL R12, R28.reuse, R12 ;  /* 0x0000000c1c0c7220 */ /* 0x040fe40000400000 */
[----:B------:R-:W-:Y:S02]  /*39550*/  FMUL R13, R28, R13 ;  /* 0x0000000d1c0d7220 */ /* 0x000fe40000400000 */
[C---:B------:R-:W-:Y:S02]  /*39560*/  FMUL R14, R3.reuse, R14 ;  /* 0x0000000e030e7220 */ /* 0x040fe40000400000 */
[----:B------:R-:W-:-:S02]  /*39570*/  FMUL R15, R3, R2 ;  /* 0x00000002030f7220 */ /* 0x000fc40000400000 */
[----:B------:R-:W4:Y:S01]  /*39580*/  LDL.LU R2, [R1+0x79c] ;  /* 0x00079c0001027983 */ /* 0x000f220000300800 */
[C---:B---3--:R-:W-:Y:S02]  /*39590*/  FMUL R24, R28.reuse, R23 ;  /* 0x000000171c187220 */ /* 0x048fe40000400000 */
[----:B------:R-:W-:Y:S02]  /*395a0*/  FMUL R25, R28, R22 ;  /* 0x000000161c197220 */ /* 0x000fe40000400000 */
[C---:B0-----:R-:W-:Y:S02]  /*395b0*/  FMUL R26, R3.reuse, R7 ;  /* 0x00000007031a7220 */ /* 0x041fe40000400000 */
[----:B------:R-:W-:Y:S01]  /*395c0*/  FMUL R27, R3, R6 ;  /* 0x00000006031b7220 */ /* 0x000fe20000400000 */
[----:B------:R-:W3:Y:S01]  /*395d0*/  LDL.LU R28, [R1+0x44c] ;  /* 0x00044c00011c7983 */ /* 0x000ee20000300800 */
[----:B------:R-:W3:Y:S05]  /*395e0*/  LDL.LU.64 R22, [R1+0x2a00] ;  /* 0x002a000001167983 */ /* 0x000eea0000300a00 */
[C---:B------:R-:W-:Y:S08]  /*395f0*/  HMMA.16816.F32 R4, R16.reuse, R4, R24 ;  /* 0x000000041004723c */ /* 0x040ff00000001818 */
[----:B--2---:R-:W-:Y:S01]  /*39600*/  HMMA.16816.F32 R12, R16, R20, R12 ;  /* 0x00000014100c723c */ /* 0x004fe2000000180c */
[----:B------:R-:W2:Y:S11]  /*39610*/  LDL.LU.64 R20, [R1+0x29f8] ;  /* 0x0029f80001147983 */ /* 0x000eb60000300a00 */
[----:B------:R-:W-:Y:S11]  /*39620*/  @!UPT UIADD3 URZ, URZ, URZ, URZ ;  /* 0x0000003f3f3ff290 */ /* 0x000ff6000fffe03f */
[----:B------:R0:W-:Y:S01]  /*39630*/  STL.64 [R1+0x80], R12 ;  /* 0x0000800c01007387 */ /* 0x0001e20000100a00 */
[----:B------:R1:W-:Y:S03]  /*39640*/  STL.64 [R1+0x88], R14 ;  /* 0x0000880e01007387 */ /* 0x0003e60000100a00 */
[----:B0-----:R-:W3:Y:S01]  /*39650*/  LDL.LU R13, [R1+0x790] ;  /* 0x00079000010d7983 */ /* 0x001ee20000300800 */
[----:B-1----:R-:W2:Y:S02]  /*39660*/  LDL.LU R14, [R1+0x794] ;  /* 0x00079400010e7983 */ /* 0x002ea40000300800 */
[----:B------:R-:W4:Y:S02]  /*39670*/  LDL.LU R15, [R1+0x798] ;  /* 0x00079800010f7983 */ /* 0x000f240000300800 */
[----:B------:R-:W4:Y:S01]  /*39680*/  LDL.LU R3, [R1+0x29f0] ;  /* 0x0029f00001037983 */ /* 0x000f220000300800 */
[----:B------:R-:W4:Y:S01]  /*39690*/  LDL.LU R16, [R1+0x100] ;  /* 0x0001000001107983 */ /* 0x000f220000300800 */
[----:B------:R-:W-:Y:S02]  /*396a0*/  STL.64 [R1+0x70], R4 ;  /* 0x0000700401007387 */ /* 0x000fe40000100a00 */
[----:B------:R0:W-:Y:S02]  /*396b0*/  STL.64 [R1+0x78], R6 ;  /* 0x0000780601007387 */ /* 0x0001e40000100a00 */
[----:B------:R-:W4:Y:S01]  /*396c0*/  LDL.LU R17, [R1+0x104] ;  /* 0x0001040001117983 */ /* 0x000f220000300800 */
[----:B------:R-:W4:Y:S01]  /*396d0*/  LDL.LU R24, [R1+0xe0] ;  /* 0x0000e00001187983 */ /* 0x000f220000300800 */
[----:B------:R-:W4:Y:S02]  /*396e0*/  LDL.LU R25, [R1+0xe4] ;  /* 0x0000e40001197983 */ /* 0x000f240000300800 */
[----:B------:R-:W4:Y:S02]  /*396f0*/  LDL.LU R11, [R1+0x780] ;  /* 0x00078000010b7983 */ /* 0x000f240000300800 */
[----:B------:R-:W4:Y:S01]  /*39700*/  LDL.LU R10, [R1+0x784] ;  /* 0x00078400010a7983 */ /* 0x000f220000300800 */
[----:B0-----:R-:W4:Y:S01]  /*39710*/  LDL.LU R7, [R1+0x788] ;  /* 0x0007880001077983 */ /* 0x001f220000300800 */
[----:B------:R-:W4:Y:S01]  /*39720*/  LDL.LU R6, [R1+0x78c] ;  /* 0x00078c0001067983 */ /* 0x000f220000300800 */
[----:B------:R-:W4:Y:S01]  /*39730*/  MUFU.EX2 R0, R0 ;  /* 0x0000000000007308 */ /* 0x000f220000000800 */
[----:B------:R-:W4:Y:S01]  /*39740*/  LDL.LU R4, [R1] ;  /* 0x0000000001047983 */ /* 0x000f220000300800 */
[----:B------:R-:W4:Y:S01]  /*39750*/  LDL.LU R5, [R1+0x4] ;  /* 0x0000040001057983 */ /* 0x000f220000300800 */
[----:B---3--:R-:W-:-:S02]  /*39760*/  FMUL R12, R28, R13 ;  /* 0x0000000d1c0c7220 */ /* 0x008fc40000400000 */
[----:B--2---:R-:W-:Y:S02]  /*39770*/  FMUL R13, R28, R14 ;  /* 0x0000000e1c0d7220 */ /* 0x004fe40000400000 */
[C---:B----4-:R-:W-:Y:S02]  /*39780*/  FMUL R14, R0.reuse, R15 ;  /* 0x0000000f000e7220 */ /* 0x050fe40000400000 */
[----:B------:R-:W-:-:S07]  /*39790*/  FMUL R15, R0, R2 ;  /* 0x00000002000f7220 */ /* 0x000fce0000400000 */
[----:B------:R-:W-:Y:S07]  /*397a0*/  HMMA.16816.F32 R16, R20, R16, R12 ;  /* 0x000000101410723c */ /* 0x000fee000000180c */
[C---:B------:R-:W-:Y:S02]  /*397b0*/  FMUL R12, R28.reuse, R11 ;  /* 0x0000000b1c0c7220 */ /* 0x040fe40000400000 */
[----:B------:R-:W-:Y:S02]  /*397c0*/  FMUL R13, R28, R10 ;  /* 0x0000000a1c0d7220 */ /* 0x000fe40000400000 */
[----:B------:R-:W-:-:S02]  /*397d0*/  FMUL R14, R0, R7 ;  /* 0x00000007000e7220 */ /* 0x000fc40000400000 */
[----:B------:R-:W-:-:S10]  /*397e0*/  FMUL R15, R0, R6 ;  /* 0x00000006000f7220 */ /* 0x000fd40000400000 */
[----:B------:R-:W-:Y:S01]  /*397f0*/  STL.64 [R1+0x60], R16 ;  /* 0x0000601001007387 */ /* 0x000fe20000100a00 */
[----:B------:R0:W-:Y:S02]  /*39800*/  STL [R1+0x68], R18 ;  /* 0x0000681201007387 */ /* 0x0001e40000100800 */
[----:B------:R-:W2:Y:S01]  /*39810*/  LDL.LU R27, [R1+0x770] ;  /* 0x00077000011b7983 */ /* 0x000ea20000300800 */
[----:B------:R-:W-:Y:S01]  /*39820*/  MOV R2, R19 ;  /* 0x0000001300027202 */ /* 0x000fe20000000f00 */
[----:B------:R-:W3:Y:S01]  /*39830*/  LDL.LU R26, [R1+0x774] ;  /* 0x00077400011a7983 */ /* 0x000ee20000300800 */
[----:B------:R-:W4:Y:S03]  /*39840*/  LDL.LU R19, [R1+0x778] ;  /* 0x0007780001137983 */ /* 0x000f260000300800 */
[----:B0-----:R-:W4:Y:S01]  /*39850*/  LDL.LU R18, [R1+0x77c] ;  /* 0x00077c0001127983 */ /* 0x001f220000300800 */
[----:B------:R-:W-:Y:S01]  /*39860*/  HMMA.16816.F32 R12, R20, R8, R12 ;  /* 0x00000008140c723c */ /* 0x000fe2000000180c */
[----:B------:R0:W-:Y:S02]  /*39870*/  STL [R1+0x2698], R2 ;  /* 0x0026980201007387 */ /* 0x0001e40000100800 */
[----:B------:R-:W4:Y:S01]  /*39880*/  LDL.LU.64 R10, [R1+0x29e8] ;  /* 0x0029e800010a7983 */ /* 0x000f220000300a00 */
[----:B------:R-:W4:Y:S11]  /*39890*/  LDL.LU.64 R8, [R1+0x29e0] ;  /* 0x0029e00001087983 */ /* 0x000f360000300a00 */
[----:B------:R-:W-:Y:S08]  /*398a0*/  @!UPT UIADD3 URZ, URZ, URZ, URZ ;  /* 0x0000003f3f3ff290 */ /* 0x000ff0000fffe03f */
[----:B------:R2:W-:Y:S01]  /*398b0*/  STL.64 [R1+0x50], R12 ;  /* 0x0000500c01007387 */ /* 0x0005e20000100a00 */
[----:B------:R4:W-:Y:S02]  /*398c0*/  STL [R1+0x58], R14 ;  /* 0x0000580e01007387 */ /* 0x0009e40000100800 */
[----:B------:R-:W4:Y:S02]  /*398d0*/  LDL.LU R17, [R1+0x760] ;  /* 0x0007600001117983 */ /* 0x000f240000300800 */
[----:B------:R-:W4:Y:S01]  /*398e0*/  LDL.LU R16, [R1+0x764] ;  /* 0x0007640001107983 */ /* 0x000f220000300800 */
[----:B------:R-:W4:Y:S01]  /*398f0*/  LDL.LU R7, [R1+0x768] ;  /* 0x0007680001077983 */ /* 0x000f220000300800 */
[----:B------:R-:W4:Y:S02]  /*39900*/  LDL.LU R6, [R1+0x76c] ;  /* 0x00076c0001067983 */ /* 0x000f240000300800 */
[----:B0-----:R-:W-:-:S05]  /*39910*/  IMAD.MOV.U32 R2, RZ, RZ, R15 ;  /* 0x000000ffff027224 */ /* 0x001fca00078e000f */
[----:B------:R0:W-:Y:S01]  /*39920*/  STL [R1+0x269c], R2 ;  /* 0x00269c0201007387 */ /* 0x0001e20000100800 */
[C---:B--2---:R-:W-:Y:S02]  /*39930*/  FMUL R12, R28.reuse, R27 ;  /* 0x0000001b1c0c7220 */ /* 0x044fe40000400000 */
[----:B---3--:R-:W-:Y:S02]  /*39940*/  FMUL R13, R28, R26 ;  /* 0x0000001a1c0d7220 */ /* 0x008fe40000400000 */
[C---:B----4-:R-:W-:Y:S02]  /*39950*/  FMUL R14, R0.reuse, R19 ;  /* 0x00000013000e7220 */ /* 0x050fe40000400000 */
[----:B------:R-:W-:-:S07]  /*39960*/  FMUL R15, R0, R18 ;  /* 0x00000012000f7220 */ /* 0x000fce0000400000 */
[----:B------:R-:W-:Y:S11]  /*39970*/  HMMA.16816.F32 R24, R20, R24, R12 ;  /* 0x000000181418723c */ /* 0x000ff6000000180c */
[----:B------:R-:W-:Y:S11]  /*39980*/  @!UPT UIADD3 URZ, URZ, URZ, URZ ;  /* 0x0000003f3f3ff290 */ /* 0x000ff6000fffe03f */
[----:B------:R-:W-:Y:S01]  /*39990*/  @!UPT UIADD3 URZ, URZ, URZ, URZ ;  /* 0x0000003f3f3ff290 */ /* 0x000fe2000fffe03f */
[----:B------:R-:W-:Y:S01]  /*399a0*/  STL.64 [R1+0x40], R24 ;  /* 0x0000401801007387 */ /* 0x000fe20000100a00 */
[----:B------:R1:W-:Y:S01]  /*399b0*/  STL [R1+0x48], R26 ;  /* 0x0000481a01007387 */ /* 0x0003e20000100800 */
[----:B0-----:R-:W-:Y:S02]  /*399c0*/  MOV R2, R27 ;  /* 0x0000001b00027202 */ /* 0x001fe40000000f00 */
[----:B------:R-:W2:Y:S04]  /*399d0*/  LDL.LU R27, [R1+0x750] ;  /* 0x00075000011b7983 */ /* 0x000ea80000300800 */
[----:B-1----:R-:W3:Y:S01]  /*399e0*/  LDL.LU R26, [R1+0x754] ;  /* 0x00075400011a7983 */ /* 0x002ee20000300800 */
[----:B------:R-:W4:Y:S02]  /*399f0*/  LDL.LU R25, [R1+0x758] ;  /* 0x0007580001197983 */ /* 0x000f240000300800 */
[----:B------:R-:W4:Y:S02]  /*39a00*/  LDL.LU R24, [R1+0x75c] ;  /* 0x00075c0001187983 */ /* 0x000f240000300800 */
[----:B------:R0:W-:Y:S01]  /*39a10*/  STL [R1+0x26a0], R2 ;  /* 0x0026a00201007387 */ /* 0x0001e20000100800 */
[----:B------:R-:W4:Y:S01]  /*39a20*/  LDL.LU R19, [R1+0x740] ;  /* 0x0007400001137983 */ /* 0x000f220000300800 */
[----:B------:R-:W-:-:S02]  /*39a30*/  FMUL R12, R28, R17 ;  /* 0x000000111c0c7220 */ /* 0x000fc40000400000 */
[----:B------:R-:W4:Y:S02]  /*39a40*/  LDL.LU R18, [R1+0x744] ;  /* 0x0007440001127983 */ /* 0x000f240000300800 */
[----:B------:R-:W-:Y:S02]  /*39a50*/  FMUL R13, R28, R16 ;  /* 0x000000101c0d7220 */ /* 0x000fe40000400000 */
[C---:B------:R-:W-:Y:S02]  /*39a60*/  FMUL R14, R0.reuse, R7 ;  /* 0x00000007000e7220 */ /* 0x040fe40000400000 */
[----:B------:R-:W-:Y:S01]  /*39a70*/  FMUL R15, R0, R6 ;  /* 0x00000006000f7220 */ /* 0x000fe20000400000 */
[----:B------:R-:W4:Y:S01]  /*39a80*/  LDL.LU R17, [R1+0x748] ;  /* 0x0007480001117983 */ /* 0x000f220000300800 */
[----:B------:R-:W4:Y:S02]  /*39a90*/  LDL.LU R16, [R1+0x74c] ;  /* 0x00074c0001107983 */ /* 0x000f240000300800 */
[----:B------:R-:W4:Y:S03]  /*39aa0*/  LDL.LU.64 R6, [R1+0x29d8] ;  /* 0x0029d80001067983 */ /* 0x000f260000300a00 */
[----:B------:R-:W-:Y:S01]  /*39ab0*/  HMMA.16816.F32 R12, R20, R4, R12 ;  /* 0x00000004140c723c */ /* 0x000fe2000000180c */
[----:B------:R-:W4:Y:S11]  /*39ac0*/  LDL.LU.64 R4, [R1+0x29d0] ;  /* 0x0029d00001047983 */ /* 0x000f360000300a00 */
[----:B------:R-:W-:Y:S11]  /*39ad0*/  @!UPT UIADD3 URZ, URZ, URZ, URZ ;  /* 0x0000003f3f3ff290 */ /* 0x000ff6000fffe03f */
[----:B------:R2:W-:Y:S01]  /*39ae0*/  STL.64 [R1+0x30], R12 ;  /* 0x0000300c01007387 */ /* 0x0005e20000100a00 */
[----:B------:R4:W-:Y:S02]  /*39af0*/  STL [R1+0x38], R14 ;  /* 0x0000380e01007387 */ /* 0x0009e40000100800 */
[----:B0-----:R-:W-:-:S05]  /*39b00*/  IMAD.MOV.U32 R2, RZ, RZ, R15 ;  /* 0x000000ffff027224 */ /* 0x001fca00078e000f */
[----:B------:R0:W-:Y:S01]  /*39b10*/  STL [R1+0x26a4], R2 ;  /* 0x0026a40201007387 */ /* 0x0001e20000100800 */
[C---:B--2---:R-:W-:Y:S02]  /*39b20*/  FMUL R12, R28.reuse, R27 ;  /* 0x0000001b1c0c7220 */ /* 0x044fe40000400000 */
[----:B---3--:R-:W-:Y:S02]  /*39b30*/  FMUL R13, R28, R26 ;  /* 0x0000001a1c0d7220 */ /* 0x008fe40000400000 */
[C---:B----4-:R-:W-:Y:S02]  /*39b40*/  FMUL R14, R0.reuse, R25 ;  /* 0x00000019000e7220 */ /* 0x050fe40000400000 */
[----:B------:R-:W-:-:S07]  /*39b50*/  FMUL R15, R0, R24 ;  /* 0x00000018000f7220 */ /* 0x000fce0000400000 */
[----:B------:R-:W-:Y:S07]  /*39b60*/  HMMA.16816.F32 R24, R20, R8, R12 ;  /* 0x000000081418723c */ /* 0x000fee000000180c */
[C---:B------:R-:W-:Y:S02]  /*39b70*/  FMUL R12, R28.reuse, R19 ;  /* 0x000000131c0c7220 */ /* 0x040fe40000400000 */
[----:B------:R-:W-:Y:S02]  /*39b80*/  FMUL R13, R28, R18 ;  /* 0x000000121c0d7220 */ /* 0x000fe40000400000 */
[----:B------:R-:W-:-:S02]  /*39b90*/  FMUL R14, R0, R17 ;  /* 0x00000011000e7220 */ /* 0x000fc40000400000 */
[----:B------:R-:W-:-:S07]  /*39ba0*/  FMUL R15, R0, R16 ;  /* 0x00000010000f7220 */ /* 0x000fce0000400000 */
[----:B------:R-:W-:Y:S01]  /*39bb0*/  HMMA.16816.F32 R12, R20, R4, R12 ;  /* 0x00000004140c723c */ /* 0x000fe2000000180c */
[----:B------:R-:W-:Y:S01]  /*39bc0*/  IMAD.MOV.U32 R8, RZ, RZ, R6 ;  /* 0x000000ffff087224 */ /* 0x000fe200078e0006 */
[----:B------:R-:W-:Y:S01]  /*39bd0*/  MOV R9, R7 ;  /* 0x0000000700097202 */ /* 0x000fe20000000f00 */
[----:B------:R1:W-:Y:S01]  /*39be0*/  STL.64 [R1+0x20], R24 ;  /* 0x0000201801007387 */ /* 0x0003e20000100a00 */
[----:B0-----:R-:W-:Y:S01]  /*39bf0*/  MOV R2, R27 ;  /* 0x0000001b00027202 */ /* 0x001fe20000000f00 */
[----:B------:R0:W-:Y:S02]  /*39c00*/  STL [R1+0x28], R26 ;  /* 0x0000281a01007387 */ /* 0x0001e40000100800 */
[----:B------:R2:W-:Y:S01]  /*39c10*/  STL.64 [R1+0x29b0], R10 ;  /* 0x0029b00a01007387 */ /* 0x0005e20000100a00 */
[----:B------:R-:W3:Y:S01]  /*39c20*/  LDL.LU R6, [R1+0x29cc] ;  /* 0x0029cc0001067983 */ /* 0x000ee20000300800 */
[----:B------:R-:W3:Y:S02]  /*39c30*/  LDL.LU R7, [R1+0x29c8] ;  /* 0x0029c80001077983 */ /* 0x000ee40000300800 */
[----:B------:R-:W-:Y:S01]  /*39c40*/  STL [R1+0x27b0], R2 ;  /* 0x0027b00201007387 */ /* 0x000fe20000100800 */
[----:B-1----:R-:W4:Y:S01]  /*39c50*/  LDL.LU R25, [R1+0x730] ;  /* 0x0007300001197983 */ /* 0x002f220000300800 */
[----:B------:R-:W3:Y:S10]  /*39c60*/  LDL.LU R24, [R1+0x734] ;  /* 0x0007340001187983 */ /* 0x000ef40000300800 */
[----:B------:R-:W-:Y:S01]  /*39c70*/  STL.64 [R1+0x10], R12 ;  /* 0x0000100c01007387 */ /* 0x000fe20000100a00 */
[----:B------:R-:W-:Y:S02]  /*39c80*/  STL.64 [R1+0x18], R14 ;  /* 0x0000180e01007387 */ /* 0x000fe40000100a00 */
[----:B------:R-:W3:Y:S02]  /*39c90*/  LDL.LU R17, [R1+0x738] ;  /* 0x0007380001117983 */ /* 0x000ee40000300800 */
[----:B------:R-:W3:Y:S01]  /*39ca0*/  LDL.LU R16, [R1+0x73c] ;  /* 0x00073c0001107983 */ /* 0x000ee20000300800 */
[----:B------:R-:W3:Y:S01]  /*39cb0*/  LDL.LU R27, [R1+0x720] ;  /* 0x00072000011b7983 */ /* 0x000ee20000300800 */
[----:B0-----:R-:W3:Y:S02]  /*39cc0*/  LDL.LU R26, [R1+0x724] ;  /* 0x00072400011a7983 */ /* 0x001ee40000300800 */
[----:B------:R-:W3:Y:S02]  /*39cd0*/  LDL.LU R19, [R1+0x728] ;  /* 0x0007280001137983 */ /* 0x000ee40000300800 */
[----:B------:R-:W3:Y:S01]  /*39ce0*/  LDL.LU R18, [R1+0x72c] ;  /* 0x00072c0001127983 */ /* 0x000ee20000300800 */
[----:B--2---:R-:W2:Y:S01]  /*39cf0*/  LDL.LU R11, [R1+0x710] ;  /* 0x00071000010b7983 */ /* 0x004ea20000300800 */
[----:B------:R-:W2:Y:S03]  /*39d00*/  LDL.LU R10, [R1+0x714] ;  /* 0x00071400010a7983 */ /* 0x000ea60000300800 */
[----:B--2---:R-:W-:Y:S01]  /*39d10*/  STL.64 [R1+0x29c0], R10 ;  /* 0x0029c00a01007387 */ /* 0x004fe20000100a00 */
[----:B------:R0:W-:Y:S03]  /*39d20*/  STL.64 [R1+0x29b8], R8 ;  /* 0x0029b80801007387 */ /* 0x0001e60000100a00 */
[----:B0-----:R-:W2:Y:S01]  /*39d30*/  LDL.LU R8, [R1+0x120] ;  /* 0x0001200001087983 */ /* 0x001ea20000300800 */
[----:B------:R-:W-:-:S02]  /*39d40*/  IMAD.MOV.U32 R9, RZ, RZ, R3 ;  /* 0x000000ffff097224 */ /* 0x000fc400078e0003 */
[----:B------:R-:W2:Y:S02]  /*39d50*/  LDL.LU R3, [R1+0x718] ;  /* 0x0007180001037983 */ /* 0x000ea40000300800 */
[----:B------:R-:W2:Y:S01]  /*39d60*/  LDL.LU R2, [R1+0x71c] ;  /* 0x00071c0001027983 */ /* 0x000ea20000300800 */
[----:B---3--:R-:W-:Y:S01]  /*39d70*/  STL.64 [R1+0x2970], R6 ;  /* 0x0029700601007387 */ /* 0x008fe20000100a00 */
[----:B------:R-:W3:Y:S02]  /*39d80*/  LDL.LU R4, [R1+0x1c0] ;  /* 0x0001c00001047983 */ /* 0x000ee40000300800 */
[----:B------:R-:W3:Y:S02]  /*39d90*/  LDL.LU R5, [R1+0x1c4] ;  /* 0x0001c40001057983 */ /* 0x000ee40000300800 */
[C---:B------:R-:W-:Y:S02]  /*39da0*/  FMUL R13, R28.reuse, R24 ;  /* 0x000000181c0d7220 */ /* 0x040fe40000400000 */
[----:B----4-:R-:W-:Y:S01]  /*39db0*/  FMUL R12, R28, R25 ;  /* 0x000000191c0c7220 */ /* 0x010fe20000400000 */
[----:B------:R-:W4:Y:S01]  /*39dc0*/  LDL.LU R24, [R1+0x180] ;  /* 0x0001800001187983 */ /* 0x000f220000300800 */
[----:B------:R-:W-:-:S02]  /*39dd0*/  FMUL R15, R0, R16 ;  /* 0x00000010000f7220 */ /* 0x000fc40000400000 */
[----:B------:R-:W4:Y:S02]  /*39de0*/  LDL.LU R25, [R1+0x184] ;  /* 0x0001840001197983 */ /* 0x000f240000300800 */
[----:B------:R-:W-:Y:S01]  /*39df0*/  FMUL R14, R0, R17 ;  /* 0x00000011000e7220 */ /* 0x000fe20000400000 */
[----:B------:R-:W3:Y:S01]  /*39e00*/  LDL.LU R16, [R1+0x170] ;  /* 0x0001700001107983 */ /* 0x000ee20000300800 */
[----:B------:R-:W3:Y:S02]  /*39e10*/  LDL.LU R17, [R1+0x174] ;  /* 0x0001740001117983 */ /* 0x000ee40000300800 */
[----:B------:R-:W3:Y:S03]  /*39e20*/  LDL.LU.64 R10, [R1+0x29c0] ;  /* 0x0029c000010a7983 */ /* 0x000ee60000300a00 */
[----:B--2---:R-:W-:Y:S01]  /*39e30*/  HMMA.16816.F32 R12, R20, R8, R12 ;  /* 0x00000008140c723c */ /* 0x004fe2000000180c */
[----:B------:R-:W2:Y:S11]  /*39e40*/  LDL.LU.64 R8, [R1+0x29b8] ;  /* 0x0029b80001087983 */ /* 0x000eb60000300a00 */
[----:B------:R-:W-:Y:S11]  /*39e50*/  @!UPT UIADD3 URZ, URZ, URZ, URZ ;  /* 0x0000003f3f3ff290 */ /* 0x000ff6000fffe03f */
[----:B------:R0:W-:Y:S01]  /*39e60*/  STL.64 [R1+0xd0], R12 ;  /* 0x0000d00c01007387 */ /* 0x0001e20000100a00 */
[----:B------:R1:W-:Y:S02]  /*39e70*/  STL.64 [R1+0xd8], R14 ;  /* 0x0000d80e01007387 */ /* 0x0003e40000100a00 */
[C---:B0-----:R-:W-:Y:S02]  /*39e80*/  FMUL R12, R28.reuse, R27 ;  /* 0x0000001b1c0c7220 */ /* 0x041fe40000400000 */
[----:B------:R-:W-:Y:S02]  /*39e90*/  FMUL R13, R28, R26 ;  /* 0x0000001a1c0d7220 */ /* 0x000fe40000400000 */
[C---:B-1----:R-:W-:Y:S02]  /*39ea0*/  FMUL R14, R0.reuse, R19 ;  /* 0x00000013000e7220 */ /* 0x042fe40000400000 */
[----:B------:R-:W-:-:S07]  /*39eb0*/  FMUL R15, R0, R18 ;  /* 0x00000012000f7220 */ /* 0x000fce0000400000 */
[----:B---3--:R-:W-:Y:S07]  /*39ec0*/  HMMA.16816.F32 R4, R20, R4, R12 ;  /* 0x000000041404723c */ /* 0x008fee000000180c */
[C---:B------:R-:W-:Y:S02]  /*39ed0*/  FMUL R14, R0.reuse, R3 ;  /* 0x00000003000e7220 */ /* 0x040fe40000400000 */
[----:B------:R-:W-:Y:S02]  /*39ee0*/  FMUL R15, R0, R2 ;  /* 0x00000002000f7220 */ /* 0x000fe40000400000 */
[----:B------:R-:W-:-:S02]  /*39ef0*/  FMUL R12, R28, R11 ;  /* 0x0000000b1c0c7220 */ /* 0x000fc40000400000 */
[----:B------:R-:W-:-:S10]  /*39f00*/  FMUL R13, R28, R10 ;  /* 0x0000000a1c0d7220 */ /* 0x000fd40000400000 */
[----:B------:R0:W-:Y:S01]  /*39f10*/  STL.64 [R1+0x510], R4 ;  /* 0x0005100401007387 */ /* 0x0001e20000100a00 */
[----:B------:R-:W-:Y:S03]  /*39f20*/  STL.64 [R1+0x518], R6 ;  /* 0x0005180601007387 */ /* 0x000fe60000100a00 */
[----:B0-----:R-:W3:Y:S01]  /*39f30*/  LDL.LU R5, [R1+0x700] ;  /* 0x0007000001057983 */ /* 0x001ee20000300800 */
[----:B------:R-:W3:Y:S02]  /*39f40*/  LDL.LU R4, [R1+0x704] ;  /* 0x0007040001047983 */ /* 0x000ee40000300800 */
[----:B------:R-:W3:Y:S02]  /*39f50*/  LDL.LU R3, [R1+0x708] ;  /* 0x0007080001037983 */ /* 0x000ee40000300800 */
[----:B------:R-:W3:Y:S01]  /*39f60*/  LDL.LU R2, [R1+0x70c] ;  /* 0x00070c0001027983 */ /* 0x000ee20000300800 */
[----:B------:R-:W3:Y:S01]  /*39f70*/  LDL.LU.64 R10, [R1+0x29b0] ;  /* 0x0029b000010a7983 */ /* 0x000ee20000300a00 */
[----:B------:R-:W3:Y:S02]  /*39f80*/  LDL.LU R27, [R1+0x6a0] ;  /* 0x0006a000011b7983 */ /* 0x000ee40000300800 */
[----:B------:R-:W3:Y:S01]  /*39f90*/  LDL.LU R26, [R1+0x6a4] ;  /* 0x0006a400011a7983 */ /* 0x000ee20000300800 */
[----:B--2---:R-:W-:Y:S11]  /*39fa0*/  HMMA.16816.F32 R12, R20, R8, R12 ;  /* 0x00000008140c723c */ /* 0x004ff6000000180c */
[----:B------:R-:W-:Y:S11]  /*39fb0*/  @!UPT UIADD3 URZ, URZ, URZ, URZ ;  /* 0x0000003f3f3ff290 */ /* 0x000ff6000fffe03f */
[----:B------:R-:W-:Y:S01]  /*39fc0*/  @!UPT UIADD3 URZ, URZ, URZ, URZ ;  /* 0x0000003f3f3ff290 */ /* 0x000fe2000fffe03f */
[----:B------:R-:W-:Y:S01]  /*39fd0*/  STL.64 [R1+0x500], R12 ;  /* 0x0005000c01007387 */ /* 0x000fe20000100a00 */
[----:B------:R-:W-:Y:S03]  /*39fe0*/  STL.64 [R1+0x508], R14 ;  /* 0x0005080e01007387 */ /* 0x000fe60000100a00 */
[----:B---3--:R-:W-:Y:S01]  /*39ff0*/  STL.64 [R1+0x29a8], R26 ;  /* 0x0029a81a01007387 */ /* 0x008fe20000100a00 */
[----:B----4-:R0:W-:Y:S03]  /*3a000*/  STL.64 [R1+0x29a0], R24 ;  /* 0x0029a01801007387 */ /* 0x0101e60000100a00 */
[----:B0-----:R-:W2:Y:S01]  /*3a010*/  LDL.LU R24, [R1+0x190] ;  /* 0x0001900001187983 */ /* 0x001ea20000300800 */
[----:B------:R-:W2:Y:S02]  /*3a020*/  LDL.LU R25, [R1+0x194] ;  /* 0x0001940001197983 */ /* 0x000ea40000300800 */
[----:B------:R-:W3:Y:S02]  /*3a030*/  LDL.LU R19, [R1+0x6a8] ;  /* 0x0006a80001137983 */ /* 0x000ee40000300800 */
[----:B------:R-:W4:Y:S01]  /*3a040*/  LDL.LU R18, [R1+0x6ac] ;  /* 0x0006ac0001127983 */ /* 0x000f220000300800 */
[----:B------:R-:W3:Y:S01]  /*3a050*/  LDL.LU R9, [R1+0x690] ;  /* 0x0006900001097983 */ /* 0x000ee20000300800 */
[----:B------:R-:W3:Y:S02]  /*3a060*/  LDL.LU R8, [R1+0x694] ;  /* 0x0006940001087983 */ /* 0x000ee40000300800 */
[----:B------:R-:W3:Y:S02]  /*3a070*/  LDL.LU R7, [R1+0x698] ;  /* 0x0006980001077983 */ /* 0x000ee40000300800 */
[----:B------:R-:W3:Y:S02]  /*3a080*/  LDL.LU R6, [R1+0x69c] ;  /* 0x00069c0001067983 */ /* 0x000ee40000300800 */
[----:B------:R-:W-:-:S02]  /*3a090*/  FMUL R12, R28, R5 ;  /* 0x000000051c0c7220 */ /* 0x000fc40000400000 */
[----:B------:R-:W-:Y:S02]  /*3a0a0*/  FMUL R13, R28, R4 ;  /* 0x000000041c0d7220 */ /* 0x000fe40000400000 */
[C---:B------:R-:W-:Y:S02]  /*3a0b0*/  FMUL R14, R0.reuse, R3 ;  /* 0x00000003000e7220 */ /* 0x040fe40000400000 */
[----:B------:R-:W-:Y:S01]  /*3a0c0*/  FMUL R15, R0, R2 ;  /* 0x00000002000f7220 */ /* 0x000fe20000400000 */
[----:B------:R-:W3:Y:S06]  /*3a0d0*/  LDL.LU.64 R26, [R1+0x29a8] ;  /* 0x0029a800011a7983 */ /* 0x000eec0000300a00 */
[----:B--2---:R-:W-:Y:S01]  /*3a0e0*/  HMMA.16816.F32 R12, R20, R24, R12 ;  /* 0x00000018140c723c */ /* 0x004fe2000000180c */
[----:B------:R-:W2:Y:S01]  /*3a0f0*/  LDL.LU.64 R24, [R1+0x29a0] ;  /* 0x0029a00001187983 */ /* 0x000ea20000300a00 */
[----:B------:R-:W2:Y:S02]  /*3a100*/  LDL.LU R5, [R1+0x680] ;  /* 0x0006800001057983 */ /* 0x000ea40000300800 */
[----:B------:R-:W2:Y:S11]  /*3a110*/  LDL.LU R4, [R1+0x684] ;  /* 0x0006840001047983 */ /* 0x000eb60000300800 */
[----:B------:R-:W-:Y:S08]  /*3a120*/  @!UPT UIADD3 URZ, URZ, URZ, URZ ;  /* 0x0000003f3f3ff290 */ /* 0x000ff0000fffe03f */
[----:B------:R3:W-:Y:S01]  /*3a130*/  STL.64 [R1+0x4f0], R12 ;  /* 0x0004f00c01007387 */ /* 0x0007e20000100a00 */
[----:B------:R0:W-:Y:S02]  /*3a140*/  STL.64 [R1+0x4f8], R14 ;  /* 0x0004f80e01007387 */ /* 0x0001e40000100a00 */
[----:B------:R-:W2:Y:S02]  /*3a150*/  LDL.LU R3, [R1+0x688] ;  /* 0x0006880001037983 */ /* 0x000ea40000300800 */
[----:B------:R-:W2:Y:S02]  /*3a160*/  LDL.LU R2, [R1+0x68c] ;  /* 0x00068c0001027983 */ /* 0x000ea40000300800 */
[C---:B---3--:R-:W-:Y:S02]  /*3a170*/  FMUL R12, R28.reuse, R27 ;  /* 0x0000001b1c0c7220 */ /* 0x048fe40000400000 */
[----:B------:R-:W-:Y:S02]  /*3a180*/  FMUL R13, R28, R26 ;  /* 0x0000001a1c0d7220 */ /* 0x000fe40000400000 */
[----:B0-----:R-:W-:-:S02]  /*3a190*/  FMUL R14, R0, R19 ;  /* 0x00000013000e7220 */ /* 0x001fc40000400000 */
[----:B----4-:R-:W-:-:S07]  /*3a1a0*/  FMUL R15, R0, R18 ;  /* 0x00000012000f7220 */ /* 0x010fce0000400000 */
[----:B--2---:R-:W-:Y:S11]  /*3a1b0*/  HMMA.16816.F32 R24, R20, R24, R12 ;  /* 0x000000181418723c */ /* 0x004ff6000000180c */
[----:B------:R-:W-:Y:S11]  /*3a1c0*/  @!UPT UIADD3 URZ, URZ, URZ, URZ ;  /* 0x0000003f3f3ff290 */ /* 0x000ff6000fffe03f */
[----:B------:R-:W-:Y:S01]  /*3a1d0*/  @!UPT UIADD3 URZ, URZ, URZ, URZ ;  /* 0x0000003f3f3ff290 */ /* 0x000fe2000fffe03f */
[----:B------:R-:W-:Y:S01]  /*3a1e0*/  STL.64 [R1+0x6a0], R24 ;  /* 0x0006a01801007387 */ /* 0x000fe20000100a00 */
[----:B------:R0:W-:Y:S03]  /*3a1f0*/  STL.64 [R1+0x6a8], R26 ;  /* 0x0006a81a01007387 */ /* 0x0001e60000100a00 */
[----:B0-----:R-:W0:Y:S01]  /*3a200*/  S2R R26, SR_TID.X ;  /* 0x00000000001a7919 */ /* 0x001e220000002100 */
[C---:B------:R-:W-:Y:S02]  /*3a210*/  FMUL R12, R28.reuse, R9 ;  /* 0x000000091c0c7220 */ /* 0x040fe40000400000 */
[----:B------:R-:W-:Y:S02]  /*3a220*/  FMUL R13, R28, R8 ;  /* 0x000000081c0d7220 */ /* 0x000fe40000400000 */
[C---:B------:R-:W-:Y:S02]  /*3a230*/  FMUL R14, R0.reuse, R7 ;  /* 0x00000007000e7220 */ /* 0x040fe40000400000 */
[----:B------:R-:W-:Y:S01]  /*3a240*/  FMUL R15, R0, R6 ;  /* 0x00000006000f7220 */ /* 0x000fe20000400000 */
[----:B0-----:R-:W-:-:S02]  /*3a250*/  LOP3.LUT R27, R26, 0x7, RZ, 0xc0, !PT ;  /* 0x000000071a1b7812 */ /* 0x001fc400078ec0ff */
[----:B------:R-:W-:-:S03]  /*3a260*/  SHF.L.U32 R25, R26, 0x7, RZ ;  /* 0x000000071a197819 */ /* 0x000fc600000006ff */
[----:B------:R-:W-:-:S05]  /*3a270*/  IMAD.SHL.U32 R27, R27, 0x10, RZ ;  /* 0x000000101b1b7824 */ /* 0x000fca00078e00ff */
[----:B------:R-:W-:-:S04]  /*3a280*/  LOP3.LUT R27, R27, 0x780, R25, 0xf8, !PT ;  /* 0x000007801b1b7812 */ /* 0x000fc800078ef819 */
[----:B------:R-:W-:-:S04]  /*3a290*/  LOP3.LUT R27, R27, 0x10, R26, 0x78, !PT ;  /* 0x000000101b1b7812 */ /* 0x000fc800078e781a */
[----:B------:R-:W-:Y:S01]  /*3a2a0*/  LOP3.LUT R27, R27, 0x20, RZ, 0x3c, !PT ;  /* 0x000000201b1b7812 */ /* 0x000fe200078e3cff */
[----:B------:R-:W-:Y:S04]  /*3a2b0*/  HMMA.16816.F32 R12, R20, R16, R12 ;  /* 0x00000010140c723c */ /* 0x000fe8000000180c */
[----:B------:R-:W0:Y:S11]  /*3a2c0*/  LDSM.16.M88.4 R16, [R27+0x20000] ;  /* 0x020000001b10783b */ /* 0x000e360000000200 */
[----:B------:R-:W-:Y:S08]  /*3a2d0*/  @!UPT UIADD3 URZ, URZ, URZ, URZ ;  /* 0x0000003f3f3ff290 */ /* 0x000ff0000fffe03f */
[----:B------:R-:W-:Y:S01]  /*3a2e0*/  STL.64 [R1+0x4e0], R12 ;  /* 0x0004e00c01007387 */ /* 0x000fe20000100a00 */
[----:B------:R1:W-:Y:S02]  /*3a2f0*/  STL.64 [R1+0x4e8], R14 ;  /* 0x0004e80e01007387 */ /* 0x0003e40000100a00 */
[----:B------:R-:W2:Y:S02]  /*3a300*/  LDL.LU R25, [R1+0x7e0] ;  /* 0x0007e00001197983 */ /* 0x000ea40000300800 */
[----:B------:R-:W3:Y:S01]  /*3a310*/  LDL.LU R24, [R1+0x7e4] ;  /* 0x0007e40001187983 */ /* 0x000ee20000300800 */
[----:B------:R-:W4:Y:S01]  /*3a320*/  LDL.LU R7, [R1+0x7e8] ;  /* 0x0007e80001077983 */ /* 0x000f220000300800 */
[----:B-1----:R-:W-:-:S03]  /*3a330*/  FMUL R14, R0, R3 ;  /* 0x00000003000e7220 */ /* 0x002fc60000400000 */
[----:B------:R-:W2:Y:S04]  /*3a340*/  LDL.LU R3, [R1+0x7ec] ;  /* 0x0007ec0001037983 */ /* 0x000ea80000300800 */
[----:B0-----:R-:W-:Y:S01]  /*3a350*/  STL.64 [R1+0x2990], R18 ;  /* 0x0029901201007387 */ /* 0x001fe20000100a00 */
[----:B------:R0:W-:Y:S02]  /*3a360*/  STL.64 [R1+0x2988], R16 ;  /* 0x0029881001007387 */ /* 0x0001e40000100a00 */
[----:B0-----:R-:W-:Y:S01]  /*3a370*/  MOV R16, R10 ;  /* 0x0000000a00107202 */ /* 0x001fe20000000f00 */
[----:B------:R-:W-:Y:S01]  /*3a380*/  IMAD.MOV.U32 R17, RZ, RZ, R11 ;  /* 0x000000ffff117224 */ /* 0x000fe200078e000b */
[----:B------:R-:W2:Y:S01]  /*3a390*/  LDL.LU R10, [R1+0x299c] ;  /* 0x00299c00010a7983 */ /* 0x000ea20000300800 */
[----:B------:R-:W2:Y:S02]  /*3a3a0*/  LDL.LU R11, [R1+0x2998] ;  /* 0x00299800010b7983 */ /* 0x000ea40000300800 */
[----:B------:R-:W-:-:S02]  /*3a3b0*/  FMUL R12, R28, R5 ;  /* 0x000000051c0c7220 */ /* 0x000fc40000400000 */
[----:B------:R-:W-:Y:S02]  /*3a3c0*/  FMUL R13, R28, R4 ;  /* 0x000000041c0d7220 */ /* 0x000fe40000400000 */
[----:B------:R-:W-:-:S07]  /*3a3d0*/  FMUL R15, R0, R2 ;  /* 0x00000002000f7220 */ /* 0x000fce0000400000 */
[----:B------:R-:W-:Y:S11]  /*3a3e0*/  HMMA.16816.F32 R12, R20, R16, R12 ;  /* 0x00000010140c723c */ /* 0x000ff6000000180c */
[----:B------:R-:W-:Y:S11]  /*3a3f0*/  @!UPT UIADD3 URZ, URZ, URZ, URZ ;  /* 0x0000003f3f3ff290 */ /* 0x000ff6000fffe03f */
[----:B------:R-:W-:Y:S01]  /*3a400*/  @!UPT UIADD3 URZ, URZ, URZ, URZ ;  /* 0x0000003f3f3ff290 */ /* 0x000fe2000fffe03f */
[----:B------:R-:W-:Y:S01]  /*3a410*/  STL.64 [R1+0x690], R12 ;  /* 0x0006900c01007387 */ /* 0x000fe20000100a00 */
[----:B------:R-:W4:Y:S02]  /*3a420*/  LDL.LU R6, [R1+0x7d0] ;  /* 0x0007d00001067983 */ /* 0x000f240000300800 */
[----:B------:R-:W4:Y:S01]  /*3a430*/  LDL.LU R5, [R1+0x7d4] ;  /* 0x0007d40001057983 */ /* 0x000f220000300800 */
[----:B------:R-:W-:Y:S01]  /*3a440*/  MOV R9, R14 ;  /* 0x0000000e00097202 */ /* 0x000fe20000000f00 */
[----:B------:R-:W-:Y:S01]  /*3a450*/  IMAD.MOV.U32 R8, RZ, RZ, R15 ;  /* 0x000000ffff087224 */ /* 0x000fe200078e000f */
[----:B------:R-:W4:Y:S01]  /*3a460*/  LDL.LU R4, [R1+0x7d8] ;  /* 0x0007d80001047983 */ /* 0x000f220000300800 */
[----:B------:R-:W4:Y:S02]  /*3a470*/  LDL.LU R2, [R1+0x7dc] ;  /* 0x0007dc0001027983 */ /* 0x000f240000300800 */
[----:B------:R-:W4:Y:S02]  /*3a480*/  LDL.LU R16, [R1+0x140] ;  /* 0x0001400001107983 */ /* 0x000f240000300800 */
[----:B------:R-:W4:Y:S01]  /*3a490*/  LDL.LU R17, [R1+0x144] ;  /* 0x0001440001117983 */ /* 0x000f220000300800 */
[----:B--2---:R-:W-:Y:S01]  /*3a4a0*/  STL.64 [R1+0x2948], R10 ;  /* 0x0029480a01007387 */ /* 0x004fe20000100a00 */
[----:B------:R0:W-:Y:S03]  /*3a4b0*/  STL.64 [R1+0x2940], R8 ;  /* 0x0029400801007387 */ /* 0x0001e60000100a00 */
[----:B0-----:R-:W2:Y:S01]  /*3a4c0*/  LDL.LU R8, [R1+0x150] ;  /* 0x0001500001087983 */ /* 0x001ea20000300800 */
[----:B------:R-:W-:Y:S01]  /*3a4d0*/  MOV R9, R29 ;  /* 0x0000001d00097202 */ /* 0x000fe20000000f00 */
[----:B------:R-:W-:-:S02]  /*3a4e0*/  FMUL R12, R28, R25 ;  /* 0x000000191c0c7220 */ /* 0x000fc40000400000 */
[----:B---3--:R-:W-:Y:S02]  /*3a4f0*/  FMUL R13, R28, R24 ;  /* 0x000000181c0d7220 */ /* 0x008fe40000400000 */
[C---:B----4-:R-:W-:Y:S02]  /*3a500*/  FMUL R14, R0.reuse, R7 ;  /* 0x00000007000e7220 */ /* 0x050fe40000400000 */
[----:B------:R-:W-:-:S07]  /*3a510*/  FMUL R15, R0, R3 ;  /* 0x00000003000f7220 */ /* 0x000fce0000400000 */
[----:B--2---:R-:W-:Y:S07]  /*3a520*/  HMMA.16816.F32 R8, R20, R8, R12 ;  /* 0x000000081408723c */ /* 0x004fee000000180c */
[----:B------:R-:W-:Y:S02]  /*3a530*/  FMUL R14, R0, R4 ;  /* 0x00000004000e7220 */ /* 0x000fe40000400000 */
[C---:B------:R-:W-:Y:S02]  /*3a540*/  FMUL R13, R28.reuse, R5 ;  /* 0x000000051c0d7220 */ /* 0x040fe40000400000 */
[----:B------:R-:W-:Y:S11]  /*3a550*/  FMUL R12, R28, R6 ;  /* 0x000000061c0c7220 */ /* 0x000ff60000400000 */
[----:B------:R-:W-:Y:S02]  /*3a560*/  @!UPT UIADD3 URZ, URZ, URZ, URZ ;  /* 0x0000003f3f3ff290 */ /* 0x000fe4000fffe03f */
[----:B------:R-:W-:Y:S01]  /*3a570*/  MOV R3, R11 ;  /* 0x0000000b00037202 */ /* 0x000fe20000000f00 */
[----:B------:R-:W-:Y:S01]  /*3a580*/  IMAD.MOV.U32 R29, RZ, RZ, R10 ;  /* 0x000000ffff1d7224 */ /* 0x000fe200078e000a */
[----:B------:R0:W-:Y:S03]  /*3a590*/  STL.64 [R1+0x4d0], R8 ;  /* 0x0004d00801007387 */ /* 0x0001e60000100a00 */
[----:B------:R1:W-:Y:S01]  /*3a5a0*/  STL [R1+0x2544], R3 ;  /* 0x0025440301007387 */ /* 0x0003e20000100800 */
[----:B------:R-:W-:Y:S04]  /*3a5b0*/  STL [R1+0x2540], R29 ;  /* 0x0025401d01007387 */ /* 0x000fe80000100800 */
[----:B0-----:R-:W2:Y:S01]  /*3a5c0*/  LDL.LU R8, [R1+0x390] ;  /* 0x0003900001087983 */ /* 0x001ea20000300800 */
[----:B------:R-:W2:Y:S02]  /*3a5d0*/  LDL.LU R9, [R1+0x394] ;  /* 0x0003940001097983 */ /* 0x000ea40000300800 */
[----:B------:R-:W3:Y:S02]  /*3a5e0*/  LDL.LU R10, [R1+0x398] ;  /* 0x00039800010a7983 */ /* 0x000ee40000300800 */
[----:B------:R-:W3:Y:S01]  /*3a5f0*/  LDL.LU R11, [R1+0x39c] ;  /* 0x00039c00010b7983 */ /* 0x000ee20000300800 */
[----:B------:R-:W4:Y:S01]  /*3a600*/  LDL.LU R24, [R1+0x7c0] ;  /* 0x0007c00001187983 */ /* 0x000f220000300800 */
[----:B------:R-:W2:Y:S02]  /*3a610*/  LDL.LU R25, [R1+0x7c4] ;  /* 0x0007c40001197983 */ /* 0x000ea40000300800 */
[----:B-1----:R-:W2:Y:S02]  /*3a620*/  LDL.LU R3, [R1+0x7c8] ;  /* 0x0007c80001037983 */ /* 0x002ea40000300800 */
[----:B------:R-:W2:Y:S01]  /*3a630*/  LDL.LU R4, [R1+0x3b0] ;  /* 0x0003b00001047983 */ /* 0x000ea20000300800 */
[----:B------:R-:W2:Y:S01]  /*3a640*/  LDL.LU R5, [R1+0x3b4] ;  /* 0x0003b40001057983 */ /* 0x000ea20000300800 */
[----:B------:R-:W2:Y:S02]  /*3a650*/  LDL.LU R6, [R1+0x3b8] ;  /* 0x0003b80001067983 */ /* 0x000ea40000300800 */
[----:B------:R-:W2:Y:S02]  /*3a660*/  LDL.LU R7, [R1+0x3bc] ;  /* 0x0003bc0001077983 */ /* 0x000ea40000300800 */
[----:B------:R-:W-:-:S02]  /*3a670*/  FMUL R15, R0, R2 ;  /* 0x00000002000f7220 */ /* 0x000fc40000400000 */
[----:B------:R-:W3:Y:S05]  /*3a680*/  LDL.LU R2, [R1+0x7cc] ;  /* 0x0007cc0001027983 */ /* 0x000eea0000300800 */
[----:B------:R-:W-:Y:S01]  /*3a690*/  HMMA.16816.F32 R12, R20, R16, R12 ;  /* 0x00000010140c723c */ /* 0x000fe2000000180c */
[----:B--2---:R0:W-:Y:S01]  /*3a6a0*/  STL.64 [R1+0x2980], R6 ;  /* 0x0029800601007387 */ /* 0x0041e20000100a00 */
[----:B------:R-:W-:Y:S03]  /*3a6b0*/  STL.64 [R1+0x2978], R4 ;  /* 0x0029780401007387 */ /* 0x000fe60000100a00 */
[----:B0-----:R-:W2:Y:S01]  /*3a6c0*/  LDL.64 R6, [R1+0x108] ;  /* 0x0001080001067983 */ /* 0x001ea20000100a00 */
[----:B---3--:R0:W-:Y:S02]  /*3a6d0*/  STL.64 [R1+0x2958], R10 ;  /* 0x0029580a01007387 */ /* 0x0081e40000100a00 */
[----:B------:R-:W-:Y:S01]  /*3a6e0*/  STL.64 [R1+0x2950], R8 ;  /* 0x0029500801007387 */ /* 0x000fe20000100a00 */
[----:B0-----:R-:W3:Y:S04]  /*3a6f0*/  LDL.64 R10, [R1+0xe8] ;  /* 0x0000e800010a7983 */ /* 0x001ee80000100a00 */
[----:B---3--:R0:W-:Y:S04]  /*3a700*/  STL.64 [R1+0x2968], R10 ;  /* 0x0029680a01007387 */ /* 0x0081e80000100a00 */
[----:B0-----:R-:W3:Y:S01]  /*3a710*/  LDL.64 R10, [R1+0xf8] ;  /* 0x0000f800010a7983 */ /* 0x001ee20000100a00 */
[----:B------:R-:W2:Y:S02]  /*3a720*/  LDL.LU.64 R18, [R1+0x2990] ;  /* 0x0029900001127983 */ /* 0x000ea40000300a00 */
[----:B------:R-:W2:Y:S03]  /*3a730*/  LDL.LU.64 R16, [R1+0x2988] ;  /* 0x0029880001107983 */ /* 0x000ea60000300a00 */
[----:B------:R-:W-:Y:S01]  /*3a740*/  STL.64 [R1+0x4c0], R12 ;  /* 0x0004c00c01007387 */ /* 0x000fe20000100a00 */
[----:B------:R-:W-:Y:S02]  /*3a750*/  STL.64 [R1+0x4c8], R14 ;  /* 0x0004c80e01007387 */ /* 0x000fe40000100a00 */
[----:B------:R-:W0:Y:S04]  /*3a760*/  LDSM.16.M88.4 R12, [R27+0x20800] ;  /* 0x020800001b0c783b */ /* 0x000e280000000200 */
[----:B------:R-:W-:Y:S01]  /*3a770*/  STL [R1+0x1c28], R28 ;  /* 0x001c281c01007387 */ /* 0x000fe20000100800 */
[----:B0-----:R-:W-:Y:S01]  /*3a780*/  STL.64 [R1+0x2860], R14 ;  /* 0x0028600e01007387 */ /* 0x001fe20000100a00 */
[----:B------:R0:W-:Y:S03]  /*3a790*/  STL.64 [R1+0x2858], R12 ;  /* 0x0028580c01007387 */ /* 0x0001e60000100a00 */
[----:B0-----:R-:W2:Y:S01]  /*3a7a0*/  LDL.LU.64 R12, [R1+0x130] ;  /* 0x00013000010c7983 */ /* 0x001ea20000300a00 */
[----:B----4-:R-:W-:-:S02]  /*3a7b0*/  FMUL R24, R28, R24 ;  /* 0x000000181c187220 */ /* 0x010fc40000400000 */
[----:B------:R-:W-:Y:S02]  /*3a7c0*/  FMUL R25, R28, R25 ;  /* 0x000000191c197220 */ /* 0x000fe40000400000 */
[C---:B------:R-:W-:Y:S02]  /*3a7d0*/  FMUL R26, R0.reuse, R3 ;  /* 0x00000003001a7220 */ /* 0x040fe40000400000 */
[----:B------:R-:W-:Y:S01]  /*3a7e0*/  FMUL R27, R0, R2 ;  /* 0x00000002001b7220 */ /* 0x000fe20000400000 */
[----:B------:R-:W4:Y:S01]  /*3a7f0*/  LDL.64 R14, [R1+0x138] ;  /* 0x00013800010e7983 */ /* 0x000f220000100a00 */
[----:B------:R-:W-:Y:S05]  /*3a800*/  STL [R1+0x1c2c], R0 ;  /* 0x001c2c0001007387 */ /* 0x000fea0000100800 */
[----:B--2---:R-:W-:Y:S01]  /*3a810*/  HMMA.16816.F32 R20, R20, R12, R24 ;  /* 0x0000000c1414723c */ /* 0x004fe20000001818 */
[----:B------:R-:W2:Y:S04]  /*3a820*/  LDL.64 R26, [R1+0x8] ;  /* 0x00000800011a7983 */ /* 0x000ea80000100a00 */
[----:B--2---:R0:W-:Y:S11]  /*3a830*/  STL.64 [R1+0x2960], R26 ;  /* 0x0029601a01007387 */ /* 0x0041f60000100a00 */
[----:B------:R-:W-:Y:S07]  /*3a840*/  @!UPT UIADD3 URZ, URZ, URZ, URZ ;  /* 0x0000003f3f3ff290 */ /* 0x000fee000fffe03f */
[----:B------:R1:W-:Y:S02]  /*3a850*/  STL.64 [R1+0x210], R20 ;  /* 0x0002101401007387 */ /* 0x0003e40000100a00 */
[----:B------:R2:W-:Y:S02]  /*3a860*/  STL.64 [R1+0x218], R22 ;  /* 0x0002181601007387 */ /* 0x0005e40000100a00 */
[----:B------:R-:W3:Y:S01]  /*3a870*/  LDL.LU R24, [R1+0x3a0] ;  /* 0x0003a00001187983 */ /* 0x000ee20000300800 */
[----:B------:R-:W3:Y:S04]  /*3a880*/  LDL.LU R25, [R1+0x3a4] ;  /* 0x0003a40001197983 */ /* 0x000ee80000300800 */
[----:B0-----:R-:W3:Y:S01]  /*3a890*/  LDL.LU R26, [R1+0x3a8] ;  /* 0x0003a800011a7983 */ /* 0x001ee20000300800 */
[----:B------:R-:W3:Y:S02]  /*3a8a0*/  LDL.LU R27, [R1+0x3ac] ;  /* 0x0003ac00011b7983 */ /* 0x000ee40000300800 */
[----:B-1----:R-:W3:Y:S02]  /*3a8b0*/  LDL.LU R20, [R1+0x3d0] ;  /* 0x0003d00001147983 */ /* 0x002ee40000300800 */
[----:B------:R-:W3:Y:S01]  /*3a8c0*/  LDL.LU R21, [R1+0x3d4] ;  /* 0x0003d40001157983 */ /* 0x000ee20000300800 */
[----:B--2---:R-:W2:Y:S01]  /*3a8d0*/  LDL.LU R22, [R1+0x3d8] ;  /* 0x0003d80001167983 */ /* 0x004ea20000300800 */
[----:B------:R-:W2:Y:S02]  /*3a8e0*/  LDL.LU R23, [R1+0x3dc] ;  /* 0x0003dc0001177983 */ /* 0x000ea40000300800 */
[----:B----4-:R0:W-:Y:S02]  /*3a8f0*/  STL.64 [R1+0x2878], R14 ;  /* 0x0028780e01007387 */ /* 0x0101e40000100a00 */
[----:B------:R-:W4:Y:S01]  /*3a900*/  LDL.LU R12, [R1+0x200] ;  /* 0x00020000010c7983 */ /* 0x000f220000300800 */
[----:B------:R-:W4:Y:S04]  /*3a910*/  LDL.LU R13, [R1+0x204] ;  /* 0x00020400010d7983 */ /* 0x000f280000300800 */
[----:B0-----:R-:W4:Y:S01]  /*3a920*/  LDL.LU R14, [R1+0x208] ;  /* 0x00020800010e7983 */ /* 0x001f220000300800 */
[----:B------:R-:W4:Y:S02]  /*3a930*/  LDL.LU R15, [R1+0x20c] ;  /* 0x00020c00010f7983 */ /* 0x000f240000300800 */
[C---:B----4-:R-:W-:Y:S11]  /*3a940*/  HMMA.16816.F32 R12, R16.reuse, R6, R12 ;  /* 0x00000006100c723c */ /* 0x050ff6000000180c */
[----:B------:R-:W-:Y:S11]  /*3a950*/  @!UPT UIADD3 URZ, URZ, URZ, URZ ;  /* 0x0000003f3f3ff290 */ /* 0x000ff6000fffe03f */
[----:B------:R-:W-:Y:S01]  /*3a960*/  @!UPT UIADD3 URZ, URZ, URZ, URZ ;  /* 0x0000003f3f3ff290 */ /* 0x000fe2000fffe03f */
[----:B------:R0:W-:Y:S01]  /*3a970*/  STL.64 [R1+0x200], R12 ;  /* 0x0002000c01007387 */ /* 0x0001e20000100a00 */
[----:B------:R-:W-:Y:S02]  /*3a980*/  STL.64 [R1+0x208], R14 ;  /* 0x0002080e01007387 */ /* 0x000fe40000100a00 */
[----:B0-----:R-:W-:Y:S01]  /*3a990*/  IMAD.MOV.U32 R13, RZ, RZ, R6 ;  /* 0x000000ffff0d7224 */ /* 0x001fe200078e0006 */
[----:B------:R-:W-:Y:S02]  /*3a9a0*/  MOV R12, R7 ;  /* 0x00000007000c7202 */ /* 0x000fe40000000f00 */
[----:B------:R-:W3:Y:S01]  /*3a9b0*/  LDL.LU.64 R6, [R1+0x2980] ;  /* 0x0029800001067983 */ /* 0x000ee20000300a00 */
[----:B------:R-:W3:Y:S02]  /*3a9c0*/  LDL.LU.64 R4, [R1+0x2978] ;  /* 0x0029780001047983 */ /* 0x000ee40000300a00 */
[----:B------:R-:W-:Y:S01]  /*3a9d0*/  STL [R1+0x28a8], R13 ;  /* 0x0028a80d01007387 */ /* 0x000fe20000100800 */
[C---:B---3--:R-:W-:Y:S11]  /*3a9e0*/  HMMA.16816.F32 R4, R16.reuse, R10, R4 ;  /* 0x0000000a1004723c */ /* 0x048ff60000001804 */
[----:B------:R-:W-:Y:S11]  /*3a9f0*/  @!UPT UIADD3 URZ, URZ, URZ, URZ ;  /* 0x0000003f3f3ff290 */ /* 0x000ff6000fffe03f */
[----:B------:R-:W-:Y:S01]  /*3aa00*/  @!UPT UIADD3 URZ, URZ, URZ, URZ ;  /* 0x0000003f3f3ff290 */ /* 0x000fe2000fffe03f */
[----:B------:R0:W-:Y:S01]  /*3aa10*/  STL.64 [R1+0x1f0], R4 ;  /* 0x0001f00401007387 */ /* 0x0001e20000100a00 */
[----:B------:R1:W-:Y:S02]  /*3aa20*/  STL.64 [R1+0x1f8], R6 ;  /* 0x0001f80601007387 */ /* 0x0003e40000100a00 */
[----:B0-----:R-:W-:Y:S01]  /*3aa30*/  IMAD.MOV.U32 R5, RZ, RZ, R10 ;  /* 0x000000ffff057224 */ /* 0x001fe200078e000a */
[----:B-1----:R-:W3:Y:S01]  /*3aa40*/  LDL.LU.64 R6, [R1+0x2970] ;  /* 0x0029700001067983 */ /* 0x002ee20000300a00 */
[----:B------:R-:W-:Y:S02]  /*3aa50*/  MOV R4, R11 ;  /* 0x0000000b00047202 */ /* 0x000fe40000000f00 */
[----:B------:R-:W4:Y:S02]  /*3aa60*/  LDL.LU.64 R10, [R1+0x2968] ;  /* 0x00296800010a7983 */ /* 0x000f240000300a00 */
[C---:B----4-:R-:W-:Y:S01]  /*3aa70*/  HMMA.16816.F32 R24, R16.reuse, R10, R24 ;  /* 0x0000000a1018723c */ /* 0x050fe20000001818 */
[----:B------:R-:W-:Y:S01]  /*3aa80*/  IMAD.MOV.U32 R15, RZ, RZ, R10 ;  /* 0x000000ffff0f7224 */ /* 0x000fe200078e000a */
[----:B------:R-:W-:Y:S11]  /*3aa90*/  MOV R14, R11 ;  /* 0x0000000b000e7202 */ /* 0x000ff60000000f00 */
[----:B------:R-:W-:Y:S10]  /*3aaa0*/  @!UPT UIADD3 URZ, URZ, URZ, URZ ;  /* 0x0000003f3f3ff290 */ /* 0x000ff4000fffe03f */
[----:B------:R-:W-:Y:S01]  /*3aab0*/  STL.64 [R1+0x1e0], R24 ;  /* 0x0001e01801007387 */ /* 0x000fe20000100a00 */
[----:B------:R0:W-:Y:S03]  /*3aac0*/  STL.64 [R1+0x1e8], R26 ;  /* 0x0001e81a01007387 */ /* 0x0001e60000100a00 */
[----:B0-----:R-:W4:Y:S01]  /*3aad0*/  LDL.LU.64 R26, [R1+0x2960] ;  /* 0x00296000011a7983 */ /* 0x001f220000300a00 */
[----:B------:R-:W4:Y:S02]  /*3aae0*/  LDL.LU.64 R10, [R1+0x2958] ;  /* 0x00295800010a7983 */ /* 0x000f240000300a00 */
[----:B------:R-:W4:Y:S02]  /*3aaf0*/  LDL.LU.64 R8, [R1+0x2950] ;  /* 0x0029500001087983 */ /* 0x000f240000300a00 */
[C---:B----4-:R-:W-:Y:S11]  /*3ab00*/  HMMA.16816.F32 R8, R16.reuse, R26, R8 ;  /* 0x0000001a1008723c */ /* 0x050ff60000001808 */
[----:B------:R-:W-:Y:S11]  /*3ab10*/  @!UPT UIADD3 URZ, URZ, URZ, URZ ;  /* 0x0000003f3f3ff290 */ /* 0x000ff6000fffe03f */
[----:B------:R-:W-:Y:S01]  /*3ab20*/  @!UPT UIADD3 URZ, URZ, URZ, URZ ;  /* 0x0000003f3f3ff290 */ /* 0x000fe2000fffe03f */
[----:B------:R-:W-:Y:S01]  /*3ab30*/  STL.64 [R1+0x1d0], R8 ;  /* 0x0001d00801007387 */ /* 0x000fe20000100a00 */
[----:B------:R0:W-:Y:S03]  /*3ab40*/  STL.64 [R1+0x1d8], R10 ;  /* 0x0001d80a01007387 */ /* 0x0001e60000100a00 */
[----:B0-----:R-:W2:Y:S01]  /*3ab50*/  LDL.LU.64 R10, [R1+0x2948] ;  /* 0x00294800010a7983 */ /* 0x001ea20000300a00 */
[----:B------:R-:W-:Y:S02]  /*3ab60*/  IMAD.MOV.U32 R13, RZ, RZ, R26 ;  /* 0x000000ffff0d7224 */ /* 0x000fe400078e001a */
[----:B------:R-:W4:Y:S02]  /*3ab70*/  LDL.LU.64 R8, [R1+0x2940] ;  /* 0x0029400001087983 */ /* 0x000f240000300a00 */
[----:B------:R-:W-:Y:S01]  /*3ab80*/  STL.64 [R1+0x28b8], R14 ;  /* 0x0028b80e01007387 */ /* 0x000fe20000100a00 */
[----:B------:R2:W-:Y:S02]  /*3ab90*/  STL.64 [R1+0x28b0], R12 ;  /* 0x0028b00c01007387 */ /* 0x0005e40000100a00 */
[----:B--2---:R-:W-:Y:S02]  /*3aba0*/  HMMA.16816.F32 R12, R16, R10, R20 ;  /* 0x0000000a100c723c */ /* 0x004fe40000001814 */
[----:B------:R-:W-:Y:S11]  /*3abb0*/  STL.64 [R1+0x27f8], R10 ;  /* 0x0027f80a01007387 */ /* 0x000ff60000100a00 */
[----:B------:R-:W-:Y:S10]  /*3abc0*/  @!UPT UIADD3 URZ, URZ, URZ, URZ ;  /* 0x0000003f3f3ff290 */ /* 0x000ff4000fffe03f */
[----:B------:R-:W-:Y:S01]  /*3abd0*/  STL.64 [R1+0x1b0], R12 ;  /* 0x0001b00c01007387 */ /* 0x000fe20000100a00 */
[----:B------:R0:W-:Y:S03]  /*3abe0*/  STL.64 [R1+0x1b8], R14 ;  /* 0x0001b80e01007387 */ /* 0x0001e60000100a00 */
[----:B0-----:R-:W2:Y:S04]  /*3abf0*/  LDL.64 R14, [R1+0x178] ;  /* 0x00017800010e7983 */ /* 0x001ea80000100a00 */
[----:B--2---:R0:W-:Y:S04]  /*3ac00*/  STL.64 [R1+0x28c8], R14 ;  /* 0x0028c80e01007387 */ /* 0x0041e80000100a00 */
[----:B0-----:R-:W2:Y:S04]  /*3ac10*/  LDL R14, [R1+0x188] ;  /* 0x00018800010e7983 */ /* 0x001ea80000100800 */
[----:B------:R-:W2:Y:S04]  /*3ac20*/  LDL R15, [R1+0x18c] ;  /* 0x00018c00010f7983 */ /* 0x000ea80000100800 */
[----:B--2---:R0:W-:Y:S04]  /*3ac30*/  STL.64 [R1+0x28e0], R14 ;  /* 0x0028e00e01007387 */ /* 0x0041e80000100a00 */
[----:B0-----:R-:W2:Y:S04]  /*3ac40*/  LDL.64 R14, [R1+0x198] ;  /* 0x00019800010e7983 */ /* 0x001ea80000100a00 */
[----:B--2---:R0:W-:Y:S01]  /*3ac50*/  STL.64 [R1+0x28f8], R14 ;  /* 0x0028f80e01007387 */ /* 0x0041e20000100a00 */
[----:B------:R-:W2:Y:S02]  /*3ac60*/  LDL.LU R12, [R1+0x4a0] ;  /* 0x0004a000010c7983 */ /* 0x000ea40000300800 */
[----:B------:R-:W2:Y:S01]  /*3ac70*/  LDL.LU R13, [R1+0x4a4] ;  /* 0x0004a400010d7983 */ /* 0x000ea20000300800 */
[----:B0-----:R-:W2:Y:S01]  /*3ac80*/  LDL.LU R14, [R1+0x4a8] ;  /* 0x0004a800010e7983 */ /* 0x001ea20000300800 */
[----:B------:R-:W2:Y:S02]  /*3ac90*/  LDL.LU R15, [R1+0x4ac] ;  /* 0x0004ac00010f7983 */ /* 0x000ea40000300800 */
[----:B------:R-:W2:Y:S02]  /*3aca0*/  LDL.64 R22, [R1+0x128] ;  /* 0x0001280001167983 */ /* 0x000ea40000100a00 */
[----:B--2---:R0:W-:Y:S01]  /*3acb0*/  STL.64 [R1+0x2928], R22 ;  /* 0x0029281601007387 */ /* 0x0041e20000100a00 */
[----:B------:R-:W2:Y:S02]  /*3acc0*/  LDL.LU R20, [R1+0x3f0] ;  /* 0x0003f00001147983 */ /* 0x000ea40000300800 */
[----:B------:R-:W2:Y:S01]  /*3acd0*/  LDL.LU R21, [R1+0x3f4] ;  /* 0x0003f40001157983 */ /* 0x000ea20000300800 */
[----:B0-----:R-:W2:Y:S01]  /*3ace0*/  LDL.LU R22, [R1+0x3f8] ;  /* 0x0003f80001167983 */ /* 0x001ea20000300800 */
[----:B------:R-:W2:Y:S02]  /*3acf0*/  LDL.LU R23, [R1+0x3fc] ;  /* 0x0003fc0001177983 */ /* 0x000ea40000300800 */
[----:B------:R0:W-:Y:S02]  /*3ad00*/  STL.64 [R1+0x2908], R14 ;  /* 0x0029080e01007387 */ /* 0x0001e40000100a00 */
[----:B------:R1:W-:Y:S01]  /*3ad10*/  STL.64 [R1+0x2900], R12 ;  /* 0x0029000c01007387 */ /* 0x0003e20000100a00 */
[----:B0-----:R-:W2:Y:S04]  /*3ad20*/  LDL.64 R14, [R1+0x1c8] ;  /* 0x0001c800010e7983 */ /* 0x001ea80000100a00 */
[----:B--2---:R0:W-:Y:S01]  /*3ad30*/  STL.64 [R1+0x2920], R14 ;  /* 0x0029200e01007387 */ /* 0x0041e20000100a00 */
[----:B-1----:R-:W2:Y:S02]  /*3ad40*/  LDL.LU R12, [R1+0x420] ;  /* 0x00042000010c7983 */ /* 0x002ea40000300800 */
[----:B------:R-:W2:Y:S01]  /*3ad50*/  LDL.LU R13, [R1+0x424] ;  /* 0x00042400010d7983 */ /* 0x000ea20000300800 */
[----:B0-----:R-:W2:Y:S01]  /*3ad60*/  LDL.LU R14, [R1+0x428] ;  /* 0x00042800010e7983 */ /* 0x001ea20000300800 */
[----:B------:R-:W2:Y:S02]  /*3ad70*/  LDL.LU R15, [R1+0x42c] ;  /* 0x00042c00010f7983 */ /* 0x000ea40000300800 */
[----:B----4-:R0:W-:Y:S02]  /*3ad80*/  STL.64 [R1+0x27f0], R8 ;  /* 0x0027f00801007387 */ /* 0x0101e40000100a00 */
[----:B------:R-:W4:Y:S02]  /*3ad90*/  LDL.64 R10, [R1+0x168] ;  /* 0x00016800010a7983 */ /* 0x000f240000100a00 */
[----:B----4-:R3:W-:Y:S01]  /*3ada0*/  STL.64 [R1+0x28c0], R10 ;  /* 0x0028c00a01007387 */ /* 0x0107e20000100a00 */
[----:B0-----:R-:W4:Y:S02]  /*3adb0*/  LDL.LU R8, [R1+0x470] ;  /* 0x0004700001087983 */ /* 0x001f240000300800 */
[----:B------:R-:W4:Y:S02]  /*3adc0*/  LDL.LU R9, [R1+0x474] ;  /* 0x0004740001097983 */ /* 0x000f240000300800 */
[----:B---3--:R-:W-:Y:S01]  /*3add0*/  IMAD.MOV.U32 R10, RZ, RZ, R7 ;  /* 0x000000ffff0a7224 */ /* 0x008fe200078e0007 */
[----:B------:R-:W-:Y:S01]  /*3ade0*/  MOV R11, R6 ;  /* 0x00000006000b7202 */ /* 0x000fe20000000f00 */
[----:B------:R-:W3:Y:S01]  /*3adf0*/  LDL.LU R7, [R1+0x293c] ;  /* 0x00293c0001077983 */ /* 0x000ee20000300800 */
[----:B------:R-:W2:Y:S03]  /*3ae00*/  LDL.LU R6, [R1+0x2938] ;  /* 0x0029380001067983 */ /* 0x000ea60000300800 */
[----:B------:R-:W-:Y:S04]  /*3ae10*/  STL.64 [R1+0x28d8], R10 ;  /* 0x0028d80a01007387 */ /* 0x000fe80000100a00 */
[----:B----4-:R0:W-:Y:S04]  /*3ae20*/  STL.64 [R1+0x28d0], R8 ;  /* 0x0028d00801007387 */ /* 0x0101e80000100a00 */
[----:B0-----:R-:W4:Y:S01]  /*3ae30*/  LDL.LU R8, [R1+0x480] ;  /* 0x0004800001087983 */ /* 0x001f220000300800 */
[----:B------:R-:W4:Y:S02]  /*3ae40*/  LDL.LU R9, [R1+0x484] ;  /* 0x0004840001097983 */ /* 0x000f240000300800 */
[----:B------:R-:W2:Y:S02]  /*3ae50*/  LDL.LU R10, [R1+0x488] ;  /* 0x00048800010a7983 */ /* 0x000ea40000300800 */
[----:B------:R-:W2:Y:S02]  /*3ae60*/  LDL.LU R11, [R1+0x48c] ;  /* 0x00048c00010b7983 */ /* 0x000ea40000300800 */
[----:B--2---:R0:W-:Y:S01]  /*3ae70*/  STL.64 [R1+0x28f0], R10 ;  /* 0x0028f00a01007387 */ /* 0x0041e20000100a00 */
[----:B----4-:R1:W-:Y:S02]  /*3ae80*/  STL.64 [R1+0x28e8], R8 ;  /* 0x0028e80801007387 */ /* 0x0103e40000100a00 */
[----:B0-----:R-:W-:Y:S01]  /*3ae90*/  IMAD.MOV.U32 R10, RZ, RZ, R6 ;  /* 0x000000ffff0a7224 */ /* 0x001fe200078e0006 */
[----:B-1----:R-:W2:Y:S01]  /*3aea0*/  LDL.LU R8, [R1+0x490] ;  /* 0x0004900001087983 */ /* 0x002ea20000300800 */
[----:B------:R-:W2:Y:S02]  /*3aeb0*/  LDL.LU R9, [R1+0x494] ;  /* 0x0004940001097983 */ /* 0x000ea40000300800 */
[----:B------:R-:W4:Y:S01]  /*3aec0*/  LDL.LU R6, [R1+0x2934] ;  /* 0x0029340001067983 */ /* 0x000f220000300800 */
[----:B---3--:R-:W-:-:S02]  /*3aed0*/  MOV R11, R7 ;  /* 0x00000007000b7202 */ /* 0x008fc40000000f00 */
[----:B------:R-:W4:Y:S03]  /*3aee0*/  LDL.LU R7, [R1+0x2930] ;  /* 0x0029300001077983 */ /* 0x000f260000300800 */
[----:B------:R-:W-:Y:S01]  /*3aef0*/  STL.64 [R1+0x2918], R10 ;  /* 0x0029180a01007387 */ /* 0x000fe20000100a00 */
[C---:B----4-:R-:W-:Y:S01]  /*3af00*/  HMMA.16816.F32 R20, R16.reuse, R6, R20 ;  /* 0x000000061014723c */ /* 0x050fe20000001814 */
[----:B--2---:R0:W-:Y:S04]  /*3af10*/  STL.64 [R1+0x2910], R8 ;  /* 0x0029100801007387 */ /* 0x0041e80000100a00 */
[----:B0-----:R-:W2:Y:S01]  /*3af20*/  LDL.LU R8, [R1+0x4b0] ;  /* 0x0004b00001087983 */ /* 0x001ea20000300800 */
[----:B------:R-:W2:Y:S02]  /*3af30*/  LDL.LU R9, [R1+0x4b4] ;  /* 0x0004b40001097983 */ /* 0x000ea40000300800 */
[----:B------:R-:W2:Y:S02]  /*3af40*/  LDL.LU R10, [R1+0x4b8] ;  /* 0x0004b800010a7983 */ /* 0x000ea40000300800 */
[----:B------:R-:W2:Y:S11]  /*3af50*/  LDL.LU R11, [R1+0x4bc] ;  /* 0x0004bc00010b7983 */ /* 0x000eb60000300800 */
[----:B------:R-:W-:Y:S02]  /*3af60*/  @!UPT UIADD3 URZ, URZ, URZ, URZ ;  /* 0x0000003f3f3ff290 */ /* 0x000fe4000fffe03f */
[----:B------:R-:W-:Y:S01]  /*3af70*/  STL.64 [R1+0x110], R20 ;  /* 0x0001101401007387 */ /* 0x000fe20000100a00 */
[----:B------:R0:W-:Y:S03]  /*3af80*/  STL.64 [R1+0x118], R22 ;  /* 0x0001181601007387 */ /* 0x0001e60000100a00 */
[----:B0-----:R-:W3:Y:S01]  /*3af90*/  LDL.LU.64 R22, [R1+0x2928] ;  /* 0x0029280001167983 */ /* 0x001ee20000300a00 */
[----:B------:R-:W-:Y:S03]  /*3afa0*/  STL.64 [R1+0x2880], R6 ;  /* 0x0028800601007387 */ /* 0x000fe60000100a00 */
[----:B------:R-:W0:Y:S01]  /*3afb0*/  S2R R3, SR_TID.X ;  /* 0x0000000000037919 */ /* 0x000e220000002100 */
[----:B------:R-:W-:Y:S02]  /*3afc0*/  MOV R26, R27 ;  /* 0x0000001b001a7202 */ /* 0x000fe40000000f00 */
[C---:B0-----:R-:W-:Y:S01]  /*3afd0*/  LOP3.LUT R2, R3.reuse, 0x7, RZ, 0xc0, !PT ;  /* 0x0000000703027812 */ /* 0x041fe200078ec0ff */
[----:B---3--:R-:W-:Y:S11]  /*3afe0*/  HMMA.16816.F32 R12, R16, R22, R12 ;  /* 0x00000016100c723c */ /* 0x008ff6000000180c */
[----:B------:R-:W-:Y:S11]  /*3aff0*/  @!UPT UIADD3 URZ, URZ, URZ, URZ ;  /* 0x0000003f3f3ff290 */ /* 0x000ff6000fffe03f */
[----:B------:R-:W-:Y:S01]  /*3b000*/  @!UPT UIADD3 URZ, URZ, URZ, URZ ;  /* 0x0000003f3f3ff290 */ /* 0x000fe2000fffe03f */
[----:B------:R-:W-:Y:S01]  /*3b010*/  STL.64 [R1+0x680], R12 ;  /* 0x0006800c01007387 */ /* 0x000fe20000100a00 */
[----:B------:R0:W-:Y:S03]  /*3b020*/  STL.64 [R1+0x688], R14 ;  /* 0x0006880e01007387 */ /* 0x0001e60000100a00 */
[----:B0-----:R-:W2:Y:S01]  /*3b030*/  LDL.LU.64 R14, [R1+0x2920] ;  /* 0x00292000010e7983 */ /* 0x001ea20000300a00 */
[----:B------:R-:W-:Y:S02]  /*3b040*/  SHF.L.U32 R27, R2, 0x4, RZ ;  /* 0x00000004021b7819 */ /* 0x000fe400000006ff */
[----:B------:R-:W0:Y:S02]  /*3b050*/  S2R R2, SR_TID.X ;  /* 0x0000000000027919 */ /* 0x000e240000002100 */
[----:B------:R-:W-:-:S05]  /*3b060*/  IMAD.SHL.U32 R3, R3, 0x80, RZ ;  /* 0x0000008003037824 */ /* 0x000fca00078e00ff */
[----:B------:R-:W-:Y:S01]  /*3b070*/  LOP3.LUT R27, R27, 0x780, R3, 0xf8, !PT ;  /* 0x000007801b1b7812 */ /* 0x000fe200078ef803 */
[----:B------:R-:W-:Y:S01]  /*3b080*/  IMAD.MOV.U32 R25, RZ, RZ, R22 ;  /* 0x000000ffff197224 */ /* 0x000fe200078e0016 */
[----:B------:R-:W-:Y:S02]  /*3b090*/  MOV R24, R23 ;  /* 0x0000001700187202 */ /* 0x000fe40000000f00 */
[----:B0-----:R-:W-:-:S04]  /*3b0a0*/  LOP3.LUT R27, R27, 0x10, R2, 0x78, !PT ;  /* 0x000000101b1b7812 */ /* 0x001fc800078e7802 */
[----:B------:R-:W-:-:S05]  /*3b0b0*/  LOP3.LUT R27, R27, 0x20, RZ, 0x3c, !PT ;  /* 0x000000201b1b7812 */ /* 0x000fca00078e3cff */
[----:B------:R-:W0:Y:S04]  /*3b0c0*/  LDSM.16.M88.4 R20, [R27+0x21000] ;  /* 0x021000001b14783b */ /* 0x000e280000000200 */
[----:B------:R-:W-:Y:S01]  /*3b0d0*/  STL [R1+0x2870], R27 ;  /* 0x0028701b01007387 */ /* 0x000fe20000100800 */
[----:B------:R-:W-:Y:S03]  /*3b0e0*/  STL.64 [R1+0x2868], R24 ;  /* 0x0028681801007387 */ /* 0x000fe60000100a00 */
[----:B0-----:R0:W-:Y:S01]  /*3b0f0*/  STL.64 [R1+0x2718], R22 ;  /* 0x0027181601007387 */ /* 0x0011e20000100a00 */
[----:B------:R-:W-:Y:S03]  /*3b100*/  STL.64 [R1+0x2710], R20 ;  /* 0x0027101401007387 */ /* 0x000fe60000100a00 */
[----:B0-----:R-:W3:Y:S01]  /*3b110*/  LDL.64 R22, [R1+0x1a8] ;  /* 0x0001a80001167983 */ /* 0x001ee20000100a00 */
        /* <DEDUP_REMOVED lines=8> */
[----:B------:R-:W3:Y:S02]  /*3b1a0*/  LDL.LU.64 R14, [R1+0x2908] ;  /* 0x00290800010e7983 */ /* 0x000ee40000300a00 */
[----:B------:R-:W3:Y:S02]  /*3b1b0*/  LDL.LU.64 R12, [R1+0x2900] ;  /* 0x00290000010c7983 */ /* 0x000ee40000300a00 */
[C---:B---3--:R-:W-:Y:S11]  /*3b1c0*/  HMMA.16816.F32 R12, R16.reuse, R22, R12 ;  /* 0x00000016100c723c */ /* 0x048ff6000000180c */
[----:B------:R-:W-:Y:S11]  /*3b1d0*/  @!UPT UIADD3 URZ, URZ, URZ, URZ ;  /* 0x0000003f3f3ff290 */ /* 0x000ff6000fffe03f */
[----:B------:R-:W-:Y:S01]  /*3b1e0*/  @!UPT UIADD3 URZ, URZ, URZ, URZ ;  /* 0x0000003f3f3ff290 */ /* 0x000fe2000fffe03f */
[----:B------:R-:W-:Y:S01]  /*3b1f0*/  STL.64 [R1+0x660], R12 ;  /* 0x0006600c01007387 */ /* 0x000fe20000100a00 */
[----:B------:R0:W-:Y:S03]  /*3b200*/  STL.64 [R1+0x668], R14 ;  /* 0x0006680e01007387 */ /* 0x0001e60000100a00 */
[----:B0-----:R-:W2:Y:S01]  /*3b210*/  LDL.LU.64 R14, [R1+0x28f8] ;  /* 0x0028f800010e7983 */ /* 0x001ea20000300a00 */
[----:B------:R0:W-:Y:S02]  /*3b220*/  STL.64 [R1+0x27c8], R22 ;  /* 0x0027c81601007387 */ /* 0x0001e40000100a00 */
[----:B------:R-:W3:Y:S02]  /*3b230*/  LDL.LU R20, [R1+0x460] ;  /* 0x0004600001147983 */ /* 0x000ee40000300800 */
[----:B------:R-:W3:Y:S01]  /*3b240*/  LDL.LU R21, [R1+0x464] ;  /* 0x0004640001157983 */ /* 0x000ee20000300800 */
[----:B0-----:R-:W3:Y:S01]  /*3b250*/  LDL.LU R22, [R1+0x468] ;  /* 0x0004680001167983 */ /* 0x001ee20000300800 */
[----:B------:R-:W3:Y:S01]  /*3b260*/  LDL.LU R23, [R1+0x46c] ;  /* 0x00046c0001177983 */ /* 0x000ee20000300800 */
        /* <DEDUP_REMOVED lines=9> */
[----:B------:R-:W-:Y:S01]  /*3b300*/  STL [R1+0x27b8], R28 ;  /* 0x0027b81c01007387 */ /* 0x000fe20000100800 */
[----:B------:R-:W-:Y:S01]  /*3b310*/  STL [R1+0x27b4], R29 ;  /* 0x0027b41d01007387 */ /* 0x000fe20000100800 */
[C---:B--2---:R-:W-:Y:S03]  /*3b320*/  HMMA.16816.F32 R12, R16.reuse, R14, R8 ;  /* 0x0000000e100c723c */ /* 0x044fe60000001808 */
[----:B------:R-:W2:Y:S01]  /*3b330*/  LDL.LU.64 R10, [R1+0x28d8] ;  /* 0x0028d800010a7983 */ /* 0x000ea20000300a00 */
[----:B------:R-:W2:Y:S11]  /*3b340*/  LDL.LU.64 R8, [R1+0x28d0] ;  /* 0x0028d00001087983 */ /* 0x000eb60000300a00 */
[----:B------:R-:W-:Y:S08]  /*3b350*/  @!UPT UIADD3 URZ, URZ, URZ, URZ ;  /* 0x0000003f3f3ff290 */ /* 0x000ff0000fffe03f */
[----:B------:R-:W-:Y:S01]  /*3b360*/  STL.64 [R1+0x640], R12 ;  /* 0x0006400c01007387 */ /* 0x000fe20000100a00 */
[----:B------:R0:W-:Y:S03]  /*3b370*/  STL.64 [R1+0x648], R14 ;  /* 0x0006480e01007387 */ /* 0x0001e60000100a00 */
[----:B0-----:R-:W2:Y:S02]  /*3b380*/  LDL.LU.64 R14, [R1+0x28c8] ;  /* 0x0028c800010e7983 */ /* 0x001ea40000300a00 */
[C---:B--2---:R-:W-:Y:S11]  /*3b390*/  HMMA.16816.F32 R8, R16.reuse, R14, R8 ;  /* 0x0000000e1008723c */ /* 0x044ff60000001808 */
[----:B------:R-:W-:Y:S11]  /*3b3a0*/  @!UPT UIADD3 URZ, URZ, URZ, URZ ;  /* 0x0000003f3f3ff290 */ /* 0x000ff6000fffe03f */
[----:B------:R-:W-:Y:S01]  /*3b3b0*/  @!UPT UIADD3 URZ, URZ, URZ, URZ ;  /* 0x0000003f3f3ff290 */ /* 0x000fe2000fffe03f */
[----:B------:R-:W-:Y:S01]  /*3b3c0*/  STL.64 [R1+0x630], R8 ;  /* 0x0006300801007387 */ /* 0x000fe20000100a00 */
[----:B------:R0:W-:Y:S03]  /*3b3d0*/  STL.64 [R1+0x638], R10 ;  /* 0x0006380a01007387 */ /* 0x0001e60000100a00 */
[----:B0-----:R-:W3:Y:S01]  /*3b3e0*/  LDL.LU.64 R10, [R1+0x28c0] ;  /* 0x0028c000010a7983 */ /* 0x001ee20000300a00 */
[----:B------:R-:W-:Y:S01]  /*3b3f0*/  MOV R2, R15 ;  /* 0x0000000f00027202 */ /* 0x000fe20000000f00 */
[----:B------:R-:W-:Y:S02]  /*3b400*/  IMAD.MOV.U32 R29, RZ, RZ, R14 ;  /* 0x000000ffff1d7224 */ /* 0x000fe400078e000e */
[----:B------:R-:W2:Y:S01]  /*3b410*/  LDL.LU.64 R14, [R1+0x28b8] ;  /* 0x0028b800010e7983 */ /* 0x000ea20000300a00 */
[----:B------:R-:W4:Y:S02]  /*3b420*/  LDL.LU.64 R12, [R1+0x28b0] ;  /* 0x0028b000010c7983 */ /* 0x000f240000300a00 */
[----:B------:R-:W-:Y:S02]  /*3b430*/  STL [R1+0x27c0], R2 ;  /* 0x0027c00201007387 */ /* 0x000fe40000100800 */
[----:B------:R-:W-:Y:S01]  /*3b440*/  STL [R1+0x27bc], R29 ;  /* 0x0027bc1d01007387 */ /* 0x000fe20000100800 */
[----:B---3--:R-:W-:Y:S11]  /*3b450*/  HMMA.16816.F32 R20, R16, R10, R20 ;  /* 0x0000000a1014723c */ /* 0x008ff60000001814 */
[----:B------:R-:W-:Y:S11]  /*3b460*/  @!UPT UIADD3 URZ, URZ, URZ, URZ ;  /* 0x0000003f3f3ff290 */ /* 0x000ff6000fffe03f */
[----:B------:R-:W-:Y:S01]  /*3b470*/  @!UPT UIADD3 URZ, URZ, URZ, URZ ;  /* 0x0000003f3f3ff290 */ /* 0x000fe2000fffe03f */
[----:B------:R0:W-:Y:S01]  /*3b480*/  STL.64 [R1+0x420], R20 ;  /* 0x0004201401007387 */ /* 0x0001e20000100a00 */
[----:B------:R1:W-:Y:S03]  /*3b490*/  STL.64 [R1+0x428], R22 ;  /* 0x0004281601007387 */ /* 0x0003e60000100a00 */
[----:B0-----:R-:W3:Y:S01]  /*3b4a0*/  LDL.LU R20, [R1+0x350] ;  /* 0x0003500001147983 */ /* 0x001ee20000300800 */
[----:B------:R-:W3:Y:S02]  /*3b4b0*/  LDL.LU R21, [R1+0x354] ;  /* 0x0003540001157983 */ /* 0x000ee40000300800 */
[----:B-1----:R-:W2:Y:S02]  /*3b4c0*/  LDL.LU R22, [R1+0x358] ;  /* 0x0003580001167983 */ /* 0x002ea40000300800 */
[----:B------:R-:W2:Y:S02]  /*3b4d0*/  LDL.LU R23, [R1+0x35c] ;  /* 0x00035c0001177983 */ /* 0x000ea40000300800 */
[----:B------:R-:W-:Y:S01]  /*3b4e0*/  IMAD.MOV.U32 R28, RZ, RZ, R11 ;  /* 0x000000ffff1c7224 */ /* 0x000fe200078e000b */
[----:B----4-:R-:W-:Y:S01]  /*3b4f0*/  MOV R10, R13 ;  /* 0x0000000d000a7202 */ /* 0x010fe20000000f00 */
[----:B------:R-:W-:Y:S01]  /*3b500*/  IMAD.MOV.U32 R11, RZ, RZ, R26 ;  /* 0x000000ffff0b7224 */ /* 0x000fe200078e001a */
[----:B------:R-:W4:Y:S04]  /*3b510*/  LDL.LU R13, [R1+0x28a8] ;  /* 0x0028a800010d7983 */ /* 0x000f280000300800 */
[----:B------:R-:W-:Y:S04]  /*3b520*/  STL.64 [R1+0x2810], R10 ;  /* 0x0028100a01007387 */ /* 0x000fe80000100a00 */
[----:B--2---:R-:W-:Y:S01]  /*3b530*/  STL.64 [R1+0x27d8], R22 ;  /* 0x0027d81601007387 */ /* 0x004fe20000100a00 */
[----:B---3--:R0:W-:Y:S03]  /*3b540*/  STL.64 [R1+0x27d0], R20 ;  /* 0x0027d01401007387 */ /* 0x0081e60000100a00 */
[----:B0-----:R-:W2:Y:S01]  /*3b550*/  LDL.LU R20, [R1+0x360] ;  /* 0x0003600001147983 */ /* 0x001ea20000300800 */
[----:B------:R-:W2:Y:S02]  /*3b560*/  LDL.LU R21, [R1+0x364] ;  /* 0x0003640001157983 */ /* 0x000ea40000300800 */
[----:B------:R-:W3:Y:S02]  /*3b570*/  LDL.LU R22, [R1+0x368] ;  /* 0x0003680001167983 */ /* 0x000ee40000300800 */
[----:B------:R-:W3:Y:S01]  /*3b580*/  LDL.LU R23, [R1+0x36c] ;  /* 0x00036c0001177983 */ /* 0x000ee20000300800 */
[----:B------:R-:W-:Y:S01]  /*3b590*/  MOV R10, R15 ;  /* 0x0000000f000a7202 */ /* 0x000fe20000000f00 */
[----:B------:R-:W-:-:S05]  /*3b5a0*/  IMAD.MOV.U32 R11, RZ, RZ, R14 ;  /* 0x000000ffff0b7224 */ /* 0x000fca00078e000e */
[----:B------:R-:W-:Y:S04]  /*3b5b0*/  STL.64 [R1+0x2828], R10 ;  /* 0x0028280a01007387 */ /* 0x000fe80000100a00 */
[----:B---3--:R-:W-:Y:S01]  /*3b5c0*/  STL.64 [R1+0x27e8], R22 ;  /* 0x0027e81601007387 */ /* 0x008fe20000100a00 */
[----:B--2---:R0:W-:Y:S03]  /*3b5d0*/  STL.64 [R1+0x27e0], R20 ;  /* 0x0027e01401007387 */ /* 0x0041e60000100a00 */
[----:B0-----:R-:W2:Y:S01]  /*3b5e0*/  LDL.LU R20, [R1+0x370] ;  /* 0x0003700001147983 */ /* 0x001ea20000300800 */
[----:B------:R-:W2:Y:S02]  /*3b5f0*/  LDL.LU R21, [R1+0x374] ;  /* 0x0003740001157983 */ /* 0x000ea40000300800 */
[----:B------:R-:W3:Y:S02]  /*3b600*/  LDL.LU R22, [R1+0x378] ;  /* 0x0003780001167983 */ /* 0x000ee40000300800 */
[----:B------:R-:W3:Y:S01]  /*3b610*/  LDL.LU R23, [R1+0x37c] ;  /* 0x00037c0001177983 */ /* 0x000ee20000300800 */
[----:B------:R-:W2:Y:S01]  /*3b620*/  LDL.LU R24, [R1+0x410] ;  /* 0x0004100001187983 */ /* 0x000ea20000300800 */
[----:B------:R-:W2:Y:S02]  /*3b630*/  LDL.LU R25, [R1+0x414] ;  /* 0x0004140001197983 */ /* 0x000ea40000300800 */
[----:B------:R-:W2:Y:S02]  /*3b640*/  LDL.LU R26, [R1+0x418] ;  /* 0x00041800011a7983 */ /* 0x000ea40000300800 */
[----:B------:R-:W2:Y:S02]  /*3b650*/  LDL.LU R27, [R1+0x41c] ;  /* 0x00041c00011b7983 */ /* 0x000ea40000300800 */
[----:B------:R-:W-:Y:S01]  /*3b660*/  IMAD.MOV.U32 R11, RZ, RZ, R4 ;  /* 0x000000ffff0b7224 */ /* 0x000fe200078e0004 */
[----:B------:R-:W-:Y:S01]  /*3b670*/  MOV R10, R5 ;  /* 0x00000005000a7202 */ /* 0x000fe20000000f00 */
[----:B--2---:R0:W-:Y:S01]  /*3b680*/  STL.64 [R1+0x2890], R26 ;  /* 0x0028901a01007387 */ /* 0x0041e20000100a00 */
[----:B------:R-:W-:Y:S03]  /*3b690*/  STL.64 [R1+0x2888], R24 ;  /* 0x0028881801007387 */ /* 0x000fe60000100a00 */
[----:B0-----:R-:W2:Y:S01]  /*3b6a0*/  LDL.64 R26, [R1+0x158] ;  /* 0x00015800011a7983 */ /* 0x001ea20000100a00 */
[----:B------:R-:W2:Y:S02]  /*3b6b0*/  LDL.LU R4, [R1+0x430] ;  /* 0x0004300001047983 */ /* 0x000ea40000300800 */
[----:B------:R-:W2:Y:S02]  /*3b6c0*/  LDL.LU R5, [R1+0x434] ;  /* 0x0004340001057983 */ /* 0x000ea40000300800 */
[----:B------:R-:W2:Y:S01]  /*3b6d0*/  LDL.LU R6, [R1+0x438] ;  /* 0x0004380001067983 */ /* 0x000ea20000300800 */
[----:B------:R-:W2:Y:S04]  /*3b6e0*/  LDL.LU R7, [R1+0x43c] ;  /* 0x00043c0001077983 */ /* 0x000ea80000300800 */
[----:B--2---:R-:W-:Y:S01]  /*3b6f0*/  STL.64 [R1+0x28a0], R6 ;  /* 0x0028a00601007387 */ /* 0x004fe20000100a00 */
[----:B------:R0:W-:Y:S03]  /*3b700*/  STL.64 [R1+0x2898], R4 ;  /* 0x0028980401007387 */ /* 0x0001e60000100a00 */
[----:B0-----:R-:W2:Y:S01]  /*3b710*/  LDL.LU R4, [R1+0x450] ;  /* 0x0004500001047983 */ /* 0x001ea20000300800 */
[----:B------:R-:W2:Y:S02]  /*3b720*/  LDL.LU R5, [R1+0x454] ;  /* 0x0004540001057983 */ /* 0x000ea40000300800 */
[----:B------:R-:W2:Y:S02]  /*3b730*/  LDL.LU R6, [R1+0x458] ;  /* 0x0004580001067983 */ /* 0x000ea40000300800 */
[----:B------:R-:W2:Y:S01]  /*3b740*/  LDL.LU R7, [R1+0x45c] ;  /* 0x00045c0001077983 */ /* 0x000ea20000300800 */
[----:B------:R-:W2:Y:S01]  /*3b750*/  LDL.64 R14, [R1+0x148] ;  /* 0x00014800010e7983 */ /* 0x000ea20000100a00 */
[----:B------:R-:W-:Y:S02]  /*3b760*/  STL.64 [R1+0x2840], R10 ;  /* 0x0028400a01007387 */ /* 0x000fe40000100a00 */
[----:B---3--:R-:W-:Y:S02]  /*3b770*/  STL.64 [R1+0x2808], R22 ;  /* 0x0028081601007387 */ /* 0x008fe40000100a00 */
[----:B------:R0:W-:Y:S02]  /*3b780*/  STL.64 [R1+0x2800], R20 ;  /* 0x0028001401007387 */ /* 0x0001e40000100a00 */
[----:B0-----:R-:W3:Y:S01]  /*3b790*/  LDL.LU R20, [R1+0x380] ;  /* 0x0003800001147983 */ /* 0x001ee20000300800 */
[----:B------:R-:W3:Y:S02]  /*3b7a0*/  LDL.LU R21, [R1+0x384] ;  /* 0x0003840001157983 */ /* 0x000ee40000300800 */
[----:B------:R-:W2:Y:S02]  /*3b7b0*/  LDL.LU R22, [R1+0x388] ;  /* 0x0003880001167983 */ /* 0x000ea40000300800 */
[----:B------:R-:W2:Y:S02]  /*3b7c0*/  LDL.LU R23, [R1+0x38c] ;  /* 0x00038c0001177983 */ /* 0x000ea40000300800 */
[----:B--2---:R-:W-:Y:S01]  /*3b7d0*/  STL.64 [R1+0x2820], R22 ;  /* 0x0028201601007387 */ /* 0x004fe20000100a00 */
[----:B---3--:R0:W-:Y:S03]  /*3b7e0*/  STL.64 [R1+0x2818], R20 ;  /* 0x0028181401007387 */ /* 0x0081e60000100a00 */
        /* <DEDUP_REMOVED lines=9> */
[----:B------:R-:W3:Y:S02]  /*3b880*/  LDL.LU R22, [R1+0x3e8] ;  /* 0x0003e80001167983 */ /* 0x000ee40000300800 */
[----:B------:R-:W3:Y:S02]  /*3b890*/  LDL.LU R23, [R1+0x3ec] ;  /* 0x0003ec0001177983 */ /* 0x000ee40000300800 */
[----:B---3--:R-:W-:Y:S01]  /*3b8a0*/  STL.64 [R1+0x2850], R22 ;  /* 0x0028501601007387 */ /* 0x008fe20000100a00 */
[----:B--2---:R0:W-:Y:S03]  /*3b8b0*/  STL.64 [R1+0x2848], R20 ;  /* 0x0028481401007387 */ /* 0x0041e60000100a00 */
[----:B0-----:R-:W2:Y:S01]  /*3b8c0*/  LDL.LU R20, [R1+0x400] ;  /* 0x0004000001147983 */ /* 0x001ea20000300800 */
[----:B------:R-:W2:Y:S02]  /*3b8d0*/  LDL.LU R21, [R1+0x404] ;  /* 0x0004040001157983 */ /* 0x000ea40000300800 */
[----:B------:R-:W2:Y:S02]  /*3b8e0*/  LDL.LU R22, [R1+0x408] ;  /* 0x0004080001167983 */ /* 0x000ea40000300800 */
[----:B------:R-:W2:Y:S02]  /*3b8f0*/  LDL.LU R23, [R1+0x40c] ;  /* 0x00040c0001177983 */ /* 0x000ea40000300800 */
[----:B------:R-:W-:Y:S01]  /*3b900*/  STL.64 [R1+0x620], R4 ;  /* 0x0006200401007387 */ /* 0x000fe20000100a00 */
[----:B------:R0:W-:Y:S03]  /*3b910*/  STL.64 [R1+0x628], R6 ;  /* 0x0006280601007387 */ /* 0x0001e60000100a00 */
[----:B0-----:R-:W3:Y:S01]  /*3b920*/  LDL.LU.64 R6, [R1+0x28a0] ;  /* 0x0028a00001067983 */ /* 0x001ee20000300a00 */
[----:B------:R-:W3:Y:S01]  /*3b930*/  LDL.LU.64 R4, [R1+0x2898] ;  /* 0x0028980001047983 */ /* 0x000ee20000300a00 */
[----:B------:R-:W-:Y:S01]  /*3b940*/  MOV R2, R26 ;  /* 0x0000001a00027202 */ /* 0x000fe20000000f00 */
[----:B------:R-:W-:-:S02]  /*3b950*/  IMAD.MOV.U32 R29, RZ, RZ, R27 ;  /* 0x000000ffff1d7224 */ /* 0x000fc400078e001b */
[----:B------:R-:W2:Y:S01]  /*3b960*/  LDL.LU.64 R26, [R1+0x2890] ;  /* 0x00289000011a7983 */ /* 0x000ea20000300a00 */
[----:B------:R-:W2:Y:S01]  /*3b970*/  LDL.LU.64 R24, [R1+0x2888] ;  /* 0x0028880001187983 */ /* 0x000ea20000300a00 */
[C---:B---3--:R-:W-:Y:S11]  /*3b980*/  HMMA.16816.F32 R4, R16.reuse, R14, R4 ;  /* 0x0000000e1004723c */ /* 0x048ff60000001804 */
[----:B------:R-:W-:Y:S11]  /*3b990*/  @!UPT UIADD3 URZ, URZ, URZ, URZ ;  /* 0x0000003f3f3ff290 */ /* 0x000ff6000fffe03f */
[----:B------:R-:W-:Y:S01]  /*3b9a0*/  @!UPT UIADD3 URZ, URZ, URZ, URZ ;  /* 0x0000003f3f3ff290 */ /* 0x000fe2000fffe03f */
[----:B------:R0:W-:Y:S01]  /*3b9b0*/  STL.64 [R1+0x3f0], R4 ;  /* 0x0003f00401007387 */ /* 0x0001e20000100a00 */
[----:B------:R1:W-:Y:S01]  /*3b9c0*/  STL.64 [R1+0x3f8], R6 ;  /* 0x0003f80601007387 */ /* 0x0003e20000100a00 */
[----:B0-----:R-:W-:Y:S02]  /*3b9d0*/  MOV R5, R14 ;  /* 0x0000000e00057202 */ /* 0x001fe40000000f00 */
[----:B-1----:R-:W3:Y:S01]  /*3b9e0*/  LDL.LU.64 R6, [R1+0x2880] ;  /* 0x0028800001067983 */ /* 0x002ee20000300a00 */
[----:B------:R-:W-:Y:S02]  /*3b9f0*/  IMAD.MOV.U32 R4, RZ, RZ, R15 ;  /* 0x000000ffff047224 */ /* 0x000fe400078e000f */
[----:B------:R-:W2:Y:S01]  /*3ba00*/  LDL.LU.64 R14, [R1+0x2878] ;  /* 0x00287800010e7983 */ /* 0x000ea20000300a00 */
[----:B----4-:R-:W-:Y:S01]  /*3ba10*/  MOV R10, R13 ;  /* 0x0000000d000a7202 */ /* 0x010fe20000000f00 */
[----:B------:R-:W-:Y:S01]  /*3ba20*/  IMAD.MOV.U32 R11, RZ, RZ, R12 ;  /* 0x000000ffff0b7224 */ /* 0x000fe200078e000c */
[----:B--2---:R-:W-:Y:S01]  /*3ba30*/  HMMA.16816.F32 R16, R16, R14, R24 ;  /* 0x0000000e1010723c */ /* 0x004fe20000001818 */
[----:B------:R-:W2:Y:S01]  /*3ba40*/  LDL.LU R27, [R1+0x2870] ;  /* 0x00287000011b7983 */ /* 0x000ea20000300800 */
[----:B------:R-:W4:Y:S01]  /*3ba50*/  LDL.LU.64 R24, [R1+0x2868] ;  /* 0x0028680001187983 */ /* 0x000f220000300a00 */
[----:B------:R-:W-:Y:S01]  /*3ba60*/  MOV R9, R14 ;  /* 0x0000000e00097202 */ /* 0x000fe20000000f00 */
[----:B------:R-:W-:Y:S11]  /*3ba70*/  IMAD.MOV.U32 R8, RZ, RZ, R15 ;  /* 0x000000ffff087224 */ /* 0x000ff600078e000f */
[----:B------:R-:W-:Y:S08]  /*3ba80*/  @!UPT UIADD3 URZ, URZ, URZ, URZ ;  /* 0x0000003f3f3ff290 */ /* 0x000ff0000fffe03f */
[----:B------:R-:W-:Y:S01]  /*3ba90*/  STL.64 [R1+0x3d0], R16 ;  /* 0x0003d01001007387 */ /* 0x000fe20000100a00 */
[----:B------:R4:W-:Y:S02]  /*3baa0*/  STL.64 [R1+0x3d8], R18 ;  /* 0x0003d81201007387 */ /* 0x0009e40000100a00 */
[----:B------:R-:W3:Y:S02]  /*3bab0*/  LDL.LU.64 R14, [R1+0x2860] ;  /* 0x00286000010e7983 */ /* 0x000ee40000300a00 */
[----:B------:R-:W3:Y:S01]  /*3bac0*/  LDL.LU.64 R12, [R1+0x2858] ;  /* 0x00285800010c7983 */ /* 0x000ee20000300a00 */
[----:B----4-:R-:W-:Y:S01]  /*3bad0*/  MOV R18, R25 ;  /* 0x0000001900127202 */ /* 0x010fe20000000f00 */
[----:B------:R-:W-:Y:S02]  /*3bae0*/  IMAD.MOV.U32 R19, RZ, RZ, R24 ;  /* 0x000000ffff137224 */ /* 0x000fe400078e0018 */
[----:B--2---:R-:W0:Y:S04]  /*3baf0*/  LDSM.16.M88.4 R24, [R27+0x21800] ;  /* 0x021800001b18783b */ /* 0x004e280000000200 */
[----:B0-----:R0:W-:Y:S02]  /*3bb00*/  STL.64 [R1+0x25d8], R26 ;  /* 0x0025d81a01007387 */ /* 0x0011e40000100a00 */
[----:B0-----:R-:W-:Y:S01]  /*3bb10*/  MOV R26, R9 ;  /* 0x00000009001a7202 */ /* 0x001fe20000000f00 */
[----:B------:R-:W-:-:S02]  /*3bb20*/  IMAD.MOV.U32 R27, RZ, RZ, R8 ;  /* 0x000000ffff1b7224 */ /* 0x000fc400078e0008 */
[C---:B---3--:R-:W-:Y:S01]  /*3bb30*/  HMMA.16816.F32 R8, R12.reuse, R10, R20 ;  /* 0x0000000a0c08723c */ /* 0x048fe20000001814 */
[----:B------:R0:W-:Y:S02]  /*3bb40*/  STL.64 [R1+0x25d0], R24 ;  /* 0x0025d01801007387 */ /* 0x0001e40000100a00 */
[----:B------:R1:W-:Y:S02]  /*3bb50*/  STL.64 [R1+0x2790], R26 ;  /* 0x0027901a01007387 */ /* 0x0003e40000100a00 */
[----:B0-----:R-:W2:Y:S01]  /*3bb60*/  LDL.LU R24, [R1+0x330] ;  /* 0x0003300001187983 */ /* 0x001ea20000300800 */
[----:B------:R-:W2:Y:S02]  /*3bb70*/  LDL.LU R25, [R1+0x334] ;  /* 0x0003340001197983 */ /* 0x000ea40000300800 */
[----:B-1----:R-:W2:Y:S02]  /*3bb80*/  LDL.LU R26, [R1+0x338] ;  /* 0x00033800011a7983 */ /* 0x002ea40000300800 */
[----:B------:R-:W2:Y:S01]  /*3bb90*/  LDL.LU R27, [R1+0x33c] ;  /* 0x00033c00011b7983 */ /* 0x000ea20000300800 */
[----:B------:R-:W3:Y:S01]  /*3bba0*/  LDL.LU.64 R22, [R1+0x2850] ;  /* 0x0028500001167983 */ /* 0x000ee20000300a00 */
[----:B------:R-:W3:Y:S11]  /*3bbb0*/  LDL.LU.64 R20, [R1+0x2848] ;  /* 0x0028480001147983 */ /* 0x000ef60000300a00 */
[----:B------:R-:W-:Y:S01]  /*3bbc0*/  STL.64 [R1+0x3b0], R8 ;  /* 0x0003b00801007387 */ /* 0x000fe20000100a00 */
[----:B------:R0:W-:Y:S03]  /*3bbd0*/  STL.64 [R1+0x3b8], R10 ;  /* 0x0003b80a01007387 */ /* 0x0001e60000100a00 */
[----:B0-----:R-:W3:Y:S02]  /*3bbe0*/  LDL.LU.64 R10, [R1+0x2840] ;  /* 0x00284000010a7983 */ /* 0x001ee40000300a00 */
[C---:B---3--:R-:W-:Y:S02]  /*3bbf0*/  HMMA.16816.F32 R8, R12.reuse, R10, R20 ;  /* 0x0000000a0c08723c */ /* 0x048fe40000001814 */
[----:B------:R-:W3:Y:S01]  /*3bc00*/  LDL.LU.64 R22, [R1+0x2838] ;  /* 0x0028380001167983 */ /* 0x000ee20000300a00 */
[----:B------:R-:W3:Y:S11]  /*3bc10*/  LDL.LU.64 R20, [R1+0x2830] ;  /* 0x0028300001147983 */ /* 0x000ef60000300a00 */
[----:B------:R-:W-:Y:S09]  /*3bc20*/  @!UPT UIADD3 URZ, URZ, URZ, URZ ;  /* 0x0000003f3f3ff290 */ /* 0x000ff2000fffe03f */
        /* <DEDUP_REMOVED lines=16> */
[----:B0-----:R-:W3:Y:S01]  /*3bd30*/  LDL.LU.64 R10, [R1+0x27f8] ;  /* 0x0027f800010a7983 */ /* 0x001ee20000300a00 */
[----:B------:R-:W4:Y:S01]  /*3bd40*/  LDL.LU.64 R8, [R1+0x27f0] ;  /* 0x0027f00001087983 */ /* 0x000f220000300a00 */
[C---:B---3--:R-:W-:Y:S11]  /*3bd50*/  HMMA.16816.F32 R20, R12.reuse, R10, R20 ;  /* 0x0000000a0c14723c */ /* 0x048ff60000001814 */
[----:B------:R-:W-:Y:S11]  /*3bd60*/  @!UPT UIADD3 URZ, URZ, URZ, URZ ;  /* 0x0000003f3f3ff290 */ /* 0x000ff6000fffe03f */
[----:B------:R-:W-:Y:S01]  /*3bd70*/  @!UPT UIADD3 URZ, URZ, URZ, URZ ;  /* 0x0000003f3f3ff290 */ /* 0x000fe2000fffe03f */
[----:B------:R-:W-:Y:S01]  /*3bd80*/  STL.64 [R1+0x370], R20 ;  /* 0x0003701401007387 */ /* 0x000fe20000100a00 */
[----:B------:R0:W-:Y:S03]  /*3bd90*/  STL.64 [R1+0x378], R22 ;  /* 0x0003781601007387 */ /* 0x0001e60000100a00 */
[----:B0-----:R-:W3:Y:S01]  /*3bda0*/  LDL.LU.64 R22, [R1+0x27e8] ;  /* 0x0027e80001167983 */ /* 0x001ee20000300a00 */
[----:B------:R-:W3:Y:S02]  /*3bdb0*/  LDL.LU.64 R20, [R1+0x27e0] ;  /* 0x0027e00001147983 */ /* 0x000ee40000300a00 */
[----:B------:R-:W-:Y:S02]  /*3bdc0*/  STL.64 [R1+0x26c8], R10 ;  /* 0x0026c80a01007387 */ /* 0x000fe40000100a00 */
[----:B----4-:R-:W-:Y:S01]  /*3bdd0*/  STL.64 [R1+0x26c0], R8 ;  /* 0x0026c00801007387 */ /* 0x010fe20000100a00 */
[C---:B---3--:R-:W-:Y:S11]  /*3bde0*/  HMMA.16816.F32 R20, R12.reuse, R6, R20 ;  /* 0x000000060c14723c */ /* 0x048ff60000001814 */
[----:B------:R-:W-:Y:S11]  /*3bdf0*/  @!UPT UIADD3 URZ, URZ, URZ, URZ ;  /* 0x0000003f3f3ff290 */ /* 0x000ff6000fffe03f */
[----:B------:R-:W-:Y:S01]  /*3be00*/  @!UPT UIADD3 URZ, URZ, URZ, URZ ;  /* 0x0000003f3f3ff290 */ /* 0x000fe2000fffe03f */
[----:B------:R-:W-:Y:S01]  /*3be10*/  STL.64 [R1+0x360], R20 ;  /* 0x0003601401007387 */ /* 0x000fe20000100a00 */
[----:B------:R0:W-:Y:S03]  /*3be20*/  STL.64 [R1+0x368], R22 ;  /* 0x0003681601007387 */ /* 0x0001e60000100a00 */
[----:B0-----:R-:W3:Y:S01]  /*3be30*/  LDL.LU.64 R22, [R1+0x27d8] ;  /* 0x0027d80001167983 */ /* 0x001ee20000300a00 */
[----:B------:R-:W3:Y:S02]  /*3be40*/  LDL.LU.64 R20, [R1+0x27d0] ;  /* 0x0027d00001147983 */ /* 0x000ee40000300a00 */
[----:B------:R-:W-:Y:S01]  /*3be50*/  STL.64 [R1+0x2708], R6 ;  /* 0x0027080601007387 */ /* 0x000fe20000100a00 */
[----:B---3--:R-:W-:Y:S11]  /*3be60*/  HMMA.16816.F32 R20, R12, R18, R20 ;  /* 0x000000120c14723c */ /* 0x008ff60000001814 */
        /* <DEDUP_REMOVED lines=10> */
[----:B------:R-:W-:Y:S01]  /*3bf10*/  MOV R10, R3 ;  /* 0x00000003000a7202 */ /* 0x000fe20000000f00 */
[----:B------:R-:W-:-:S07]  /*3bf20*/  IMAD.MOV.U32 R11, RZ, RZ, R0 ;  /* 0x000000ffff0b7224 */ /* 0x000fce00078e0000 */
[C---:B---3--:R-:W-:Y:S08]  /*3bf30*/  HMMA.16816.F32 R16, R12.reuse, R10, R16 ;  /* 0x0000000a0c10723c */ /* 0x048ff00000001810 */
[----:B--2---:R-:W-:Y:S11]  /*3bf40*/  HMMA.16816.F32 R8, R12, R22, R24 ;  /* 0x000000160c08723c */ /* 0x004ff60000001818 */
[----:B------:R-:W-:Y:S04]  /*3bf50*/  @!UPT UIADD3 URZ, URZ, URZ, URZ ;  /* 0x0000003f3f3ff290 */ /* 0x000fe8000fffe03f */
[----:B------:R-:W-:Y:S01]  /*3bf60*/  STL.64 [R1+0x600], R16 ;  /* 0x0006001001007387 */ /* 0x000fe20000100a00 */
[----:B------:R-:W-:Y:S07]  /*3bf70*/  STL.64 [R1+0x608], R18 ;  /* 0x0006081201007387 */ /* 0x000fee0000100a00 */
[----:B------:R-:W-:Y:S02]  /*3bf80*/  STL.64 [R1+0x5f0], R8 ;  /* 0x0005f00801007387 */ /* 0x000fe40000100a00 */
[----:B------:R0:W-:Y:S02]  /*3bf90*/  STL.64 [R1+0x5f8], R10 ;  /* 0x0005f80a01007387 */ /* 0x0001e40000100a00 */
[----:B0-----:R-:W2:Y:S04]  /*3bfa0*/  LDL.LU.64 R10, [R1+0x8] ;  /* 0x00000800010a7983 */ /* 0x001ea80000300a00 */
[----:B--2---:R0:W-:Y:S04]  /*3bfb0*/  STL.64 [R1+0x26e0], R10 ;  /* 0x0026e00a01007387 */ /* 0x0041e80000100a00 */
[----:B0-----:R-:W2:Y:S01]  /*3bfc0*/  LDL.LU.64 R10, [R1+0xe8] ;  /* 0x0000e800010a7983 */ /* 0x001ea20000300a00 */
[----:B------:R-:W-:Y:S01]  /*3bfd0*/  MOV R3, R22 ;  /* 0x0000001600037202 */ /* 0x000fe20000000f00 */
[----:B------:R-:W-:-:S02]  /*3bfe0*/  IMAD.MOV.U32 R0, RZ, RZ, R23 ;  /* 0x000000ffff007224 */ /* 0x000fc400078e0017 */
[----:B--2---:R-:W-:Y:S01]  /*3bff0*/  STL.64 [R1+0x26f8], R10 ;  /* 0x0026f80a01007387 */ /* 0x004fe20000100a00 */
[----:B------:R-:W2:Y:S02]  /*3c000*/  LDL.LU R16, [R1+0x260] ;  /* 0x0002600001107983 */ /* 0x000ea40000300800 */
[----:B------:R-:W2:Y:S02]  /*3c010*/  LDL.LU R17, [R1+0x264] ;  /* 0x0002640001117983 */ /* 0x000ea40000300800 */
[----:B------:R-:W3:Y:S01]  /*3c020*/  LDL.LU R18, [R1+0x268] ;  /* 0x0002680001127983 */ /* 0x000ee20000300800 */
[----:B------:R-:W3:Y:S01]  /*3c030*/  LDL.LU R19, [R1+0x26c] ;  /* 0x00026c0001137983 */ /* 0x000ee20000300800 */
[----:B------:R-:W4:Y:S02]  /*3c040*/  LDL.LU R20, [R1+0x2c0] ;  /* 0x0002c00001147983 */ /* 0x000f240000300800 */
[----:B------:R-:W4:Y:S02]  /*3c050*/  LDL.LU R21, [R1+0x2c4] ;  /* 0x0002c40001157983 */ /* 0x000f240000300800 */
[----:B------:R-:W2:Y:S01]  /*3c060*/  LDL.LU R22, [R1+0x2c8] ;  /* 0x0002c80001167983 */ /* 0x000ea20000300800 */
[----:B------:R-:W2:Y:S04]  /*3c070*/  LDL.LU R23, [R1+0x2cc] ;  /* 0x0002cc0001177983 */ /* 0x000ea80000300800 */
[----:B--2---:R0:W-:Y:S01]  /*3c080*/  STL.64 [R1+0x2728], R22 ;  /* 0x0027281601007387 */ /* 0x0041e20000100a00 */
[----:B----4-:R-:W-:Y:S01]  /*3c090*/  STL.64 [R1+0x2720], R20 ;  /* 0x0027201401007387 */ /* 0x010fe20000100a00 */
[----:B0-----:R-:W-:Y:S01]  /*3c0a0*/  MOV R22, R5 ;  /* 0x0000000500167202 */ /* 0x001fe20000000f00 */
[----:B------:R-:W-:-:S05]  /*3c0b0*/  IMAD.MOV.U32 R23, RZ, RZ, R4 ;  /* 0x000000ffff177224 */ /* 0x000fca00078e0004 */
[----:B------:R0:W-:Y:S01]  /*3c0c0*/  STL.64 [R1+0x2740], R22 ;  /* 0x0027401601007387 */ /* 0x0001e20000100a00 */
[----:B------:R-:W2:Y:S02]  /*3c0d0*/  LDL.LU R4, [R1+0x2b0] ;  /* 0x0002b00001047983 */ /* 0x000ea40000300800 */
[----:B------:R-:W2:Y:S02]  /*3c0e0*/  LDL.LU R5, [R1+0x2b4] ;  /* 0x0002b40001057983 */ /* 0x000ea40000300800 */
[----:B------:R-:W4:Y:S01]  /*3c0f0*/  LDL.LU R6, [R1+0x2b8] ;  /* 0x0002b80001067983 */ /* 0x000f220000300800 */
[----:B------:R-:W4:Y:S01]  /*3c100*/  LDL.LU R7, [R1+0x2bc] ;  /* 0x0002bc0001077983 */ /* 0x000f220000300800 */
[----:B0-----:R-:W-:Y:S01]  /*3c110*/  MOV R22, R2 ;  /* 0x0000000200167202 */ /* 0x001fe20000000f00 */
[----:B------:R-:W-:Y:S02]  /*3c120*/  IMAD.MOV.U32 R23, RZ, RZ, R29 ;  /* 0x000000ffff177224 */ /* 0x000fe400078e001d */
[----:B------:R-:W3:Y:S01]  /*3c130*/  LDL.LU R2, [R1+0x27c0] ;  /* 0x0027c00001027983 */ /* 0x000ee20000300800 */
[----:B------:R-:W3:Y:S03]  /*3c140*/  LDL.LU R29, [R1+0x27bc] ;  /* 0x0027bc00011d7983 */ /* 0x000ee60000300800 */
[----:B------:R-:W-:Y:S04]  /*3c150*/  STL.64 [R1+0x2758], R22 ;  /* 0x0027581601007387 */ /* 0x000fe80000100a00 */
[----:B----4-:R-:W-:Y:S01]  /*3c160*/  STL.64 [R1+0x2738], R6 ;  /* 0x0027380601007387 */ /* 0x010fe20000100a00 */
[----:B--2---:R0:W-:Y:S03]  /*3c170*/  STL.64 [R1+0x2730], R4 ;  /* 0x0027300401007387 */ /* 0x0041e60000100a00 */
[----:B0-----:R-:W2:Y:S01]  /*3c180*/  LDL.LU R4, [R1+0x2d0] ;  /* 0x0002d00001047983 */ /* 0x001ea20000300800 */
[----:B------:R-:W2:Y:S02]  /*3c190*/  LDL.LU R5, [R1+0x2d4] ;  /* 0x0002d40001057983 */ /* 0x000ea40000300800 */
[----:B------:R-:W4:Y:S02]  /*3c1a0*/  LDL.LU R6, [R1+0x2d8] ;  /* 0x0002d80001067983 */ /* 0x000f240000300800 */
[----:B------:R-:W4:Y:S01]  /*3c1b0*/  LDL.LU R7, [R1+0x2dc] ;  /* 0x0002dc0001077983 */ /* 0x000f220000300800 */
[----:B------:R-:W2:Y:S01]  /*3c1c0*/  LDL R22, [R1+0x168] ;  /* 0x0001680001167983 */ /* 0x000ea20000100800 */
[----:B------:R-:W-:-:S02]  /*3c1d0*/  MOV R23, R28 ;  /* 0x0000001c00177202 */ /* 0x000fc40000000f00 */
[----:B------:R-:W3:Y:S03]  /*3c1e0*/  LDL.LU R28, [R1+0x27b8] ;  /* 0x0027b800011c7983 */ /* 0x000ee60000300800 */
[----:B--2---:R-:W-:Y:S01]  /*3c1f0*/  STL.64 [R1+0x2770], R22 ;  /* 0x0027701601007387 */ /* 0x004fe20000100a00 */
[----:B----4-:R-:W-:Y:S02]  /*3c200*/  STL.64 [R1+0x2750], R6 ;  /* 0x0027500601007387 */ /* 0x010fe40000100a00 */
[----:B------:R0:W-:Y:S02]  /*3c210*/  STL.64 [R1+0x2748], R4 ;  /* 0x0027480401007387 */ /* 0x0001e40000100a00 */
[----:B0-----:R-:W2:Y:S01]  /*3c220*/  LDL.LU R4, [R1+0x2e0] ;  /* 0x0002e00001047983 */ /* 0x001ea20000300800 */
[----:B------:R-:W2:Y:S02]  /*3c230*/  LDL.LU R5, [R1+0x2e4] ;  /* 0x0002e40001057983 */ /* 0x000ea40000300800 */
[----:B------:R-:W4:Y:S02]  /*3c240*/  LDL.LU R6, [R1+0x2e8] ;  /* 0x0002e80001067983 */ /* 0x000f240000300800 */
[----:B------:R-:W4:Y:S02]  /*3c250*/  LDL.LU R7, [R1+0x2ec] ;  /* 0x0002ec0001077983 */ /* 0x000f240000300800 */
[----:B---3--:R-:W-:Y:S01]  /*3c260*/  IMAD.MOV.U32 R22, RZ, RZ, R29 ;  /* 0x000000ffff167224 */ /* 0x008fe200078e001d */
[----:B------:R-:W-:Y:S01]  /*3c270*/  MOV R23, R2 ;  /* 0x0000000200177202 */ /* 0x000fe20000000f00 */
[----:B------:R-:W3:Y:S01]  /*3c280*/  LDL.LU R29, [R1+0x27b4] ;  /* 0x0027b400011d7983 */ /* 0x000ee20000300800 */
[----:B------:R-:W2:Y:S02]  /*3c290*/  LDL.LU R2, [R1+0x27b0] ;  /* 0x0027b00001027983 */ /* 0x000ea40000300800 */
[----:B------:R-:W2:Y:S02]  /*3c2a0*/  LDL.LU R24, [R1+0x310] ;  /* 0x0003100001187983 */ /* 0x000ea40000300800 */
[----:B------:R-:W2:Y:S01]  /*3c2b0*/  LDL.LU R25, [R1+0x314] ;  /* 0x0003140001197983 */ /* 0x000ea20000300800 */
[----:B------:R-:W2:Y:S01]  /*3c2c0*/  LDL.LU R26, [R1+0x318] ;  /* 0x00031800011a7983 */ /* 0x000ea20000300800 */
[----:B------:R-:W2:Y:S03]  /*3c2d0*/  LDL.LU R27, [R1+0x31c] ;  /* 0x00031c00011b7983 */ /* 0x000ea60000300800 */
[----:B--2---:R-:W-:Y:S01]  /*3c2e0*/  STL.64 [R1+0x27a0], R26 ;  /* 0x0027a01a01007387 */ /* 0x004fe20000100a00 */
[----:B------:R-:W-:Y:S02]  /*3c2f0*/  STL.64 [R1+0x2798], R24 ;  /* 0x0027981801007387 */ /* 0x000fe40000100a00 */
[----:B------:R0:W-:Y:S02]  /*3c300*/  STL.64 [R1+0x2788], R22 ;  /* 0x0027881601007387 */ /* 0x0001e40000100a00 */
[----:B0-----:R-:W2:Y:S04]  /*3c310*/  LDL.64 R22, [R1+0x188] ;  /* 0x0001880001167983 */ /* 0x001ea80000100a00 */
[----:B--2---:R0:W-:Y:S01]  /*3c320*/  STL.64 [R1+0x27a8], R22 ;  /* 0x0027a81601007387 */ /* 0x0041e20000100a00 */
[----:B------:R-:W2:Y:S02]  /*3c330*/  LDL.LU R20, [R1+0x320] ;  /* 0x0003200001147983 */ /* 0x000ea40000300800 */
[----:B------:R-:W2:Y:S01]  /*3c340*/  LDL.LU R21, [R1+0x324] ;  /* 0x0003240001157983 */ /* 0x000ea20000300800 */
[----:B0-----:R-:W2:Y:S01]  /*3c350*/  LDL.LU R22, [R1+0x328] ;  /* 0x0003280001167983 */ /* 0x001ea20000300800 */
[----:B------:R-:W2:Y:S02]  /*3c360*/  LDL.LU R23, [R1+0x32c] ;  /* 0x00032c0001177983 */ /* 0x000ea40000300800 */
[----:B----4-:R-:W-:Y:S02]  /*3c370*/  STL.64 [R1+0x2768], R6 ;  /* 0x0027680601007387 */ /* 0x010fe40000100a00 */
[----:B------:R0:W-:Y:S02]  /*3c380*/  STL.64 [R1+0x2760], R4 ;  /* 0x0027600401007387 */ /* 0x0001e40000100a00 */
[----:B0-----:R-:W4:Y:S01]  /*3c390*/  LDL.LU R4, [R1+0x2f0] ;  /* 0x0002f00001047983 */ /* 0x001f220000300800 */
[----:B------:R-:W4:Y:S02]  /*3c3a0*/  LDL.LU R5, [R1+0x2f4] ;  /* 0x0002f40001057983 */ /* 0x000f240000300800 */
[----:B------:R-:W2:Y:S02]  /*3c3b0*/  LDL.LU R6, [R1+0x2f8] ;  /* 0x0002f80001067983 */ /* 0x000ea40000300800 */
[----:B------:R-:W2:Y:S02]  /*3c3c0*/  LDL.LU R7, [R1+0x2fc] ;  /* 0x0002fc0001077983 */ /* 0x000ea40000300800 */
[----:B--2---:R-:W-:Y:S01]  /*3c3d0*/  STL.64 [R1+0x2780], R6 ;  /* 0x0027800601007387 */ /* 0x004fe20000100a00 */
[----:B----4-:R0:W-:Y:S03]  /*3c3e0*/  STL.64 [R1+0x2778], R4 ;  /* 0x0027780401007387 */ /* 0x0101e60000100a00 */
[----:B0-----:R-:W2:Y:S01]  /*3c3f0*/  LDL.LU R4, [R1+0x300] ;  /* 0x0003000001047983 */ /* 0x001ea20000300800 */
[----:B------:R-:W2:Y:S02]  /*3c400*/  LDL.LU R5, [R1+0x304] ;  /* 0x0003040001057983 */ /* 0x000ea40000300800 */
[----:B------:R-:W2:Y:S02]  /*3c410*/  LDL.LU R6, [R1+0x308] ;  /* 0x0003080001067983 */ /* 0x000ea40000300800 */
[----:B------:R-:W2:Y:S01]  /*3c420*/  LDL.LU R7, [R1+0x30c] ;  /* 0x00030c0001077983 */ /* 0x000ea20000300800 */
[----:B------:R-:W4:Y:S04]  /*3c430*/  LDL.LU.64 R10, [R1+0xf8] ;  /* 0x0000f800010a7983 */ /* 0x000f280000300a00 */
[----:B----4-:R0:W-:Y:S04]  /*3c440*/  STL.64 [R1+0x2700], R10 ;  /* 0x0027000a01007387 */ /* 0x0101e80000100a00 */
[----:B0-----:R-:W4:Y:S01]  /*3c450*/  LDL.LU.64 R10, [R1+0x108] ;  /* 0x00010800010a7983 */ /* 0x001f220000300a00 */
[----:B------:R-:W-:Y:S02]  /*3c460*/  STL.64 [R1+0x26b8], R18 ;  /* 0x0026b81201007387 */ /* 0x000fe40000100a00 */
[----:B------:R0:W-:Y:S02]  /*3c470*/  STL.64 [R1+0x26b0], R16 ;  /* 0x0026b01001007387 */ /* 0x0001e40000100a00 */
[----:B0-----:R-:W2:Y:S01]  /*3c480*/  LDL.LU R16, [R1+0x270] ;  /* 0x0002700001107983 */ /* 0x001ea20000300800 */
[----:B------:R-:W2:Y:S02]  /*3c490*/  LDL.LU R17, [R1+0x274] ;  /* 0x0002740001117983 */ /* 0x000ea40000300800 */
[----:B------:R-:W2:Y:S02]  /*3c4a0*/  LDL.LU R18, [R1+0x278] ;  /* 0x0002780001127983 */ /* 0x000ea40000300800 */
[----:B------:R-:W2:Y:S02]  /*3c4b0*/  LDL.LU R19, [R1+0x27c] ;  /* 0x00027c0001137983 */ /* 0x000ea40000300800 */
[----:B---3--:R-:W-:Y:S01]  /*3c4c0*/  IMAD.MOV.U32 R26, RZ, RZ, R29 ;  /* 0x000000ffff1a7224 */ /* 0x008fe200078e001d */
[----:B------:R-:W-:-:S07]  /*3c4d0*/  MOV R27, R28 ;  /* 0x0000001c001b7202 */ /* 0x000fce0000000f00 */
[C---:B------:R-:W-:Y:S01]  /*3c4e0*/  HMMA.16816.F32 R24, R12.reuse, R26, R20 ;  /* 0x0000001a0c18723c */ /* 0x040fe20000001814 */
[----:B--2---:R-:W-:Y:S01]  /*3c4f0*/  STL.64 [R1+0x26d8], R18 ;  /* 0x0026d81201007387 */ /* 0x004fe20000100a00 */
[----:B------:R0:W-:Y:S03]  /*3c500*/  STL.64 [R1+0x26d0], R16 ;  /* 0x0026d01001007387 */ /* 0x0001e60000100a00 */
        /* <DEDUP_REMOVED lines=9> */
[----:B------:R-:W2:Y:S01]  /*3c5a0*/  LDL.LU R19, [R1+0x29c] ;  /* 0x00029c0001137983 */ /* 0x000ea20000300800 */
[----:B------:R-:W3:Y:S01]  /*3c5b0*/  LDL.LU.64 R22, [R1+0x27a8] ;  /* 0x0027a80001167983 */ /* 0x000ee20000300a00 */
[----:B------:R-:W-:Y:S02]  /*3c5c0*/  STL.64 [R1+0x350], R24 ;  /* 0x0003501801007387 */ /* 0x000fe40000100a00 */
[----:B------:R0:W-:Y:S02]  /*3c5d0*/  STL.64 [R1+0x358], R26 ;  /* 0x0003581a01007387 */ /* 0x0001e40000100a00 */
[----:B0-----:R-:W3:Y:S01]  /*3c5e0*/  LDL.LU.64 R26, [R1+0x27a0] ;  /* 0x0027a000011a7983 */ /* 0x001ee20000300a00 */
[----:B------:R-:W3:Y:S02]  /*3c5f0*/  LDL.LU.64 R24, [R1+0x2798] ;  /* 0x0027980001187983 */ /* 0x000ee40000300a00 */
        /* <DEDUP_REMOVED lines=8> */
[----:B------:R-:W2:Y:S02]  /*3c680*/  LDL.LU.64 R22, [R1+0x2788] ;  /* 0x0027880001167983 */ /* 0x000ea40000300a00 */
[C---:B--2---:R-:W-:Y:S01]  /*3c690*/  HMMA.16816.F32 R20, R12.reuse, R22, R4 ;  /* 0x000000160c14723c */ /* 0x044fe20000001804 */
[----:B------:R-:W2:Y:S01]  /*3c6a0*/  LDL.LU.64 R6, [R1+0x2780] ;  /* 0x0027800001067983 */ /* 0x000ea20000300a00 */
[----:B------:R-:W2:Y:S11]  /*3c6b0*/  LDL.LU.64 R4, [R1+0x2778] ;  /* 0x0027780001047983 */ /* 0x000eb60000300a00 */
[----:B------:R-:W-:Y:S10]  /*3c6c0*/  @!UPT UIADD3 URZ, URZ, URZ, URZ ;  /* 0x0000003f3f3ff290 */ /* 0x000ff4000fffe03f */
[----:B------:R-:W-:Y:S01]  /*3c6d0*/  STL.64 [R1+0x330], R20 ;  /* 0x0003301401007387 */ /* 0x000fe20000100a00 */
[----:B------:R0:W-:Y:S03]  /*3c6e0*/  STL.64 [R1+0x338], R22 ;  /* 0x0003381601007387 */ /* 0x0001e60000100a00 */
[----:B0-----:R-:W2:Y:S02]  /*3c6f0*/  LDL.LU.64 R22, [R1+0x2770] ;  /* 0x0027700001167983 */ /* 0x001ea40000300a00 */
[C---:B--2---:R-:W-:Y:S02]  /*3c700*/  HMMA.16816.F32 R20, R12.reuse, R22, R4 ;  /* 0x000000160c14723c */ /* 0x044fe40000001804 */
[----:B------:R-:W2:Y:S01]  /*3c710*/  LDL.LU.64 R6, [R1+0x2768] ;  /* 0x0027680001067983 */ /* 0x000ea20000300a00 */
[----:B------:R-:W2:Y:S11]  /*3c720*/  LDL.LU.64 R4, [R1+0x2760] ;  /* 0x0027600001047983 */ /* 0x000eb60000300a00 */
[----:B------:R-:W-:Y:S09]  /*3c730*/  @!UPT UIADD3 URZ, URZ, URZ, URZ ;  /* 0x0000003f3f3ff290 */ /* 0x000ff2000fffe03f */
        /* <DEDUP_REMOVED lines=11> */
[----:B------:R-:W4:Y:S01]  /*3c7f0*/  LDL.LU.64 R6, [R1+0x2738] ;  /* 0x0027380001067983 */ /* 0x000f220000300a00 */
[----:B------:R-:W4:Y:S11]  /*3c800*/  LDL.LU.64 R4, [R1+0x2730] ;  /* 0x0027300001047983 */ /* 0x000f360000300a00 */
[----:B------:R-:W-:Y:S09]  /*3c810*/  @!UPT UIADD3 URZ, URZ, URZ, URZ ;  /* 0x0000003f3f3ff290 */ /* 0x000ff2000fffe03f */
[----:B------:R-:W-:Y:S01]  /*3c820*/  STL.64 [R1+0x2d0], R20 ;  /* 0x0002d01401007387 */ /* 0x000fe20000100a00 */
[----:B------:R0:W-:Y:S03]  /*3c830*/  STL.64 [R1+0x2d8], R22 ;  /* 0x0002d81601007387 */ /* 0x0001e60000100a00 */
[----:B0-----:R-:W3:Y:S01]  /*3c840*/  LDL.LU.64 R22, [R1+0x2728] ;  /* 0x0027280001167983 */ /* 0x001ee20000300a00 */
[----:B------:R-:W3:Y:S02]  /*3c850*/  LDL.LU.64 R20, [R1+0x2720] ;  /* 0x0027200001147983 */ /* 0x000ee40000300a00 */
[----:B---3--:R-:W-:Y:S01]  /*3c860*/  HMMA.16816.F32 R12, R12, R26, R20 ;  /* 0x0000001a0c0c723c */ /* 0x008fe20000001814 */
[----:B------:R-:W4:Y:S01]  /*3c870*/  LDL.LU.64 R22, [R1+0x2718] ;  /* 0x0027180001167983 */ /* 0x000f220000300a00 */
[----:B------:R-:W4:Y:S11]  /*3c880*/  LDL.LU.64 R20, [R1+0x2710] ;  /* 0x0027100001147983 */ /* 0x000f360000300a00 */
[----:B------:R-:W-:Y:S10]  /*3c890*/  @!UPT UIADD3 URZ, URZ, URZ, URZ ;  /* 0x0000003f3f3ff290 */ /* 0x000ff4000fffe03f */
[----:B------:R0:W-:Y:S01]  /*3c8a0*/  STL.64 [R1+0x2c0], R12 ;  /* 0x0002c00c01007387 */ /* 0x0001e20000100a00 */
[----:B------:R1:W-:Y:S03]  /*3c8b0*/  STL.64 [R1+0x2c8], R14 ;  /* 0x0002c80e01007387 */ /* 0x0003e60000100a00 */
[----:B0-----:R-:W2:Y:S01]  /*3c8c0*/  LDL.LU R12, [R1+0x2a0] ;  /* 0x0002a000010c7983 */ /* 0x001ea20000300800 */
[----:B------:R-:W2:Y:S02]  /*3c8d0*/  LDL.LU R13, [R1+0x2a4] ;  /* 0x0002a400010d7983 */ /* 0x000ea40000300800 */
[----:B-1----:R-:W2:Y:S02]  /*3c8e0*/  LDL.LU R14, [R1+0x2a8] ;  /* 0x0002a800010e7983 */ /* 0x002ea40000300800 */
[----:B------:R-:W2:Y:S01]  /*3c8f0*/  LDL.LU R15, [R1+0x2ac] ;  /* 0x0002ac00010f7983 */ /* 0x000ea20000300800 */
[----:B------:R-:W-:Y:S01]  /*3c900*/  STL.64 [R1+0x25e8], R26 ;  /* 0x0025e81a01007387 */ /* 0x000fe20000100a00 */
[C---:B----4-:R-:W-:Y:S11]  /*3c910*/  HMMA.16816.F32 R4, R20.reuse, R10, R4 ;  /* 0x0000000a1404723c */ /* 0x050ff60000001804 */
        /* <DEDUP_REMOVED lines=8> */
[C---:B--2---:R-:W-:Y:S11]  /*3c9a0*/  HMMA.16816.F32 R12, R20.reuse, R10, R12 ;  /* 0x0000000a140c723c */ /* 0x044ff6000000180c */
[----:B------:R-:W-:Y:S11]  /*3c9b0*/  @!UPT UIADD3 URZ, URZ, URZ, URZ ;  /* 0x0000003f3f3ff290 */ /* 0x000ff6000fffe03f */
[----:B------:R-:W-:Y:S01]  /*3c9c0*/  @!UPT UIADD3 URZ, URZ, URZ, URZ ;  /* 0x0000003f3f3ff290 */ /* 0x000fe2000fffe03f */
[----:B------:R0:W-:Y:S01]  /*3c9d0*/  STL.64 [R1+0x2a0], R12 ;  /* 0x0002a00c01007387 */ /* 0x0001e20000100a00 */
[----:B------:R1:W-:Y:S02]  /*3c9e0*/  STL.64 [R1+0x2a8], R14 ;  /* 0x0002a80e01007387 */ /* 0x0003e40000100a00 */
[----:B0-----:R-:W-:Y:S01]  /*3c9f0*/  IMAD.MOV.U32 R13, RZ, RZ, R10 ;  /* 0x000000ffff0d7224 */ /* 0x001fe200078e000a */
[----:B------:R-:W-:Y:S02]  /*3ca00*/  MOV R12, R11 ;  /* 0x0000000b000c7202 */ /* 0x000fe40000000f00 */
[----:B------:R-:W2:Y:S02]  /*3ca10*/  LDL.LU.64 R10, [R1+0x26f8] ;  /* 0x0026f800010a7983 */ /* 0x000ea40000300a00 */
[C---:B--2---:R-:W-:Y:S01]  /*3ca20*/  HMMA.16816.F32 R16, R20.reuse, R10, R16 ;  /* 0x0000000a1410723c */ /* 0x044fe20000001810 */
[----:B-1----:R-:W-:Y:S01]  /*3ca30*/  IMAD.MOV.U32 R15, RZ, RZ, R10 ;  /* 0x000000ffff0f7224 */ /* 0x002fe200078e000a */
[----:B------:R-:W-:Y:S11]  /*3ca40*/  MOV R14, R11 ;  /* 0x0000000b000e7202 */ /* 0x000ff60000000f00 */
[----:B------:R-:W-:Y:S10]  /*3ca50*/  @!UPT UIADD3 URZ, URZ, URZ, URZ ;  /* 0x0000003f3f3ff290 */ /* 0x000ff4000fffe03f */
[----:B------:R-:W-:Y:S01]  /*3ca60*/  STL.64 [R1+0x290], R16 ;  /* 0x0002901001007387 */ /* 0x000fe20000100a00 */
[----:B------:R0:W-:Y:S03]  /*3ca70*/  STL.64 [R1+0x298], R18 ;  /* 0x0002981201007387 */ /* 0x0001e60000100a00 */
[----:B0-----:R-:W2:Y:S01]  /*3ca80*/  LDL.LU.64 R18, [R1+0x26f0] ;  /* 0x0026f00001127983 */ /* 0x001ea20000300a00 */
[----:B------:R-:W2:Y:S02]  /*3ca90*/  LDL.LU.64 R16, [R1+0x26e8] ;  /* 0x0026e80001107983 */ /* 0x000ea40000300a00 */
[----:B------:R-:W2:Y:S02]  /*3caa0*/  LDL.LU.64 R10, [R1+0x26e0] ;  /* 0x0026e000010a7983 */ /* 0x000ea40000300a00 */
[----:B------:R0:W-:Y:S01]  /*3cab0*/  STL.64 [R1+0x2608], R14 ;  /* 0x0026080e01007387 */ /* 0x0001e20000100a00 */
[C---:B--2---:R-:W-:Y:S01]  /*3cac0*/  HMMA.16816.F32 R16, R20.reuse, R10, R16 ;  /* 0x0000000a1410723c */ /* 0x044fe20000001810 */
[----:B0-----:R-:W-:Y:S01]  /*3cad0*/  IMAD.MOV.U32 R15, RZ, RZ, R10 ;  /* 0x000000ffff0f7224 */ /* 0x001fe200078e000a */
[----:B------:R-:W-:Y:S11]  /*3cae0*/  MOV R14, R11 ;  /* 0x0000000b000e7202 */ /* 0x000ff60000000f00 */
[----:B------:R-:W-:Y:S10]  /*3caf0*/  @!UPT UIADD3 URZ, URZ, URZ, URZ ;  /* 0x0000003f3f3ff290 */ /* 0x000ff4000fffe03f */
[----:B------:R-:W-:Y:S01]  /*3cb00*/  STL.64 [R1+0x280], R16 ;  /* 0x0002801001007387 */ /* 0x000fe20000100a00 */
[----:B------:R0:W-:Y:S03]  /*3cb10*/  STL.64 [R1+0x288], R18 ;  /* 0x0002881201007387 */ /* 0x0001e60000100a00 */
[----:B0-----:R-:W2:Y:S01]  /*3cb20*/  LDL.LU.64 R18, [R1+0x26d8] ;  /* 0x0026d80001127983 */ /* 0x001ea20000300a00 */
[----:B------:R-:W2:Y:S02]  /*3cb30*/  LDL.LU.64 R16, [R1+0x26d0] ;  /* 0x0026d00001107983 */ /* 0x000ea40000300a00 */
[----:B------:R-:W2:Y:S02]  /*3cb40*/  LDL.LU.64 R10, [R1+0x26c8] ;  /* 0x0026c800010a7983 */ /* 0x000ea40000300a00 */
[----:B------:R-:W4:Y:S01]  /*3cb50*/  LDL.LU.64 R8, [R1+0x26c0] ;  /* 0x0026c00001087983 */ /* 0x000f220000300a00 */
[C---:B--2---:R-:W-:Y:S11]  /*3cb60*/  HMMA.16816.F32 R16, R20.reuse, R10, R16 ;  /* 0x0000000a1410723c */ /* 0x044ff60000001810 */
[----:B------:R-:W-:Y:S11]  /*3cb70*/  @!UPT UIADD3 URZ, URZ, URZ, URZ ;  /* 0x0000003f3f3ff290 */ /* 0x000ff6000fffe03f */
[----:B------:R-:W-:Y:S01]  /*3cb80*/  @!UPT UIADD3 URZ, URZ, URZ, URZ ;  /* 0x0000003f3f3ff290 */ /* 0x000fe2000fffe03f */
[----:B------:R-:W-:Y:S01]  /*3cb90*/  STL.64 [R1+0x270], R16 ;  /* 0x0002701001007387 */ /* 0x000fe20000100a00 */
[----:B------:R0:W-:Y:S03]  /*3cba0*/  STL.64 [R1+0x278], R18 ;  /* 0x0002781201007387 */ /* 0x0001e60000100a00 */
[----:B0-----:R-:W3:Y:S01]  /*3cbb0*/  LDL.LU.64 R18, [R1+0x26b8] ;  /* 0x0026b80001127983 */ /* 0x001ee20000300a00 */
[----:B------:R-:W3:Y:S02]  /*3cbc0*/  LDL.LU.64 R16, [R1+0x26b0] ;  /* 0x0026b00001107983 */ /* 0x000ee40000300a00 */
[----:B------:R-:W-:Y:S02]  /*3cbd0*/  STL.64 [R1+0x2578], R10 ;  /* 0x0025780a01007387 */ /* 0x000fe40000100a00 */
[----:B----4-:R0:W-:Y:S02]  /*3cbe0*/  STL.64 [R1+0x2570], R8 ;  /* 0x0025700801007387 */ /* 0x0101e40000100a00 */
[----:B0-----:R-:W2:Y:S01]  /*3cbf0*/  LDL.LU R8, [R1+0x250] ;  /* 0x0002500001087983 */ /* 0x001ea20000300800 */
[----:B------:R-:W2:Y:S02]  /*3cc00*/  LDL.LU R9, [R1+0x254] ;  /* 0x0002540001097983 */ /* 0x000ea40000300800 */
[----:B------:R-:W2:Y:S02]  /*3cc10*/  LDL.LU R10, [R1+0x258] ;  /* 0x00025800010a7983 */ /* 0x000ea40000300800 */
[----:B------:R-:W2:Y:S01]  /*3cc20*/  LDL.LU R11, [R1+0x25c] ;  /* 0x00025c00010b7983 */ /* 0x000ea20000300800 */
[C---:B---3--:R-:W-:Y:S11]  /*3cc30*/  HMMA.16816.F32 R16, R20.reuse, R6, R16 ;  /* 0x000000061410723c */ /* 0x048ff60000001810 */
[----:B------:R-:W-:Y:S11]  /*3cc40*/  @!UPT UIADD3 URZ, URZ, URZ, URZ ;  /* 0x0000003f3f3ff290 */ /* 0x000ff6000fffe03f */
[----:B------:R-:W-:Y:S01]  /*3cc50*/  @!UPT UIADD3 URZ, URZ, URZ, URZ ;  /* 0x0000003f3f3ff290 */ /* 0x000fe2000fffe03f */
[----:B------:R-:W-:Y:S01]  /*3cc60*/  STL.64 [R1+0x260], R16 ;  /* 0x0002601001007387 */ /* 0x000fe20000100a00 */
[----:B------:R0:W-:Y:S03]  /*3cc70*/  STL.64 [R1+0x268], R18 ;  /* 0x0002681201007387 */ /* 0x0001e60000100a00 */
[----:B0-----:R-:W2:Y:S01]  /*3cc80*/  LDL.LU.64 R18, [R1+0x26a8] ;  /* 0x0026a80001127983 */ /* 0x001ea20000300a00 */
[----:B------:R-:W-:Y:S02]  /*3cc90*/  STL.64 [R1+0x2630], R6 ;  /* 0x0026300601007387 */ /* 0x000fe40000100a00 */
[----:B------:R-:W3:Y:S01]  /*3cca0*/  LDL.LU R16, [R1+0x20] ;  /* 0x0000200001107983 */ /* 0x000ee20000300800 */
[----:B--2---:R-:W-:Y:S11]  /*3ccb0*/  HMMA.16816.F32 R8, R20, R18, R8 ;  /* 0x000000121408723c */ /* 0x004ff60000001808 */
[----:B------:R-:W-:Y:S11]  /*3ccc0*/  @!UPT UIADD3 URZ, URZ, URZ, URZ ;  /* 0x0000003f3f3ff290 */ /* 0x000ff6000fffe03f */
[----:B------:R-:W-:Y:S01]  /*3ccd0*/  @!UPT UIADD3 URZ, URZ, URZ, URZ ;  /* 0x0000003f3f3ff290 */ /* 0x000fe2000fffe03f */
[----:B------:R-:W-:Y:S01]  /*3cce0*/  STL.64 [R1+0x250], R8 ;  /* 0x0002500801007387 */ /* 0x000fe20000100a00 */
[----:B------:R0:W-:Y:S02]  /*3ccf0*/  STL.64 [R1+0x258], R10 ;  /* 0x0002580a01007387 */ /* 0x0001e40000100a00 */
[----:B------:R-:W3:Y:S02]  /*3cd00*/  LDL.LU R17, [R1+0x24] ;  /* 0x0000240001117983 */ /* 0x000ee40000300800 */
[----:B------:R-:W2:Y:S02]  /*3cd10*/  LDL.LU R18, [R1+0x28] ;  /* 0x0000280001127983 */ /* 0x000ea40000300800 */
[----:B------:R-:W-:Y:S02]  /*3cd20*/  IMAD.MOV.U32 R19, RZ, RZ, R2 ;  /* 0x000000ffff137224 */ /* 0x000fe400078e0002 */
[----:B------:R-:W4:Y:S01]  /*3cd30*/  LDL.LU R2, [R1+0x26a4] ;  /* 0x0026a40001027983 */ /* 0x000f220000300800 */
[----:B0-----:R-:W-:Y:S01]  /*3cd40*/  MOV R10, R15 ;  /* 0x0000000f000a7202 */ /* 0x001fe20000000f00 */
[----:B------:R-:W-:-:S02]  /*3cd50*/  IMAD.MOV.U32 R11, RZ, RZ, R14 ;  /* 0x000000ffff0b7224 */ /* 0x000fc400078e000e */
[----:B--2---:R-:W-:Y:S01]  /*3cd60*/  STL.64 [R1+0x2588], R18 ;  /* 0x0025881201007387 */ /* 0x004fe20000100a00 */
[----:B---3--:R0:W-:Y:S02]  /*3cd70*/  STL.64 [R1+0x2580], R16 ;  /* 0x0025801001007387 */ /* 0x0081e40000100a00 */
[----:B------:R-:W-:Y:S01]  /*3cd80*/  STL.64 [R1+0x2590], R10 ;  /* 0x0025900a01007387 */ /* 0x000fe20000100a00 */
[----:B0-----:R-:W2:Y:S01]  /*3cd90*/  LDL.LU R16, [R1+0x30] ;  /* 0x0000300001107983 */ /* 0x001ea20000300800 */
[----:B------:R-:W2:Y:S02]  /*3cda0*/  LDL.LU R17, [R1+0x34] ;  /* 0x0000340001117983 */ /* 0x000ea40000300800 */
[----:B------:R-:W3:Y:S01]  /*3cdb0*/  LDL.LU R18, [R1+0x38] ;  /* 0x0000380001127983 */ /* 0x000ee20000300800 */
[----:B----4-:R-:W-:Y:S02]  /*3cdc0*/  MOV R19, R2 ;  /* 0x0000000200137202 */ /* 0x010fe40000000f00 */
[----:B------:R-:W4:Y:S04]  /*3cdd0*/  LDL.LU R2, [R1+0x26a0] ;  /* 0x0026a00001027983 */ /* 0x000f280000300800 */
[----:B---3--:R0:W-:Y:S01]  /*3cde0*/  STL.64 [R1+0x25a0], R18 ;  /* 0x0025a01201007387 */ /* 0x0081e20000100a00 */
[----:B--2---:R-:W-:Y:S02]  /*3cdf0*/  STL.64 [R1+0x2598], R16 ;  /* 0x0025981001007387 */ /* 0x004fe40000100a00 */
[----:B0-----:R-:W-:Y:S01]  /*3ce00*/  IMAD.MOV.U32 R18, RZ, RZ, R13 ;  /* 0x000000ffff127224 */ /* 0x001fe200078e000d */
[----:B------:R-:W-:-:S05]  /*3ce10*/  MOV R19, R12 ;  /* 0x0000000c00137202 */ /* 0x000fca0000000f00 */
[----:B------:R0:W-:Y:S01]  /*3ce20*/  STL.64 [R1+0x25b8], R18 ;  /* 0x0025b81201007387 */ /* 0x0001e20000100a00 */
[----:B------:R-:W2:Y:S02]  /*3ce30*/  LDL.LU R8, [R1+0x40] ;  /* 0x0000400001087983 */ /* 0x000ea40000300800 */
[----:B------:R-:W2:Y:S02]  /*3ce40*/  LDL.LU R9, [R1+0x44] ;  /* 0x0000440001097983 */ /* 0x000ea40000300800 */
[----:B------:R-:W3:Y:S02]  /*3ce50*/  LDL.LU R10, [R1+0x48] ;  /* 0x00004800010a7983 */ /* 0x000ee40000300800 */
[----:B----4-:R-:W-:Y:S02]  /*3ce60*/  IMAD.MOV.U32 R11, RZ, RZ, R2 ;  /* 0x000000ffff0b7224 */ /* 0x010fe400078e0002 */
[----:B------:R-:W4:Y:S01]  /*3ce70*/  LDL.LU R2, [R1+0x269c] ;  /* 0x00269c0001027983 */ /* 0x000f220000300800 */
[----:B0-----:R-:W-:Y:S01]  /*3ce80*/  MOV R18, R5 ;  /* 0x0000000500127202 */ /* 0x001fe20000000f00 */
[----:B------:R-:W-:-:S05]  /*3ce90*/  IMAD.MOV.U32 R19, RZ, RZ, R4 ;  /* 0x000000ffff137224 */ /* 0x000fca00078e0004 */
[----:B------:R-:W-:Y:S04]  /*3cea0*/  STL.64 [R1+0x25e0], R18 ;  /* 0x0025e01201007387 */ /* 0x000fe80000100a00 */
[----:B---3--:R-:W-:Y:S01]  /*3ceb0*/  STL.64 [R1+0x25b0], R10 ;  /* 0x0025b00a01007387 */ /* 0x008fe20000100a00 */
[----:B--2---:R0:W-:Y:S03]  /*3cec0*/  STL.64 [R1+0x25a8], R8 ;  /* 0x0025a80801007387 */ /* 0x0041e60000100a00 */
[----:B0-----:R-:W2:Y:S01]  /*3ced0*/  LDL.LU R8, [R1+0x50] ;  /* 0x0000500001087983 */ /* 0x001ea20000300800 */
[----:B------:R-:W2:Y:S02]  /*3cee0*/  LDL.LU R9, [R1+0x54] ;  /* 0x0000540001097983 */ /* 0x000ea40000300800 */
[----:B------:R-:W3:Y:S01]  /*3cef0*/  LDL.LU R10, [R1+0x58] ;  /* 0x00005800010a7983 */ /* 0x000ee20000300800 */
[----:B----4-:R-:W-:-:S02]  /*3cf00*/  MOV R11, R2 ;  /* 0x00000002000b7202 */ /* 0x010fc40000000f00 */
[----:B------:R-:W4:Y:S01]  /*3cf10*/  LDL.LU R2, [R1+0x2698] ;  /* 0x0026980001027983 */ /* 0x000f220000300800 */
[----:B------:R-:W2:Y:S03]  /*3cf20*/  LDL.LU.64 R26, [R1+0x148] ;  /* 0x00014800011a7983 */ /* 0x000ea60000300a00 */
[----:B--2---:R-:W-:Y:S01]  /*3cf30*/  STL.64 [R1+0x2600], R26 ;  /* 0x0026001a01007387 */ /* 0x004fe20000100a00 */
[----:B------:R-:W2:Y:S02]  /*3cf40*/  LDL.LU R16, [R1+0x70] ;  /* 0x0000700001107983 */ /* 0x000ea40000300800 */
[----:B------:R-:W2:Y:S02]  /*3cf50*/  LDL.LU R17, [R1+0x74] ;  /* 0x0000740001117983 */ /* 0x000ea40000300800 */
[----:B------:R-:W2:Y:S01]  /*3cf60*/  LDL.LU R18, [R1+0x78] ;  /* 0x0000780001127983 */ /* 0x000ea20000300800 */
[----:B------:R-:W2:Y:S01]  /*3cf70*/  LDL.LU R19, [R1+0x7c] ;  /* 0x00007c0001137983 */ /* 0x000ea20000300800 */
[----:B------:R-:W2:Y:S02]  /*3cf80*/  LDL.LU R12, [R1+0x90] ;  /* 0x00009000010c7983 */ /* 0x000ea40000300800 */
[----:B------:R-:W2:Y:S02]  /*3cf90*/  LDL.LU R13, [R1+0x94] ;  /* 0x00009400010d7983 */ /* 0x000ea40000300800 */
[----:B------:R-:W2:Y:S01]  /*3cfa0*/  LDL.LU R14, [R1+0x98] ;  /* 0x00009800010e7983 */ /* 0x000ea20000300800 */
[----:B------:R-:W2:Y:S01]  /*3cfb0*/  LDL.LU R15, [R1+0x9c] ;  /* 0x00009c00010f7983 */ /* 0x000ea20000300800 */
[----:B------:R-:W2:Y:S02]  /*3cfc0*/  LDL.LU R4, [R1+0xb0] ;  /* 0x0000b00001047983 */ /* 0x000ea40000300800 */
[----:B------:R-:W2:Y:S02]  /*3cfd0*/  LDL.LU R5, [R1+0xb4] ;  /* 0x0000b40001057983 */ /* 0x000ea40000300800 */
[----:B------:R-:W2:Y:S01]  /*3cfe0*/  LDL.LU R6, [R1+0xb8] ;  /* 0x0000b80001067983 */ /* 0x000ea20000300800 */
[----:B------:R-:W2:Y:S04]  /*3cff0*/  LDL.LU R7, [R1+0xbc] ;  /* 0x0000bc0001077983 */ /* 0x000ea80000300800 */
[----:B--2---:R0:W-:Y:S01]  /*3d000*/  STL.64 [R1+0x2640], R6 ;  /* 0x0026400601007387 */ /* 0x0041e20000100a00 */
[----:B------:R-:W-:Y:S02]  /*3d010*/  STL.64 [R1+0x2638], R4 ;  /* 0x0026380401007387 */ /* 0x000fe40000100a00 */
[----:B0-----:R-:W-:Y:S01]  /*3d020*/  IMAD.MOV.U32 R6, RZ, RZ, R25 ;  /* 0x000000ffff067224 */ /* 0x001fe200078e0019 */
[----:B------:R-:W-:-:S05]  /*3d030*/  MOV R7, R24 ;  /* 0x0000001800077202 */ /* 0x000fca0000000f00 */
[----:B------:R0:W-:Y:S04]  /*3d040*/  STL.64 [R1+0x2650], R6 ;  /* 0x0026500601007387 */ /* 0x0001e80000100a00 */
[----:B0-----:R-:W2:Y:S04]  /*3d050*/  LDL.LU.64 R6, [R1+0x198] ;  /* 0x0001980001067983 */ /* 0x001ea80000300a00 */
[----:B--2---:R0:W-:Y:S02]  /*3d060*/  STL.64 [R1+0x2668], R6 ;  /* 0x0026680601007387 */ /* 0x0041e40000100a00 */
[----:B0-----:R-:W-:Y:S01]  /*3d070*/  IMAD.MOV.U32 R6, RZ, RZ, R3 ;  /* 0x000000ffff067224 */ /* 0x001fe200078e0003 */
[----:B------:R-:W-:-:S05]  /*3d080*/  MOV R7, R0 ;  /* 0x0000000000077202 */ /* 0x000fca0000000f00 */
[----:B------:R-:W-:Y:S01]  /*3d090*/  STL.64 [R1+0x2680], R6 ;  /* 0x0026800601007387 */ /* 0x000fe20000100a00 */
[----:B------:R0:W-:Y:S02]  /*3d0a0*/  STL.64 [R1+0x2618], R14 ;  /* 0x0026180e01007387 */ /* 0x0001e40000100a00 */
[----:B------:R-:W-:Y:S01]  /*3d0b0*/  STL.64 [R1+0x2610], R12 ;  /* 0x0026100c01007387 */ /* 0x000fe20000100a00 */
[----:B0-----:R-:W2:Y:S04]  /*3d0c0*/  LDL.LU.64 R14, [R1+0x168] ;  /* 0x00016800010e7983 */ /* 0x001ea80000300a00 */
[----:B--2---:R0:W-:Y:S04]  /*3d0d0*/  STL.64 [R1+0x2628], R14 ;  /* 0x0026280e01007387 */ /* 0x0041e80000100a00 */
[----:B0-----:R-:W2:Y:S04]  /*3d0e0*/  LDL.LU.64 R14, [R1+0x178] ;  /* 0x00017800010e7983 */ /* 0x001ea80000300a00 */
[----:B--2---:R0:W-:Y:S01]  /*3d0f0*/  STL.64 [R1+0x2648], R14 ;  /* 0x0026480e01007387 */ /* 0x0041e20000100a00 */
[----:B------:R-:W2:Y:S02]  /*3d100*/  LDL.LU R12, [R1+0xc0] ;  /* 0x0000c000010c7983 */ /* 0x000ea40000300800 */
[----:B------:R-:W2:Y:S01]  /*3d110*/  LDL.LU R13, [R1+0xc4] ;  /* 0x0000c400010d7983 */ /* 0x000ea20000300800 */
[----:B0-----:R-:W2:Y:S01]  /*3d120*/  LDL.LU R14, [R1+0xc8] ;  /* 0x0000c800010e7983 */ /* 0x001ea20000300800 */
[----:B------:R-:W2:Y:S02]  /*3d130*/  LDL.LU R15, [R1+0xcc] ;  /* 0x0000cc00010f7983 */ /* 0x000ea40000300800 */
[----:B------:R-:W3:Y:S01]  /*3d140*/  LDL.LU.64 R6, [R1+0x1c8] ;  /* 0x0001c80001067983 */ /* 0x000ee20000300a00 */
        /* <DEDUP_REMOVED lines=18> */
[----:B------:R-:W4:Y:S01]  /*3d270*/  LDL.LU.64 R26, [R1+0x158] ;  /* 0x00015800011a7983 */ /* 0x000f220000300a00 */
[----:B---3--:R-:W-:Y:S01]  /*3d280*/  MOV R3, R6 ;  /* 0x0000000600037202 */ /* 0x008fe20000000f00 */
[----:B------:R-:W-:Y:S01]  /*3d290*/  IMAD.MOV.U32 R29, RZ, RZ, R7 ;  /* 0x000000ffff1d7224 */ /* 0x000fe200078e0007 */
[C---:B--2---:R-:W-:Y:S01]  /*3d2a0*/  HMMA.16816.F32 R12, R20.reuse, R6, R12 ;  /* 0x00000006140c723c */ /* 0x044fe2000000180c */
[----:B----4-:R0:W-:Y:S01]  /*3d2b0*/  STL.64 [R1+0x2620], R26 ;  /* 0x0026201a01007387 */ /* 0x0101e20000100a00 */
[----:B------:R-:W2:Y:S02]  /*3d2c0*/  LDL.LU R24, [R1+0xa0] ;  /* 0x0000a00001187983 */ /* 0x000ea40000300800 */
[----:B------:R-:W2:Y:S01]  /*3d2d0*/  LDL.LU R25, [R1+0xa4] ;  /* 0x0000a40001197983 */ /* 0x000ea20000300800 */
[----:B0-----:R-:W2:Y:S01]  /*3d2e0*/  LDL.LU R26, [R1+0xa8] ;  /* 0x0000a800011a7983 */ /* 0x001ea20000300800 */
[----:B------:R-:W2:Y:S02]  /*3d2f0*/  LDL.LU R27, [R1+0xac] ;  /* 0x0000ac00011b7983 */ /* 0x000ea40000300800 */
[----:B------:R-:W-:Y:S02]  /*3d300*/  STL.64 [R1+0x25f8], R18 ;  /* 0x0025f81201007387 */ /* 0x000fe40000100a00 */
[----:B------:R0:W-:Y:S02]  /*3d310*/  STL.64 [R1+0x25f0], R16 ;  /* 0x0025f01001007387 */ /* 0x0001e40000100a00 */
[----:B0-----:R-:W3:Y:S01]  /*3d320*/  LDL.LU R16, [R1+0x80] ;  /* 0x0000800001107983 */ /* 0x001ee20000300800 */
[----:B------:R-:W3:Y:S02]  /*3d330*/  LDL.LU R17, [R1+0x84] ;  /* 0x0000840001117983 */ /* 0x000ee40000300800 */
[----:B------:R-:W3:Y:S02]  /*3d340*/  LDL.LU R18, [R1+0x88] ;  /* 0x0000880001127983 */ /* 0x000ee40000300800 */
[----:B------:R-:W3:Y:S01]  /*3d350*/  LDL.LU R19, [R1+0x8c] ;  /* 0x00008c0001137983 */ /* 0x000ee20000300800 */
[----:B------:R-:W-:Y:S01]  /*3d360*/  STL.64 [R1+0x25c8], R10 ;  /* 0x0025c80a01007387 */ /* 0x000fe20000100a00 */
[----:B------:R0:W-:Y:S03]  /*3d370*/  STL.64 [R1+0x25c0], R8 ;  /* 0x0025c00801007387 */ /* 0x0001e60000100a00 */
[----:B0-----:R-:W4:Y:S01]  /*3d380*/  LDL.LU R8, [R1+0x60] ;  /* 0x0000600001087983 */ /* 0x001f220000300800 */
[----:B------:R-:W4:Y:S02]  /*3d390*/  LDL.LU R9, [R1+0x64] ;  /* 0x0000640001097983 */ /* 0x000f240000300800 */
[----:B------:R-:W4:Y:S02]  /*3d3a0*/  LDL.LU R10, [R1+0x68] ;  /* 0x00006800010a7983 */ /* 0x000f240000300800 */
[----:B------:R-:W-:Y:S01]  /*3d3b0*/  STL.64 [R1+0x5e0], R12 ;  /* 0x0005e00c01007387 */ /* 0x000fe20000100a00 */
[----:B------:R0:W-:Y:S04]  /*3d3c0*/  STL.64 [R1+0x5e8], R14 ;  /* 0x0005e80e01007387 */ /* 0x0001e80000100a00 */
        /* <DEDUP_REMOVED lines=12> */
[C---:B--2---:R-:W-:Y:S01]  /*3d490*/  HMMA.16816.F32 R12, R20.reuse, R6, R12 ;  /* 0x00000006140c723c */ /* 0x044fe2000000180c */
[----:B------:R-:W-:Y:S01]  /*3d4a0*/  MOV R29, R6 ;  /* 0x00000006001d7202 */ /* 0x000fe20000000f00 */
[----:B------:R-:W-:Y:S11]  /*3d4b0*/  IMAD.MOV.U32 R3, RZ, RZ, R7 ;  /* 0x000000ffff037224 */ /* 0x000ff600078e0007 */
        /* <DEDUP_REMOVED lines=9> */
[----:B------:R-:W2:Y:S11]  /*3d550*/  LDL.LU.64 R14, [R1+0x2648] ;  /* 0x00264800010e7983 */ /* 0x000eb60000300a00 */
[----:B------:R-:W-:Y:S09]  /*3d560*/  @!UPT UIADD3 URZ, URZ, URZ, URZ ;  /* 0x0000003f3f3ff290 */ /* 0x000ff2000fffe03f */
[----:B------:R-:W-:Y:S01]  /*3d570*/  STL.64 [R1+0x220], R4 ;  /* 0x0002200401007387 */ /* 0x000fe20000100a00 */
[----:B------:R0:W-:Y:S03]  /*3d580*/  STL.64 [R1+0x228], R6 ;  /* 0x0002280601007387 */ /* 0x0001e60000100a00 */
[----:B0-----:R-:W2:Y:S01]  /*3d590*/  LDL.LU.64 R6, [R1+0x2640] ;  /* 0x0026400001067983 */ /* 0x001ea20000300a00 */
[----:B------:R-:W2:Y:S02]  /*3d5a0*/  LDL.LU.64 R4, [R1+0x2638] ;  /* 0x0026380001047983 */ /* 0x000ea40000300a00 */
[C---:B--2---:R-:W-:Y:S11]  /*3d5b0*/  HMMA.16816.F32 R4, R20.reuse, R14, R4 ;  /* 0x0000000e1404723c */ /* 0x044ff60000001804 */
[----:B------:R-:W-:Y:S11]  /*3d5c0*/  @!UPT UIADD3 URZ, URZ, URZ, URZ ;  /* 0x0000003f3f3ff290 */ /* 0x000ff6000fffe03f */
[----:B------:R-:W-:Y:S01]  /*3d5d0*/  @!UPT UIADD3 URZ, URZ, URZ, URZ ;  /* 0x0000003f3f3ff290 */ /* 0x000fe2000fffe03f */
[----:B------:R0:W-:Y:S01]  /*3d5e0*/  STL.64 [R1+0x5d0], R4 ;  /* 0x0005d00401007387 */ /* 0x0001e20000100a00 */
[----:B------:R1:W-:Y:S01]  /*3d5f0*/  STL.64 [R1+0x5d8], R6 ;  /* 0x0005d80601007387 */ /* 0x0003e20000100a00 */
[----:B0-----:R-:W-:Y:S02]  /*3d600*/  MOV R5, R14 ;  /* 0x0000000e00057202 */ /* 0x001fe40000000f00 */
[----:B-1----:R-:W2:Y:S01]  /*3d610*/  LDL.LU.64 R6, [R1+0x2630] ;  /* 0x0026300001067983 */ /* 0x002ea20000300a00 */
[----:B------:R-:W-:Y:S02]  /*3d620*/  IMAD.MOV.U32 R4, RZ, RZ, R15 ;  /* 0x000000ffff047224 */ /* 0x000fe400078e000f */
[----:B------:R-:W2:Y:S02]  /*3d630*/  LDL.LU.64 R14, [R1+0x2628] ;  /* 0x00262800010e7983 */ /* 0x000ea40000300a00 */
[----:B------:R-:W-:Y:S01]  /*3d640*/  IMAD.MOV.U32 R11, RZ, RZ, R2 ;  /* 0x000000ffff0b7224 */ /* 0x000fe200078e0002 */
        /* <DEDUP_REMOVED lines=17> */
[----:B------:R-:W3:Y:S02]  /*3d760*/  LDL.LU.64 R26, [R1+0x2600] ;  /* 0x00260000011a7983 */ /* 0x000ee40000300a00 */
[C---:B---3--:R-:W-:Y:S01]  /*3d770*/  HMMA.16816.F32 R16, R20.reuse, R26, R16 ;  /* 0x0000001a1410723c */ /* 0x048fe20000001810 */
[----:B------:R-:W-:Y:S01]  /*3d780*/  MOV R3, R26 ;  /* 0x0000001a00037202 */ /* 0x000fe20000000f00 */
[----:B------:R-:W-:Y:S11]  /*3d790*/  IMAD.MOV.U32 R29, RZ, RZ, R27 ;  /* 0x000000ffff1d7224 */ /* 0x000ff600078e001b */
[----:B------:R-:W-:Y:S10]  /*3d7a0*/  @!UPT UIADD3 URZ, URZ, URZ, URZ ;  /* 0x0000003f3f3ff290 */ /* 0x000ff4000fffe03f */
[----:B------:R-:W-:Y:S01]  /*3d7b0*/  STL.64 [R1+0x5a0], R16 ;  /* 0x0005a01001007387 */ /* 0x000fe20000100a00 */
[----:B------:R0:W-:Y:S03]  /*3d7c0*/  STL.64 [R1+0x5a8], R18 ;  /* 0x0005a81201007387 */ /* 0x0001e60000100a00 */
[----:B0-----:R-:W3:Y:S01]  /*3d7d0*/  LDL.LU.64 R18, [R1+0x25f8] ;  /* 0x0025f80001127983 */ /* 0x001ee20000300a00 */
[----:B------:R-:W3:Y:S02]  /*3d7e0*/  LDL.LU.64 R16, [R1+0x25f0] ;  /* 0x0025f00001107983 */ /* 0x000ee40000300a00 */
[----:B------:R-:W3:Y:S02]  /*3d7f0*/  LDL.LU.64 R26, [R1+0x25e8] ;  /* 0x0025e800011a7983 */ /* 0x000ee40000300a00 */
[----:B---3--:R-:W-:Y:S01]  /*3d800*/  HMMA.16816.F32 R20, R20, R26, R16 ;  /* 0x0000001a1414723c */ /* 0x008fe20000001810 */
[----:B------:R-:W4:Y:S01]  /*3d810*/  LDL.LU.64 R18, [R1+0x25e0] ;  /* 0x0025e00001127983 */ /* 0x000f220000300a00 */
[----:B------:R-:W4:Y:S02]  /*3d820*/  LDL.LU.64 R26, [R1+0x25d8] ;  /* 0x0025d800011a7983 */ /* 0x000f240000300a00 */
[----:B------:R-:W4:Y:S11]  /*3d830*/  LDL.LU.64 R24, [R1+0x25d0] ;  /* 0x0025d00001187983 */ /* 0x000f360000300a00 */
[----:B------:R-:W-:Y:S08]  /*3d840*/  @!UPT UIADD3 URZ, URZ, URZ, URZ ;  /* 0x0000003f3f3ff290 */ /* 0x000ff0000fffe03f */
[----:B------:R-:W-:Y:S01]  /*3d850*/  STL.64 [R1+0x590], R20 ;  /* 0x0005901401007387 */ /* 0x000fe20000100a00 */
[----:B------:R-:W-:Y:S01]  /*3d860*/  STL.64 [R1+0x598], R22 ;  /* 0x0005981601007387 */ /* 0x000fe20000100a00 */
[C---:B----4-:R-:W-:Y:S02]  /*3d870*/  HMMA.16816.F32 R16, R24.reuse, R18, R8 ;  /* 0x000000121810723c */ /* 0x050fe40000001808 */
[----:B------:R-:W3:Y:S01]  /*3d880*/  LDL.LU.64 R10, [R1+0x25c8] ;  /* 0x0025c800010a7983 */ /* 0x000ee20000300a00 */
[----:B------:R-:W3:Y:S11]  /*3d890*/  LDL.LU.64 R8, [R1+0x25c0] ;  /* 0x0025c00001087983 */ /* 0x000ef60000300a00 */
[----:B------:R-:W-:Y:S09]  /*3d8a0*/  @!UPT UIADD3 URZ, URZ, URZ, URZ ;  /* 0x0000003f3f3ff290 */ /* 0x000ff2000fffe03f */
[----:B------:R-:W-:Y:S01]  /*3d8b0*/  STL.64 [R1+0x580], R16 ;  /* 0x0005801001007387 */ /* 0x000fe20000100a00 */
[----:B------:R0:W-:Y:S03]  /*3d8c0*/  STL.64 [R1+0x588], R18 ;  /* 0x0005881201007387 */ /* 0x0001e60000100a00 */
[----:B0-----:R-:W3:Y:S01]  /*3d8d0*/  LDL.LU.64 R18, [R1+0x25b8] ;  /* 0x0025b80001127983 */ /* 0x001ee20000300a00 */
[----:B--2---:R-:W-:Y:S01]  /*3d8e0*/  MOV R22, R15 ;  /* 0x0000000f00167202 */ /* 0x004fe20000000f00 */
[----:B------:R-:W-:Y:S01]  /*3d8f0*/  IMAD.MOV.U32 R23, RZ, RZ, R14 ;  /* 0x000000ffff177224 */ /* 0x000fe200078e000e */
[C---:B---3--:R-:W-:Y:S01]  /*3d900*/  HMMA.16816.F32 R16, R24.reuse, R18, R8 ;  /* 0x000000121810723c */ /* 0x048fe20000001808 */
[----:B------:R-:W2:Y:S01]  /*3d910*/  LDL.LU.64 R10, [R1+0x25b0] ;  /* 0x0025b000010a7983 */ /* 0x000ea20000300a00 */
[----:B------:R-:W2:Y:S11]  /*3d920*/  LDL.LU.64 R8, [R1+0x25a8] ;  /* 0x0025a80001087983 */ /* 0x000eb60000300a00 */
[----:B------:R-:W-:Y:S10]  /*3d930*/  @!UPT UIADD3 URZ, URZ, URZ, URZ ;  /* 0x0000003f3f3ff290 */ /* 0x000ff4000fffe03f */
[----:B------:R-:W-:Y:S01]  /*3d940*/  STL.64 [R1+0x570], R16 ;  /* 0x0005701001007387 */ /* 0x000fe20000100a00 */
[----:B------:R0:W-:Y:S03]  /*3d950*/  STL.64 [R1+0x578], R18 ;  /* 0x0005781201007387 */ /* 0x0001e60000100a00 */
[----:B0-----:R-:W3:Y:S01]  /*3d960*/  LDL.LU.64 R18, [R1+0x25a0] ;  /* 0x0025a00001127983 */ /* 0x001ee20000300a00 */
[----:B------:R-:W3:Y:S01]  /*3d970*/  LDL.LU.64 R16, [R1+0x2598] ;  /* 0x0025980001107983 */ /* 0x000ee20000300a00 */
[C---:B--2---:R-:W-:Y:S02]  /*3d980*/  HMMA.16816.F32 R20, R24.reuse, R22, R8 ;  /* 0x000000161814723c */ /* 0x044fe40000001808 */
[----:B------:R-:W3:Y:S11]  /*3d990*/  LDL.LU.64 R10, [R1+0x2590] ;  /* 0x00259000010a7983 */ /* 0x000ef60000300a00 */
[----:B------:R-:W-:Y:S10]  /*3d9a0*/  @!UPT UIADD3 URZ, URZ, URZ, URZ ;  /* 0x0000003f3f3ff290 */ /* 0x000ff4000fffe03f */
[----:B------:R-:W-:Y:S01]  /*3d9b0*/  STL.64 [R1+0x560], R20 ;  /* 0x0005601401007387 */ /* 0x000fe20000100a00 */
[----:B------:R-:W-:Y:S01]  /*3d9c0*/  STL.64 [R1+0x568], R22 ;  /* 0x0005681601007387 */ /* 0x000fe20000100a00 */
[C---:B---3--:R-:W-:Y:S02]  /*3d9d0*/  HMMA.16816.F32 R8, R24.reuse, R10, R16 ;  /* 0x0000000a1808723c */ /* 0x048fe40000001810 */
[----:B------:R-:W2:Y:S01]  /*3d9e0*/  LDL.LU.64 R18, [R1+0x2588] ;  /* 0x0025880001127983 */ /* 0x000ea20000300a00 */
[----:B------:R-:W2:Y:S11]  /*3d9f0*/  LDL.LU.64 R16, [R1+0x2580] ;  /* 0x0025800001107983 */ /* 0x000eb60000300a00 */
[----:B------:R-:W-:Y:S09]  /*3da00*/  @!UPT UIADD3 URZ, URZ, URZ, URZ ;  /* 0x0000003f3f3ff290 */ /* 0x000ff2000fffe03f */
[----:B------:R-:W-:Y:S01]  /*3da10*/  STL.64 [R1+0x550], R8 ;  /* 0x0005500801007387 */ /* 0x000fe20000100a00 */
[----:B------:R0:W-:Y:S03]  /*3da20*/  STL.64 [R1+0x558], R10 ;  /* 0x0005580a01007387 */ /* 0x0001e60000100a00 */
[----:B0-----:R-:W2:Y:S01]  /*3da30*/  LDL.LU.64 R10, [R1+0x2578] ;  /* 0x00257800010a7983 */ /* 0x001ea20000300a00 */
[----:B------:R-:W3:Y:S01]  /*3da40*/  LDL.LU.64 R8, [R1+0x2570] ;  /* 0x0025700001087983 */ /* 0x000ee20000300a00 */
[----:B--2---:R-:W-:Y:S02]  /*3da50*/  HMMA.16816.F32 R16, R24, R10, R16 ;  /* 0x0000000a1810723c */ /* 0x004fe40000001810 */
[----:B---3--:R0:W-:Y:S04]  /*3da60*/  STL.64 [R1+0x2558], R8 ;  /* 0x0025580801007387 */ /* 0x0081e80000100a00 */
[----:B0-----:R-:W2:Y:S11]  /*3da70*/  LDL.LU R8, [R1+0xd0] ;  /* 0x0000d00001087983 */ /* 0x001eb60000300800 */
[----:B------:R-:W-:Y:S06]  /*3da80*/  @!UPT UIADD3 URZ, URZ, URZ, URZ ;  /* 0x0000003f3f3ff290 */ /* 0x000fec000fffe03f */
[----:B------:R0:W-:Y:S01]  /*3da90*/  STL.64 [R1+0x540], R16 ;  /* 0x0005401001007387 */ /* 0x0001e20000100a00 */
[----:B------:R1:W-:Y:S02]  /*3daa0*/  STL.64 [R1+0x548], R18 ;  /* 0x0005481201007387 */ /* 0x0003e40000100a00 */
[----:B------:R-:W2:Y:S02]  /*3dab0*/  LDL.LU R9, [R1+0xd4] ;  /* 0x0000d40001097983 */ /* 0x000ea40000300800 */
[----:B------:R-:W3:Y:S01]  /*3dac0*/  LDL.LU R10, [R1+0xd8] ;  /* 0x0000d800010a7983 */ /* 0x000ee20000300800 */
[----:B------:R-:W3:Y:S04]  /*3dad0*/  LDL.LU R11, [R1+0xdc] ;  /* 0x0000dc00010b7983 */ /* 0x000ee80000300800 */
[----:B------:R-:W4:Y:S04]  /*3dae0*/  S2R R28, SR_TID.X ;  /* 0x00000000001c7919 */ /* 0x000f280000002100 */
[----:B0-----:R-:W0:Y:S04]  /*3daf0*/  S2R R17, SR_TID.X ;  /* 0x0000000000117919 */ /* 0x001e280000002100 */
[----:B-1----:R-:W1:Y:S04]  /*3db00*/  S2R R18, SR_TID.X ;  /* 0x0000000000127919 */ /* 0x002e680000002100 */
[----:B---3--:R-:W-:Y:S01]  /*3db10*/  STL.64 [R1+0x2568], R10 ;  /* 0x0025680a01007387 */ /* 0x008fe20000100a00 */
[----:B--2---:R2:W-:Y:S03]  /*3db20*/  STL.64 [R1+0x2560], R8 ;  /* 0x0025600801007387 */ /* 0x0045e60000100a00 */
[----:B--2---:R-:W2:Y:S01]  /*3db30*/  LDL.LU R8, [R1+0x10] ;  /* 0x0000100001087983 */ /* 0x004ea20000300800 */
[----:B------:R-:W2:Y:S02]  /*3db40*/  LDL.LU R9, [R1+0x14] ;  /* 0x0000140001097983 */ /* 0x000ea40000300800 */
[----:B------:R-:W2:Y:S02]  /*3db50*/  LDL.LU R10, [R1+0x18] ;  /* 0x00001800010a7983 */ /* 0x000ea40000300800 */
[----:B------:R-:W2:Y:S01]  /*3db60*/  LDL.LU R11, [R1+0x1c] ;  /* 0x00001c00010b7983 */ /* 0x000ea20000300800 */
[----:B----4-:R-:W-:-:S02]  /*3db70*/  LOP3.LUT R22, R28, 0x7, RZ, 0xc0, !PT ;  /* 0x000000071c167812 */ /* 0x010fc400078ec0ff */
[C---:B0-----:R-:W-:Y:S02]  /*3db80*/  SHF.L.U32 R16, R17.reuse, 0x1, RZ ;  /* 0x0000000111107819 */ /* 0x041fe400000006ff */
[C---:B------:R-:W-:Y:S01]  /*3db90*/  LOP3.LUT R19, R17.reuse, 0x7, RZ, 0xc0, !PT ;  /* 0x0000000711137812 */ /* 0x040fe200078ec0ff */
[----:B------:R-:W-:Y:S01]  /*3dba0*/  IMAD.SHL.U32 R15, R22, 0x10, RZ ;  /* 0x00000010160f7824 */ /* 0x000fe200078e00ff */
[----:B------:R-:W-:-:S04]  /*3dbb0*/  SHF.L.U32 R17, R17, 0x7, RZ ;  /* 0x0000000711117819 */ /* 0x000fc800000006ff */
[----:B------:R-:W-:Y:S01]  /*3dbc0*/  LOP3.LUT R15, R15, 0x30, R16, 0x78, !PT ;  /* 0x000000300f0f7812 */ /* 0x000fe200078e7810 */
[----:B------:R-:W-:Y:S01]  /*3dbd0*/  IMAD.SHL.U32 R16, R19, 0x10, RZ ;  /* 0x0000001013107824 */ /* 0x000fe200078e00ff */
[----:B-1----:R-:W-:-:S04]  /*3dbe0*/  LOP3.LUT R19, R18, 0x60, RZ, 0xc0, !PT ;  /* 0x0000006012137812 */ /* 0x002fc800078ec0ff */
[----:B------:R-:W-:Y:S02]  /*3dbf0*/  LOP3.LUT R16, R16, 0x780, R17, 0xf8, !PT ;  /* 0x0000078010107812 */ /* 0x000fe400078ef811 */
[----:B------:R-:W-:Y:S02]  /*3dc00*/  LEA R14, R22, R19, 0x2 ;  /* 0x00000013160e7211 */ /* 0x000fe400078e10ff */
[----:B------:R-:W-:-:S03]  /*3dc10*/  LOP3.LUT R16, R16, 0x10, R18, 0x78, !PT ;  /* 0x0000001010107812 */ /* 0x000fc600078e7812 */
[----:B------:R-:W-:Y:S01]  /*3dc20*/  IMAD.U32 R14, R14, 0x20, R15 ;  /* 0x000000200e0e7824 */ /* 0x000fe200078e000f */
[----:B------:R-:W-:-:S04]  /*3dc30*/  LOP3.LUT R16, R16, 0x40, RZ, 0x3c, !PT ;  /* 0x0000004010107812 */ /* 0x000fc800078e3cff */
[----:B------:R-:W-:Y:S02]  /*3dc40*/  LOP3.LUT R14, R14, 0x40, RZ, 0x3c, !PT ;  /* 0x000000400e0e7812 */ /* 0x000fe400078e3cff */
[----:B------:R-:W0:Y:S01]  /*3dc50*/  LDSM.16.M88.4 R16, [R16+0x20000] ;  /* 0x020000001010783b */ /* 0x000e220000000200 */
[C---:B--2---:R-:W-:Y:S11]  /*3dc60*/  HMMA.16816.F32 R8, R24.reuse, R6, R8 ;  /* 0x000000061808723c */ /* 0x044ff60000001808 */
[----:B------:R-:W-:Y:S11]  /*3dc70*/  @!UPT UIADD3 URZ, URZ, URZ, URZ ;  /* 0x0000003f3f3ff290 */ /* 0x000ff6000fffe03f */
[----:B------:R-:W-:Y:S01]  /*3dc80*/  @!UPT UIADD3 URZ, URZ, URZ, URZ ;  /* 0x0000003f3f3ff290 */ /* 0x000fe2000fffe03f */
[----:B------:R-:W-:Y:S01]  /*3dc90*/  STL.64 [R1+0x530], R8 ;  /* 0x0005300801007387 */ /* 0x000fe20000100a00 */
[----:B------:R-:W-:Y:S02]  /*3dca0*/  STL.64 [R1+0x538], R10 ;  /* 0x0005380a01007387 */ /* 0x000fe40000100a00 */
[----:B------:R-:W1:Y:S04]  /*3dcb0*/  LDSM.16.M88.4 R8, [R14+0x10000] ;  /* 0x010000000e08783b */ /* 0x000e680000000200 */
[----:B0-----:R0:W-:Y:S01]  /*3dcc0*/  STL.64 [R1+0x24a8], R18 ;  /* 0x0024a81201007387 */ /* 0x0011e20000100a00 */
[----:B------:R-:W-:Y:S04]  /*3dcd0*/  STL.64 [R1+0x24a0], R16 ;  /* 0x0024a01001007387 */ /* 0x000fe80000100a00 */
[----:B0-----:R-:W2:Y:S01]  /*3dce0*/  LDL.LU R18, [R1+0x128] ;  /* 0x0001280001127983 */ /* 0x001ea20000300800 */
[----:B------:R-:W2:Y:S03]  /*3dcf0*/  LDL.LU R19, [R1+0x12c] ;  /* 0x00012c0001137983 */ /* 0x000ea60000300800 */
[----:B-1----:R-:W-:Y:S01]  /*3dd00*/  STL.64 [R1+0xc0], R8 ;  /* 0x0000c00801007387 */ /* 0x002fe20000100a00 */
[----:B------:R-:W-:Y:S02]  /*3dd10*/  STL.64 [R1+0xc8], R10 ;  /* 0x0000c80a01007387 */ /* 0x000fe40000100a00 */
[----:B------:R-:W0:Y:S02]  /*3dd20*/  LDSM.16.M88.4 R8, [R14+0x11000] ;  /* 0x011000000e08783b */ /* 0x000e240000000200 */
[----:B0-----:R-:W-:Y:S02]  /*3dd30*/  STL.64 [R1+0xb0], R8 ;  /* 0x0000b00801007387 */ /* 0x001fe40000100a00 */
        /* <DEDUP_REMOVED lines=12> */
[----:B------:R0:W-:Y:S02]  /*3de00*/  STL.64 [R1+0x78], R10 ;  /* 0x0000780a01007387 */ /* 0x0001e40000100a00 */
[----:B0-----:R-:W2:Y:S01]  /*3de10*/  LDL.LU.64 R10, [R1+0x2568] ;  /* 0x00256800010a7983 */ /* 0x001ea20000300a00 */
[----:B------:R-:W2:Y:S02]  /*3de20*/  LDL.LU.64 R8, [R1+0x2560] ;  /* 0x0025600001087983 */ /* 0x000ea40000300a00 */
[----:B--2---:R-:W-:Y:S01]  /*3de30*/  HMMA.16816.F32 R16, R24, R18, R8 ;  /* 0x000000121810723c */ /* 0x004fe20000001808 */
[----:B------:R-:W2:Y:S11]  /*3de40*/  LDL.LU.64 R8, [R1+0x2558] ;  /* 0x0025580001087983 */ /* 0x000eb60000300a00 */
[----:B------:R-:W-:Y:S11]  /*3de50*/  @!UPT UIADD3 URZ, URZ, URZ, URZ ;  /* 0x0000003f3f3ff290 */ /* 0x000ff6000fffe03f */
[----:B------:R-:W-:Y:S01]  /*3de60*/  STL.64 [R1+0x520], R16 ;  /* 0x0005201001007387 */ /* 0x000fe20000100a00 */
        /* <DEDUP_REMOVED lines=20> */
[----:B0-----:R-:W-:Y:S02]  /*3dfb0*/  STL.64 [R1], R16 ;  /* 0x0000001001007387 */ /* 0x001fe40000100a00 */
[----:B------:R0:W-:Y:S02]  /*3dfc0*/  STL.64 [R1+0x8], R18 ;  /* 0x0000081201007387 */ /* 0x0001e40000100a00 */
[----:B0-----:R-:W-:Y:S01]  /*3dfd0*/  MOV R18, R3 ;  /* 0x0000000300127202 */ /* 0x001fe20000000f00 */
[----:B------:R-:W-:Y:S01]  /*3dfe0*/  IMAD.MOV.U32 R19, RZ, RZ, R29 ;  /* 0x000000ffff137224 */ /* 0x000fe200078e001d */
[----:B------:R-:W3:Y:S01]  /*3dff0*/  LDL.LU R3, [R1+0x2554] ;  /* 0x0025540001037983 */ /* 0x000ee20000300800 */
[----:B------:R-:W4:Y:S03]  /*3e000*/  LDL.LU R29, [R1+0x2550] ;  /* 0x00255000011d7983 */ /* 0x000f260000300800 */
[----:B------:R2:W-:Y:S01]  /*3e010*/  STL.64 [R1+0x24b8], R18 ;  /* 0x0024b81201007387 */ /* 0x0005e20000100a00 */
[----:B------:R-:W3:Y:S02]  /*3e020*/  LDL.LU R16, [R1+0x690] ;  /* 0x0006900001107983 */ /* 0x000ee40000300800 */
[----:B------:R-:W3:Y:S01]  /*3e030*/  LDL.LU R17, [R1+0x694] ;  /* 0x0006940001117983 */ /* 0x000ee20000300800 */
[----:B--2---:R-:W-:Y:S01]  /*3e040*/  MOV R18, R9 ;  /* 0x0000000900127202 */ /* 0x004fe20000000f00 */
[----:B------:R-:W-:-:S02]  /*3e050*/  IMAD.MOV.U32 R19, RZ, RZ, R8 ;  /* 0x000000ffff137224 */ /* 0x000fc400078e0008 */
[----:B------:R-:W0:Y:S04]  /*3e060*/  LDSM.16.M88.4 R8, [R14+0x1d000] ;  /* 0x01d000000e08783b */ /* 0x000e280000000200 */
[----:B------:R1:W-:Y:S02]  /*3e070*/  STL.64 [R1+0x24c8], R18 ;  /* 0x0024c81201007387 */ /* 0x0003e40000100a00 */
[----:B-1----:R-:W-:Y:S01]  /*3e080*/  MOV R18, R5 ;  /* 0x0000000500127202 */ /* 0x002fe20000000f00 */
[----:B------:R-:W-:Y:S02]  /*3e090*/  IMAD.MOV.U32 R19, RZ, RZ, R4 ;  /* 0x000000ffff137224 */ /* 0x000fe400078e0004 */
[----:B------:R-:W1:Y:S04]  /*3e0a0*/  LDSM.16.M88.4 R4, [R14+0x1e000] ;  /* 0x01e000000e04783b */ /* 0x000e680000000200 */
[----:B---3--:R-:W-:Y:S01]  /*3e0b0*/  STL.64 [R1+0x24c0], R16 ;  /* 0x0024c01001007387 */ /* 0x008fe20000100a00 */
[----:B------:R-:W-:Y:S02]  /*3e0c0*/  STL.64 [R1+0x24e0], R18 ;  /* 0x0024e01201007387 */ /* 0x000fe40000100a00 */
[----:B0-----:R-:W-:Y:S02]  /*3e0d0*/  STL [R1+0x2144], R10 ;  /* 0x0021440a01007387 */ /* 0x001fe40000100800 */
[----:B------:R-:W-:Y:S01]  /*3e0e0*/  STL [R1+0x2140], R11 ;  /* 0x0021400b01007387 */ /* 0x000fe20000100800 */
[----:B-1----:R-:W-:Y:S01]  /*3e0f0*/  STL [R1+0x1fec], R6 ;  /* 0x001fec0601007387 */ /* 0x002fe20000100800 */
[----:B------:R-:W-:Y:S02]  /*3e100*/  STL [R1+0x1fe8], R7 ;  /* 0x001fe80701007387 */ /* 0x000fe40000100800 */
[----:B------:R0:W-:Y:S02]  /*3e110*/  STL.64 [R1+0x24b0], R4 ;  /* 0x0024b00401007387 */ /* 0x0001e40000100a00 */
[----:B0-----:R-:W2:Y:S01]  /*3e120*/  LDL.LU R4, [R1+0x4c0] ;  /* 0x0004c00001047983 */ /* 0x001ea20000300800 */
[----:B------:R-:W2:Y:S02]  /*3e130*/  LDL.LU R5, [R1+0x4c4] ;  /* 0x0004c40001057983 */ /* 0x000ea40000300800 */
[----:B------:R-:W3:Y:S02]  /*3e140*/  LDL.LU R6, [R1+0x4c8] ;  /* 0x0004c80001067983 */ /* 0x000ee40000300800 */
[----:B------:R-:W3:Y:S01]  /*3e150*/  LDL.LU R7, [R1+0x4cc] ;  /* 0x0004cc0001077983 */ /* 0x000ee20000300800 */
[----:B------:R-:W2:Y:S01]  /*3e160*/  LDL.LU R18, [R1+0x188] ;  /* 0x0001880001127983 */ /* 0x000ea20000300800 */
[----:B------:R-:W2:Y:S03]  /*3e170*/  LDL.LU R19, [R1+0x18c] ;  /* 0x00018c0001137983 */ /* 0x000ea60000300800 */
[----:B--2---:R4:W-:Y:S01]  /*3e180*/  STL.64 [R1+0x24f8], R18 ;  /* 0x0024f81201007387 */ /* 0x0049e20000100a00 */
[----:B---3--:R-:W-:Y:S02]  /*3e190*/  STL.64 [R1+0x24d8], R6 ;  /* 0x0024d80601007387 */ /* 0x008fe40000100a00 */
[----:B------:R0:W-:Y:S01]  /*3e1a0*/  STL.64 [R1+0x24d0], R4 ;  /* 0x0024d00401007387 */ /* 0x0001e20000100a00 */
[----:B----4-:R-:W-:Y:S01]  /*3e1b0*/  MOV R18, R29 ;  /* 0x0000001d00127202 */ /* 0x010fe20000000f00 */
[----:B------:R-:W-:Y:S01]  /*3e1c0*/  IMAD.MOV.U32 R19, RZ, RZ, R3 ;  /* 0x000000ffff137224 */ /* 0x000fe200078e0003 */
[----:B0-----:R-:W2:Y:S01]  /*3e1d0*/  LDL.LU R4, [R1+0x4e0] ;  /* 0x0004e00001047983 */ /* 0x001ea20000300800 */
[----:B------:R-:W2:Y:S02]  /*3e1e0*/  LDL.LU R5, [R1+0x4e4] ;  /* 0x0004e40001057983 */ /* 0x000ea40000300800 */
[----:B------:R-:W3:Y:S02]  /*3e1f0*/  LDL.LU R6, [R1+0x4e8] ;  /* 0x0004e80001067983 */ /* 0x000ee40000300800 */
[----:B------:R-:W3:Y:S01]  /*3e200*/  LDL.LU R7, [R1+0x4ec] ;  /* 0x0004ec0001077983 */ /* 0x000ee20000300800 */
[----:B------:R-:W4:Y:S01]  /*3e210*/  LDL.LU R29, [R1+0x254c] ;  /* 0x00254c00011d7983 */ /* 0x000f220000300800 */
[----:B------:R-:W2:Y:S02]  /*3e220*/  LDL.LU R3, [R1+0x2548] ;  /* 0x0025480001037983 */ /* 0x000ea40000300800 */
[----:B------:R0:W-:Y:S02]  /*3e230*/  STL.64 [R1+0x2510], R18 ;  /* 0x0025101201007387 */ /* 0x0001e40000100a00 */
[----:B0-----:R-:W2:Y:S01]  /*3e240*/  LDL.LU R18, [R1+0x1a8] ;  /* 0x0001a80001127983 */ /* 0x001ea20000300800 */
[----:B------:R-:W2:Y:S03]  /*3e250*/  LDL.LU R19, [R1+0x1ac] ;  /* 0x0001ac0001137983 */ /* 0x000ea60000300800 */
[----:B--2---:R-:W-:Y:S01]  /*3e260*/  STL.64 [R1+0x2528], R18 ;  /* 0x0025281201007387 */ /* 0x004fe20000100a00 */
[----:B---3--:R-:W-:Y:S02]  /*3e270*/  STL.64 [R1+0x24f0], R6 ;  /* 0x0024f00601007387 */ /* 0x008fe40000100a00 */
[----:B------:R0:W-:Y:S02]  /*3e280*/  STL.64 [R1+0x24e8], R4 ;  /* 0x0024e80401007387 */ /* 0x0001e40000100a00 */
[----:B0-----:R-:W2:Y:S01]  /*3e290*/  LDL.LU R4, [R1+0x6a0] ;  /* 0x0006a00001047983 */ /* 0x001ea20000300800 */
[----:B------:R-:W2:Y:S02]  /*3e2a0*/  LDL.LU R5, [R1+0x6a4] ;  /* 0x0006a40001057983 */ /* 0x000ea40000300800 */
[----:B------:R-:W3:Y:S02]  /*3e2b0*/  LDL.LU R6, [R1+0x6a8] ;  /* 0x0006a80001067983 */ /* 0x000ee40000300800 */
[----:B------:R-:W3:Y:S01]  /*3e2c0*/  LDL.LU R7, [R1+0x6ac] ;  /* 0x0006ac0001077983 */ /* 0x000ee20000300800 */
[----:B------:R-:W-:Y:S01]  /*3e2d0*/  MOV R18, R3 ;  /* 0x0000000300127202 */ /* 0x000fe20000000f00 */
[----:B----4-:R-:W-:Y:S01]  /*3e2e0*/  IMAD.MOV.U32 R19, RZ, RZ, R29 ;  /* 0x000000ffff137224 */ /* 0x010fe200078e001d */
[----:B------:R-:W4:Y:S01]  /*3e2f0*/  LDL.LU R3, [R1+0x2544] ;  /* 0x0025440001037983 */ /* 0x000f220000300800 */
[----:B------:R-:W4:Y:S03]  /*3e300*/  LDL.LU R29, [R1+0x2540] ;  /* 0x00254000011d7983 */ /* 0x000f260000300800 */
        /* <DEDUP_REMOVED lines=10> */
[----:B------:R-:W3:Y:S02]  /*3e3b0*/  LDL.LU R6, [R1+0x508] ;  /* 0x0005080001067983 */ /* 0x000ee40000300800 */
[----:B------:R-:W3:Y:S01]  /*3e3c0*/  LDL.LU R7, [R1+0x50c] ;  /* 0x00050c0001077983 */ /* 0x000ee20000300800 */
[----:B------:R-:W-:Y:S01]  /*3e3d0*/  SHF.L.U32 R23, R28, 0x7, RZ ;  /* 0x000000071c177819 */ /* 0x000fe200000006ff */
[----:B------:R-:W-:-:S05]  /*3e3e0*/  IMAD.SHL.U32 R10, R22, 0x10, RZ ;  /* 0x00000010160a7824 */ /* 0x000fca00078e00ff */
[----:B------:R-:W-:Y:S02]  /*3e3f0*/  LOP3.LUT R10, R10, 0x780, R23, 0xf8, !PT ;  /* 0x000007800a0a7812 */ /* 0x000fe400078ef817 */
[----:B------:R-:W0:Y:S02]  /*3e400*/  LDSM.16.M88.4 R20, [R14+0x1f000] ;  /* 0x01f000000e14783b */ /* 0x000e240000000200 */
[----:B------:R-:W-:-:S04]  /*3e410*/  LOP3.LUT R10, R10, 0x10, R28, 0x78, !PT ;  /* 0x000000100a0a7812 */ /* 0x000fc800078e781c */
[----:B------:R-:W-:Y:S01]  /*3e420*/  LOP3.LUT R10, R10, 0x40, RZ, 0x3c, !PT ;  /* 0x000000400a0a7812 */ /* 0x000fe200078e3cff */
[----:B---3--:R-:W-:Y:S01]  /*3e430*/  STL.64 [R1+0x2538], R6 ;  /* 0x0025380601007387 */ /* 0x008fe20000100a00 */
[----:B--2---:R1:W-:Y:S03]  /*3e440*/  STL.64 [R1+0x2530], R4 ;  /* 0x0025300401007387 */ /* 0x0043e60000100a00 */
[----:B-1----:R-:W2:Y:S01]  /*3e450*/  LDL.LU R4, [R1+0x510] ;  /* 0x0005100001047983 */ /* 0x002ea20000300800 */
[----:B------:R-:W2:Y:S02]  /*3e460*/  LDL.LU R5, [R1+0x514] ;  /* 0x0005140001057983 */ /* 0x000ea40000300800 */
[----:B------:R-:W2:Y:S02]  /*3e470*/  LDL.LU R6, [R1+0x518] ;  /* 0x0005180001067983 */ /* 0x000ea40000300800 */
[----:B------:R-:W2:Y:S01]  /*3e480*/  LDL.LU R7, [R1+0x51c] ;  /* 0x00051c0001077983 */ /* 0x000ea20000300800 */
[----:B0-----:R-:W-:Y:S01]  /*3e490*/  STL [R1+0x2384], R20 ;  /* 0x0023841401007387 */ /* 0x001fe20000100800 */
[----:B------:R-:W-:Y:S02]  /*3e4a0*/  STL [R1+0x2380], R21 ;  /* 0x0023801501007387 */ /* 0x000fe40000100800 */
[----:B------:R0:W-:Y:S02]  /*3e4b0*/  STL [R1+0x1ecc], R22 ;  /* 0x001ecc1601007387 */ /* 0x0001e40000100800 */
[----:B------:R1:W-:Y:S01]  /*3e4c0*/  STL [R1+0x1ec8], R23 ;  /* 0x001ec81701007387 */ /* 0x0003e20000100800 */
[----:B0-----:R-:W-:Y:S01]  /*3e4d0*/  MOV R22, R13 ;  /* 0x0000000d00167202 */ /* 0x001fe20000000f00 */
[----:B-1----:R-:W-:-:S02]  /*3e4e0*/  IMAD.MOV.U32 R23, RZ, RZ, R12 ;  /* 0x000000ffff177224 */ /* 0x002fc400078e000c */
[----:B------:R-:W0:Y:S04]  /*3e4f0*/  LDSM.16.M88.4 R12, [R10+0x20800] ;  /* 0x020800000a0c783b */ /* 0x000e280000000200 */
[----:B------:R-:W-:Y:S01]  /*3e500*/  STL [R1+0x2450], R10 ;  /* 0x0024500a01007387 */ /* 0x000fe20000100800 */
[----:B------:R1:W-:Y:S03]  /*3e510*/  STL.64 [R1+0x2448], R8 ;  /* 0x0024480801007387 */ /* 0x0003e60000100a00 */
[----:B-1----:R-:W3:Y:S01]  /*3e520*/  LDL.LU R8, [R1+0x4d0] ;  /* 0x0004d00001087983 */ /* 0x002ee20000300800 */
[----:B------:R-:W3:Y:S03]  /*3e530*/  LDL.LU R9, [R1+0x4d4] ;  /* 0x0004d40001097983 */ /* 0x000ee60000300800 */
[----:B0-----:R-:W-:Y:S01]  /*3e540*/  STL.64 [R1+0x2378], R14 ;  /* 0x0023780e01007387 */ /* 0x001fe20000100a00 */
[----:B------:R-:W-:Y:S01]  /*3e550*/  STL.64 [R1+0x2370], R12 ;  /* 0x0023700c01007387 */ /* 0x000fe20000100a00 */
        /* <DEDUP_REMOVED lines=34> */
[----:B0-----:R-:W2:Y:S01]  /*3e780*/  LDL.LU.64 R18, [R1+0x24c8] ;  /* 0x0024c80001127983 */ /* 0x001ea20000300a00 */
[----:B------:R-:W2:Y:S01]  /*3e790*/  LDL.LU.64 R16, [R1+0x24c0] ;  /* 0x0024c00001107983 */ /* 0x000ea20000300a00 */
[----:B------:R-:W-:Y:S01]  /*3e7a0*/  MOV R14, R2 ;  /* 0x00000002000e7202 */ /* 0x000fe20000000f00 */
[----:B------:R-:W-:Y:S01]  /*3e7b0*/  IMAD.MOV.U32 R15, RZ, RZ, R0 ;  /* 0x000000ffff0f7224 */ /* 0x000fe200078e0000 */
[----:B----4-:R-:W-:Y:S01]  /*3e7c0*/  MOV R10, R29 ;  /* 0x0000001d000a7202 */ /* 0x010fe20000000f00 */
[----:B------:R-:W-:-:S05]  /*3e7d0*/  IMAD.MOV.U32 R11, RZ, RZ, R3 ;  /* 0x000000ffff0b7224 */ /* 0x000fca00078e0003 */
[C---:B--2---:R-:W-:Y:S01]  /*3e7e0*/  HMMA.16816.F32 R12, R24.reuse, R14, R16 ;  /* 0x0000000e180c723c */ /* 0x044fe20000001810 */
[----:B------:R-:W2:Y:S07]  /*3e7f0*/  LDL.LU.64 R18, [R1+0x24b8] ;  /* 0x0024b80001127983 */ /* 0x000eae0000300a00 */
[C---:B---3--:R-:W-:Y:S11]  /*3e800*/  HMMA.16816.F32 R8, R24.reuse, R22, R8 ;  /* 0x000000161808723c */ /* 0x048ff60000001808 */
[----:B------:R-:W-:Y:S04]  /*3e810*/  @!UPT UIADD3 URZ, URZ, URZ, URZ ;  /* 0x0000003f3f3ff290 */ /* 0x000fe8000fffe03f */
[----:B------:R-:W-:Y:S09]  /*3e820*/  STL.64 [R1+0x100], R12 ;  /* 0x0001000c01007387 */ /* 0x000ff20000100a00 */
[----:B------:R-:W-:Y:S01]  /*3e830*/  IMAD.MOV.U32 R0, RZ, RZ, R11 ;  /* 0x000000ffff007224 */ /* 0x000fe200078e000b */
[----:B------:R-:W-:Y:S01]  /*3e840*/  MOV R2, R10 ;  /* 0x0000000a00027202 */ /* 0x000fe20000000f00 */
[----:B------:R-:W-:Y:S01]  /*3e850*/  IMAD.MOV.U32 R3, RZ, RZ, R9 ;  /* 0x000000ffff037224 */ /* 0x000fe200078e0009 */
[----:B------:R-:W-:Y:S01]  /*3e860*/  MOV R28, R8 ;  /* 0x00000008001c7202 */ /* 0x000fe20000000f00 */
[----:B------:R-:W-:Y:S01]  /*3e870*/  STL.64 [R1+0x108], R14 ;  /* 0x0001080e01007387 */ /* 0x000fe20000100a00 */
[----:B------:R-:W-:Y:S02]  /*3e880*/  STL [R1+0x209c], R0 ;  /* 0x00209c0001007387 */ /* 0x000fe40000100800 */
[----:B------:R-:W-:Y:S02]  /*3e890*/  STL [R1+0x2098], R2 ;  /* 0x0020980201007387 */ /* 0x000fe40000100800 */
[----:B------:R-:W-:Y:S01]  /*3e8a0*/  STL [R1+0x2094], R3 ;  /* 0x0020940301007387 */ /* 0x000fe20000100800 */
[----:B------:R-:W-:Y:S01]  /*3e8b0*/  STL [R1+0x2090], R28 ;  /* 0x0020901c01007387 */ /* 0x000fe20000100800 */
[C---:B--2---:R-:W-:Y:S11]  /*3e8c0*/  HMMA.16816.F32 R4, R24.reuse, R18, R4 ;  /* 0x000000121804723c */ /* 0x044ff60000001804 */
[----:B------:R-:W-:Y:S11]  /*3e8d0*/  @!UPT UIADD3 URZ, URZ, URZ, URZ ;  /* 0x0000003f3f3ff290 */ /* 0x000ff6000fffe03f */
[----:B------:R-:W-:Y:S01]  /*3e8e0*/  @!UPT UIADD3 URZ, URZ, URZ, URZ ;  /* 0x0000003f3f3ff290 */ /* 0x000fe2000fffe03f */
[----:B------:R0:W-:Y:S01]  /*3e8f0*/  STL.64 [R1+0xe0], R4 ;  /* 0x0000e00401007387 */ /* 0x0001e20000100a00 */
[----:B------:R1:W-:Y:S02]  /*3e900*/  STL [R1+0xe8], R6 ;  /* 0x0000e80601007387 */ /* 0x0003e40000100800 */
[----:B------:R-:W2:Y:S02]  /*3e910*/  LDL.LU R18, [R1+0x138] ;  /* 0x0001380001127983 */ /* 0x000ea40000300800 */
[----:B------:R-:W2:Y:S01]  /*3e920*/  LDL.LU R19, [R1+0x13c] ;  /* 0x00013c0001137983 */ /* 0x000ea20000300800 */
[----:B------:R-:W-:Y:S01]  /*3e930*/  MOV R29, R7 ;  /* 0x00000007001d7202 */ /* 0x000fe20000000f00 */
[----:B0-----:R-:W2:Y:S01]  /*3e940*/  LDL.LU R4, [R1+0x210] ;  /* 0x0002100001047983 */ /* 0x001ea20000300800 */
[----:B------:R-:W2:Y:S02]  /*3e950*/  LDL.LU R5, [R1+0x214] ;  /* 0x0002140001057983 */ /* 0x000ea40000300800 */
[----:B-1----:R-:W2:Y:S02]  /*3e960*/  LDL.LU R6, [R1+0x218] ;  /* 0x0002180001067983 */ /* 0x002ea40000300800 */
[----:B------:R-:W2:Y:S01]  /*3e970*/  LDL.LU R7, [R1+0x21c] ;  /* 0x00021c0001077983 */ /* 0x000ea20000300800 */
[----:B------:R-:W3:Y:S01]  /*3e980*/  LDL.LU R12, [R1+0x1f0] ;  /* 0x0001f000010c7983 */ /* 0x000ee20000300800 */
[----:B------:R-:W3:Y:S02]  /*3e990*/  LDL.LU R13, [R1+0x1f4] ;  /* 0x0001f400010d7983 */ /* 0x000ee40000300800 */
[----:B------:R-:W4:Y:S02]  /*3e9a0*/  LDL.LU R14, [R1+0x1f8] ;  /* 0x0001f800010e7983 */ /* 0x000f240000300800 */
[----:B------:R-:W4:Y:S02]  /*3e9b0*/  LDL.LU R15, [R1+0x1fc] ;  /* 0x0001fc00010f7983 */ /* 0x000f240000300800 */
[----:B----4-:R-:W-:Y:S01]  /*3e9c0*/  STL.64 [R1+0x2490], R14 ;  /* 0x0024900e01007387 */ /* 0x010fe20000100a00 */
[----:B---3--:R0:W-:Y:S02]  /*3e9d0*/  STL.64 [R1+0x2488], R12 ;  /* 0x0024880c01007387 */ /* 0x0081e40000100a00 */
[----:B------:R-:W3:Y:S01]  /*3e9e0*/  LDL.64 R8, [R1+0x90] ;  /* 0x0000900001087983 */ /* 0x000ee20000100a00 */
[----:B0-----:R-:W4:Y:S04]  /*3e9f0*/  LDL.64 R12, [R1+0xc0] ;  /* 0x0000c000010c7983 */ /* 0x001f280000100a00 */
[----:B---3--:R0:W-:Y:S04]  /*3ea00*/  STL.64 [R1+0x2460], R8 ;  /* 0x0024600801007387 */ /* 0x0081e80000100a00 */
[----:B0-----:R-:W3:Y:S01]  /*3ea10*/  LDL.LU R8, [R1+0x1e0] ;  /* 0x0001e00001087983 */ /* 0x001ee20000300800 */
[----:B------:R-:W3:Y:S02]  /*3ea20*/  LDL.LU R9, [R1+0x1e4] ;  /* 0x0001e40001097983 */ /* 0x000ee40000300800 */
[----:B------:R-:W2:Y:S02]  /*3ea30*/  LDL.LU R10, [R1+0x1e8] ;  /* 0x0001e800010a7983 */ /* 0x000ea40000300800 */
[----:B------:R-:W2:Y:S02]  /*3ea40*/  LDL.LU R11, [R1+0x1ec] ;  /* 0x0001ec00010b7983 */ /* 0x000ea40000300800 */
[----:B--2---:R-:W-:Y:S01]  /*3ea50*/  STL.64 [R1+0x2480], R10 ;  /* 0x0024800a01007387 */ /* 0x004fe20000100a00 */
[----:B---3--:R0:W-:Y:S03]  /*3ea60*/  STL.64 [R1+0x2478], R8 ;  /* 0x0024780801007387 */ /* 0x0081e60000100a00 */
[----:B0-----:R-:W2:Y:S04]  /*3ea70*/  LDL.64 R8, [R1+0xb0] ;  /* 0x0000b00001087983 */ /* 0x001ea80000100a00 */
[----:B--2---:R0:W-:Y:S04]  /*3ea80*/  STL.64 [R1+0x2498], R8 ;  /* 0x0024980801007387 */ /* 0x0041e80000100a00 */
[----:B0-----:R-:W2:Y:S01]  /*3ea90*/  LDL.LU R8, [R1+0x200] ;  /* 0x0002000001087983 */ /* 0x001ea20000300800 */
[----:B------:R-:W2:Y:S02]  /*3eaa0*/  LDL.LU R9, [R1+0x204] ;  /* 0x0002040001097983 */ /* 0x000ea40000300800 */
[----:B------:R-:W2:Y:S02]  /*3eab0*/  LDL.LU R10, [R1+0x208] ;  /* 0x00020800010a7983 */ /* 0x000ea40000300800 */
[----:B------:R-:W2:Y:S01]  /*3eac0*/  LDL.LU R11, [R1+0x20c] ;  /* 0x00020c00010b7983 */ /* 0x000ea20000300800 */
[----:B------:R-:W3:Y:S04]  /*3ead0*/  LDL.64 R20, [R1+0x70] ;  /* 0x0000700001147983 */ /* 0x000ee80000100a00 */
[----:B---3--:R0:W-:Y:S04]  /*3eae0*/  STL.64 [R1+0x2458], R20 ;  /* 0x0024581401007387 */ /* 0x0081e80000100a00 */
[----:B0-----:R-:W3:Y:S01]  /*3eaf0*/  LDL.LU R20, [R1+0x1d0] ;  /* 0x0001d00001147983 */ /* 0x001ee20000300800 */
[----:B------:R-:W3:Y:S02]  /*3eb00*/  LDL.LU R21, [R1+0x1d4] ;  /* 0x0001d40001157983 */ /* 0x000ee40000300800 */
[----:B------:R-:W2:Y:S02]  /*3eb10*/  LDL.LU R22, [R1+0x1d8] ;  /* 0x0001d80001167983 */ /* 0x000ea40000300800 */
[----:B------:R-:W2:Y:S01]  /*3eb20*/  LDL.LU R23, [R1+0x1dc] ;  /* 0x0001dc0001177983 */ /* 0x000ea20000300800 */
[----:B------:R-:W-:Y:S01]  /*3eb30*/  HMMA.16816.F32 R24, R24, R18, R4 ;  /* 0x000000121818723c */ /* 0x000fe20000001804 */
[----:B--2---:R-:W-:Y:S01]  /*3eb40*/  STL.64 [R1+0x2470], R22 ;  /* 0x0024701601007387 */ /* 0x004fe20000100a00 */
[----:B---3--:R0:W-:Y:S03]  /*3eb50*/  STL.64 [R1+0x2468], R20 ;  /* 0x0024681401007387 */ /* 0x0081e60000100a00 */
[----:B0-----:R-:W2:Y:S01]  /*3eb60*/  LDL.64 R20, [R1+0xa0] ;  /* 0x0000a00001147983 */ /* 0x001ea20000100a00 */
[----:B------:R-:W-:Y:S02]  /*3eb70*/  STL [R1+0x20a0], R29 ;  /* 0x0020a01d01007387 */ /* 0x000fe40000100800 */
[----:B------:R-:W3:Y:S02]  /*3eb80*/  LDL.LU.64 R4, [R1+0x24b0] ;  /* 0x0024b00001047983 */ /* 0x000ee40000300a00 */
[----:B------:R-:W2:Y:S01]  /*3eb90*/  LDL.LU.64 R18, [R1+0x24a8] ;  /* 0x0024a80001127983 */ /* 0x000ea20000300a00 */
[----:B------:R-:W2:Y:S11]  /*3eba0*/  LDL.LU.64 R16, [R1+0x24a0] ;  /* 0x0024a00001107983 */ /* 0x000eb60000300a00 */
[----:B------:R-:W-:Y:S02]  /*3ebb0*/  @!UPT UIADD3 URZ, URZ, URZ, URZ ;  /* 0x0000003f3f3ff290 */ /* 0x000fe4000fffe03f */
[----:B------:R-:W-:Y:S02]  /*3ebc0*/  IMAD.MOV.U32 R6, RZ, RZ, R26 ;  /* 0x000000ffff067224 */ /* 0x000fe400078e001a */
[----:B------:R0:W-:Y:S01]  /*3ebd0*/  STL.64 [R1+0xd0], R24 ;  /* 0x0000d01801007387 */ /* 0x0001e20000100a00 */
[----:B------:R-:W-:Y:S01]  /*3ebe0*/  MOV R7, R27 ;  /* 0x0000001b00077202 */ /* 0x000fe20000000f00 */
[----:B----4-:R-:W-:Y:S01]  /*3ebf0*/  IMAD.MOV.U32 R2, RZ, RZ, R12 ;  /* 0x000000ffff027224 */ /* 0x010fe200078e000c */
[----:B------:R-:W-:Y:S01]  /*3ec00*/  MOV R0, R13 ;  /* 0x0000000d00007202 */ /* 0x000fe20000000f00 */
[----:B0-----:R-:W4:Y:S01]  /*3ec10*/  LDL.LU R24, [R1+0x110] ;  /* 0x0001100001187983 */ /* 0x001f220000300800 */
[----:B------:R-:W4:Y:S02]  /*3ec20*/  LDL.LU R25, [R1+0x114] ;  /* 0x0001140001197983 */ /* 0x000f240000300800 */
[----:B------:R-:W4:Y:S02]  /*3ec30*/  LDL.LU R26, [R1+0x118] ;  /* 0x00011800011a7983 */ /* 0x000f240000300800 */
[----:B------:R-:W4:Y:S01]  /*3ec40*/  LDL.LU R27, [R1+0x11c] ;  /* 0x00011c00011b7983 */ /* 0x000f220000300800 */
[----:B------:R-:W-:Y:S01]  /*3ec50*/  STL [R1+0x1ff4], R6 ;  /* 0x001ff40601007387 */ /* 0x000fe20000100800 */
[----:B------:R-:W-:Y:S01]  /*3ec60*/  STL [R1+0x1ff0], R7 ;  /* 0x001ff00701007387 */ /* 0x000fe20000100800 */
[C---:B--2---:R-:W-:Y:S11]  /*3ec70*/  HMMA.16816.F32 R8, R16.reuse, R12, R8 ;  /* 0x0000000c1008723c */ /* 0x044ff60000001808 */
[----:B------:R-:W-:Y:S11]  /*3ec80*/  @!UPT UIADD3 URZ, URZ, URZ, URZ ;  /* 0x0000003f3f3ff290 */ /* 0x000ff6000fffe03f */
[----:B------:R-:W-:Y:S01]  /*3ec90*/  @!UPT UIADD3 URZ, URZ, URZ, URZ ;  /* 0x0000003f3f3ff290 */ /* 0x000fe2000fffe03f */
[----:B------:R0:W-:Y:S01]  /*3eca0*/  STL.64 [R1+0x4d0], R8 ;  /* 0x0004d00801007387 */ /* 0x0001e20000100a00 */
[----:B------:R1:W-:Y:S03]  /*3ecb0*/  STL.64 [R1+0x4d8], R10 ;  /* 0x0004d80a01007387 */ /* 0x0003e60000100a00 */
[----:B0-----:R-:W2:Y:S01]  /*3ecc0*/  LDL.LU.64 R8, [R1+0x2498] ;  /* 0x0024980001087983 */ /* 0x001ea20000300a00 */
[----:B------:R-:W2:Y:S02]  /*3ecd0*/  LDL.LU.64 R14, [R1+0x2490] ;  /* 0x00249000010e7983 */ /* 0x000ea40000300a00 */
[----:B------:R-:W2:Y:S02]  /*3ece0*/  LDL.LU.64 R12, [R1+0x2488] ;  /* 0x00248800010c7983 */ /* 0x000ea40000300a00 */
[----:B------:R-:W-:Y:S01]  /*3ecf0*/  STL [R1+0x238c], R0 ;  /* 0x00238c0001007387 */ /* 0x000fe20000100800 */
[----:B------:R-:W-:Y:S01]  /*3ed00*/  STL [R1+0x2388], R2 ;  /* 0x0023880201007387 */ /* 0x000fe20000100800 */
[C---:B--2---:R-:W-:Y:S01]  /*3ed10*/  HMMA.16816.F32 R12, R16.reuse, R8, R12 ;  /* 0x00000008100c723c */ /* 0x044fe2000000180c */
[----:B------:R-:W-:Y:S11]  /*3ed20*/  MOV R3, R9 ;  /* 0x0000000900037202 */ /* 0x000ff60000000f00 */
[----:B------:R-:W-:Y:S11]  /*3ed30*/  @!UPT UIADD3 URZ, URZ, URZ, URZ ;  /* 0x0000003f3f3ff290 */ /* 0x000ff6000fffe03f */
[----:B------:R0:W-:Y:S01]  /*3ed40*/  STL.64 [R1+0x4c0], R12 ;  /* 0x0004c00c01007387 */ /* 0x0001e20000100a00 */
[----:B------:R2:W-:Y:S02]  /*3ed50*/  STL.64 [R1+0x4c8], R14 ;  /* 0x0004c80e01007387 */ /* 0x0005e40000100a00 */
[----:B-1----:R-:W3:Y:S02]  /*3ed60*/  LDL.LU.64 R10, [R1+0x2480] ;  /* 0x00248000010a7983 */ /* 0x002ee40000300a00 */
[----:B0-----:R-:W-:Y:S02]  /*3ed70*/  IMAD.MOV.U32 R12, RZ, RZ, R8 ;  /* 0x000000ffff0c7224 */ /* 0x001fe400078e0008 */
[----:B------:R-:W3:Y:S01]  /*3ed80*/  LDL.LU.64 R8, [R1+0x2478] ;  /* 0x0024780001087983 */ /* 0x000ee20000300a00 */
[----:B------:R-:W-:Y:S02]  /*3ed90*/  STL [R1+0x2394], R3 ;  /* 0x0023940301007387 */ /* 0x000fe40000100800 */
[----:B------:R-:W-:Y:S02]  /*3eda0*/  STL [R1+0x2390], R12 ;  /* 0x0023900c01007387 */ /* 0x000fe40000100800 */
[----:B--2---:R-:W-:Y:S01]  /*3edb0*/  IMAD.MOV.U32 R14, RZ, RZ, R20 ;  /* 0x000000ffff0e7224 */ /* 0x004fe200078e0014 */
[----:B------:R-:W-:Y:S01]  /*3edc0*/  MOV R13, R21 ;  /* 0x00000015000d7202 */ /* 0x000fe20000000f00 */
[----:B------:R-:W2:Y:S01]  /*3edd0*/  LDL.LU.64 R22, [R1+0x2470] ;  /* 0x0024700001167983 */ /* 0x000ea20000300a00 */
[C---:B---3--:R-:W-:Y:S03]  /*3ede0*/  HMMA.16816.F32 R8, R16.reuse, R20, R8 ;  /* 0x000000141008723c */ /* 0x048fe60000001808 */
[----:B------:R-:W2:Y:S11]  /*3edf0*/  LDL.LU.64 R20, [R1+0x2468] ;  /* 0x0024680001147983 */ /* 0x000eb60000300a00 */
[----:B------:R-:W-:Y:S09]  /*3ee00*/  @!UPT UIADD3 URZ, URZ, URZ, URZ ;  /* 0x0000003f3f3ff290 */ /* 0x000ff2000fffe03f */
[----:B------:R-:W-:Y:S01]  /*3ee10*/  STL.64 [R1+0x4b8], R10 ;  /* 0x0004b80a01007387 */ /* 0x000fe20000100a00 */
[----:B------:R-:W-:Y:S01]  /*3ee20*/  IMAD.MOV.U32 R6, RZ, RZ, R8 ;  /* 0x000000ffff067224 */ /* 0x000fe200078e0008 */
[----:B------:R-:W-:Y:S02]  /*3ee30*/  MOV R7, R9 ;  /* 0x0000000900077202 */ /* 0x000fe40000000f00 */
[----:B------:R-:W2:Y:S03]  /*3ee40*/  LDL.LU.64 R8, [R1+0x2460] ;  /* 0x0024600001087983 */ /* 0x000ea60000300a00 */
[----:B------:R-:W-:Y:S02]  /*3ee50*/  STL [R1+0x214c], R7 ;  /* 0x00214c0701007387 */ /* 0x000fe40000100800 */
[----:B------:R-:W-:Y:S02]  /*3ee60*/  STL [R1+0x2148], R6 ;  /* 0x0021480601007387 */ /* 0x000fe40000100800 */
[----:B------:R0:W-:Y:S02]  /*3ee70*/  STL.64 [R1+0x23c8], R4 ;  /* 0x0023c80401007387 */ /* 0x0001e40000100a00 */
[----:B0-----:R-:W3:Y:S04]  /*3ee80*/  LDL R4, [R1+0x80] ;  /* 0x0000800001047983 */ /* 0x001ee80000100800 */
[----:B------:R-:W3:Y:S01]  /*3ee90*/  LDL R5, [R1+0x84] ;  /* 0x0000840001057983 */ /* 0x000ee20000100800 */
[C---:B--2---:R-:W-:Y:S01]  /*3eea0*/  HMMA.16816.F32 R20, R16.reuse, R8, R20 ;  /* 0x000000081014723c */ /* 0x044fe20000001814 */
[----:B------:R-:W-:Y:S01]  /*3eeb0*/  IMAD.MOV.U32 R15, RZ, RZ, R8 ;  /* 0x000000ffff0f7224 */ /* 0x000fe200078e0008 */
[----:B------:R-:W-:Y:S11]  /*3eec0*/  MOV R11, R9 ;  /* 0x00000009000b7202 */ /* 0x000ff60000000f00 */
[----:B------:R-:W-:Y:S10]  /*3eed0*/  @!UPT UIADD3 URZ, URZ, URZ, URZ ;  /* 0x0000003f3f3ff290 */ /* 0x000ff4000fffe03f */
[----:B------:R0:W-:Y:S01]  /*3eee0*/  STL.64 [R1+0x4a0], R20 ;  /* 0x0004a01401007387 */ /* 0x0001e20000100a00 */
[----:B------:R-:W-:Y:S03]  /*3eef0*/  STL.64 [R1+0x4a8], R22 ;  /* 0x0004a81601007387 */ /* 0x000fe60000100a00 */
[----:B0-----:R-:W4:Y:S01]  /*3ef00*/  LDL.LU.64 R20, [R1+0x2458] ;  /* 0x0024580001147983 */ /* 0x001f220000300a00 */
[----:B------:R-:W2:Y:S02]  /*3ef10*/  LDL.LU R10, [R1+0x2450] ;  /* 0x00245000010a7983 */ /* 0x000ea40000300800 */
[----:B------:R-:W2:Y:S02]  /*3ef20*/  LDL.LU.64 R8, [R1+0x2448] ;  /* 0x0024480001087983 */ /* 0x000ea40000300a00 */
[----:B------:R-:W-:Y:S01]  /*3ef30*/  STL.64 [R1+0x23d8], R14 ;  /* 0x0023d80e01007387 */ /* 0x000fe20000100a00 */
[----:B------:R0:W-:Y:S01]  /*3ef40*/  STL [R1+0x23d0], R13 ;  /* 0x0023d00d01007387 */ /* 0x0001e20000100800 */
[----:B------:R-:W3:Y:S03]  /*3ef50*/  LDL.LU R12, [R1+0x1b0] ;  /* 0x0001b000010c7983 */ /* 0x000ee60000300800 */
[----:B0-----:R-:W3:Y:S01]  /*3ef60*/  LDL.LU R13, [R1+0x1b4] ;  /* 0x0001b400010d7983 */ /* 0x001ee20000300800 */
[----:B------:R-:W3:Y:S02]  /*3ef70*/  LDL.LU R14, [R1+0x1b8] ;  /* 0x0001b800010e7983 */ /* 0x000ee40000300800 */
[----:B------:R-:W3:Y:S02]  /*3ef80*/  LDL.LU R15, [R1+0x1bc] ;  /* 0x0001bc00010f7983 */ /* 0x000ee40000300800 */
[C---:B---3--:R-:W-:Y:S08]  /*3ef90*/  HMMA.16816.F32 R12, R16.reuse, R4, R12 ;  /* 0x00000004100c723c */ /* 0x048ff0000000180c */
[C---:B----4-:R-:W-:Y:S01]  /*3efa0*/  HMMA.16816.F32 R4, R16.reuse, R20, R24 ;  /* 0x000000141004723c */ /* 0x050fe20000001818 */
[----:B------:R-:W-:Y:S01]  /*3efb0*/  IMAD.MOV.U32 R29, RZ, RZ, R20 ;  /* 0x000000ffff1d7224 */ /* 0x000fe200078e0014 */
[----:B------:R-:W-:Y:S01]  /*3efc0*/  MOV R28, R21 ;  /* 0x00000015001c7202 */ /* 0x000fe20000000f00 */
[----:B--2---:R-:W0:Y:S11]  /*3efd0*/  LDSM.16.M88.4 R24, [R10+0x21000] ;  /* 0x021000000a18783b */ /* 0x004e360000000200 */
[----:B------:R-:W-:Y:S01]  /*3efe0*/  @!UPT UIADD3 URZ, URZ, URZ, URZ ;  /* 0x0000003f3f3ff290 */ /* 0x000fe2000fffe03f */
[----:B------:R-:W-:Y:S01]  /*3eff0*/  STL.64 [R1+0x490], R12 ;  /* 0x0004900c01007387 */ /* 0x000fe20000100a00 */
[----:B------:R-:W-:Y:S07]  /*3f000*/  STL.64 [R1+0x498], R14 ;  /* 0x0004980e01007387 */ /* 0x000fee0000100a00 */
[----:B------:R1:W-:Y:S02]  /*3f010*/  STL.64 [R1+0x300], R4 ;  /* 0x0003000401007387 */ /* 0x0003e40000100a00 */
[----:B------:R2:W-:Y:S01]  /*3f020*/  STL.64 [R1+0x308], R6 ;  /* 0x0003080601007387 */ /* 0x0005e20000100a00 */
[----:B-1----:R-:W3:Y:S01]  /*3f030*/  LDL.LU R4, [R1+0x420] ;  /* 0x0004200001047983 */ /* 0x002ee20000300800 */
[----:B------:R-:W3:Y:S02]  /*3f040*/  LDL.LU R5, [R1+0x424] ;  /* 0x0004240001057983 */ /* 0x000ee40000300800 */
[----:B--2---:R-:W2:Y:S02]  /*3f050*/  LDL.LU R6, [R1+0x428] ;  /* 0x0004280001067983 */ /* 0x004ea40000300800 */
[----:B------:R-:W2:Y:S02]  /*3f060*/  LDL.LU R7, [R1+0x42c] ;  /* 0x00042c0001077983 */ /* 0x000ea40000300800 */
[----:B--2---:R-:W-:Y:S01]  /*3f070*/  STL.64 [R1+0x23e8], R6 ;  /* 0x0023e80601007387 */ /* 0x004fe20000100a00 */
[----:B---3--:R1:W-:Y:S03]  /*3f080*/  STL.64 [R1+0x23e0], R4 ;  /* 0x0023e00401007387 */ /* 0x0083e60000100a00 */
[----:B-1----:R-:W2:Y:S01]  /*3f090*/  LDL.LU R4, [R1+0x630] ;  /* 0x0006300001047983 */ /* 0x002ea20000300800 */
[----:B------:R-:W2:Y:S02]  /*3f0a0*/  LDL.LU R5, [R1+0x634] ;  /* 0x0006340001057983 */ /* 0x000ea40000300800 */
[----:B------:R-:W3:Y:S02]  /*3f0b0*/  LDL.LU R6, [R1+0x638] ;  /* 0x0006380001067983 */ /* 0x000ee40000300800 */
[----:B------:R-:W3:Y:S01]  /*3f0c0*/  LDL.LU R7, [R1+0x63c] ;  /* 0x00063c0001077983 */ /* 0x000ee20000300800 */
[----:B------:R-:W4:Y:S01]  /*3f0d0*/  LDL.LU R20, [R1+0x680] ;  /* 0x0006800001147983 */ /* 0x000f220000300800 */
[----:B------:R-:W4:Y:S02]  /*3f0e0*/  LDL.LU R21, [R1+0x684] ;  /* 0x0006840001157983 */ /* 0x000f240000300800 */
[----:B------:R-:W4:Y:S02]  /*3f0f0*/  LDL.LU R22, [R1+0x688] ;  /* 0x0006880001167983 */ /* 0x000f240000300800 */
[----:B------:R-:W4:Y:S01]  /*3f100*/  LDL.LU R23, [R1+0x68c] ;  /* 0x00068c0001177983 */ /* 0x000f220000300800 */
[----:B---3--:R-:W-:Y:S01]  /*3f110*/  STL.64 [R1+0x23f8], R6 ;  /* 0x0023f80601007387 */ /* 0x008fe20000100a00 */
[----:B--2---:R1:W-:Y:S03]  /*3f120*/  STL.64 [R1+0x23f0], R4 ;  /* 0x0023f00401007387 */ /* 0x0043e60000100a00 */
[----:B-1----:R-:W2:Y:S04]  /*3f130*/  LDL.64 R4, [R1+0x20] ;  /* 0x0000200001047983 */ /* 0x002ea80000100a00 */
[----:B--2---:R1:W-:Y:S04]  /*3f140*/  STL.64 [R1+0x2408], R4 ;  /* 0x0024080401007387 */ /* 0x0043e80000100a00 */
[----:B-1----:R-:W2:Y:S04]  /*3f150*/  LDL.64 R4, [R1+0x30] ;  /* 0x0000300001047983 */ /* 0x002ea80000100a00 */
[----:B--2---:R1:W-:Y:S04]  /*3f160*/  STL.64 [R1+0x2420], R4 ;  /* 0x0024200401007387 */ /* 0x0043e80000100a00 */
[----:B-1----:R-:W2:Y:S04]  /*3f170*/  LDL.64 R4, [R1+0x40] ;  /* 0x0000400001047983 */ /* 0x002ea80000100a00 */
[----:B--2---:R1:W-:Y:S04]  /*3f180*/  STL.64 [R1+0x2438], R4 ;  /* 0x0024380401007387 */ /* 0x0043e80000100a00 */
[----:B-1----:R-:W2:Y:S04]  /*3f190*/  LDL.64 R4, [R1+0x50] ;  /* 0x0000500001047983 */ /* 0x002ea80000100a00 */
[----:B--2---:R1:W-:Y:S01]  /*3f1a0*/  STL.64 [R1+0x2440], R4 ;  /* 0x0024400401007387 */ /* 0x0043e20000100a00 */
[----:B------:R-:W2:Y:S03]  /*3f1b0*/  LDL.64 R12, [R1+0x10] ;  /* 0x00001000010c7983 */ /* 0x000ea60000100a00 */
[----:B-1----:R-:W4:Y:S04]  /*3f1c0*/  LDL.64 R4, [R1+0x60] ;  /* 0x0000600001047983 */ /* 0x002f280000100a00 */
[----:B--2---:R1:W-:Y:S04]  /*3f1d0*/  STL.64 [R1+0x2400], R12 ;  /* 0x0024000c01007387 */ /* 0x0043e80000100a00 */
[----:B-1----:R-:W2:Y:S01]  /*3f1e0*/  LDL.LU R12, [R1+0x640] ;  /* 0x00064000010c7983 */ /* 0x002ea20000300800 */
[----:B------:R-:W2:Y:S02]  /*3f1f0*/  LDL.LU R13, [R1+0x644] ;  /* 0x00064400010d7983 */ /* 0x000ea40000300800 */
[----:B------:R-:W3:Y:S02]  /*3f200*/  LDL.LU R14, [R1+0x648] ;  /* 0x00064800010e7983 */ /* 0x000ee40000300800 */
[----:B------:R-:W3:Y:S01]  /*3f210*/  LDL.LU R15, [R1+0x64c] ;  /* 0x00064c00010f7983 */ /* 0x000ee20000300800 */
[----:B----4-:R-:W-:Y:S01]  /*3f220*/  HMMA.16816.F32 R20, R16, R4, R20 ;  /* 0x000000041014723c */ /* 0x010fe20000001814 */
        /* <DEDUP_REMOVED lines=10> */
[----:B------:R-:W2:Y:S02]  /*3f2d0*/  LDL.LU R14, [R1+0x668] ;  /* 0x00066800010e7983 */ /* 0x000ea40000300800 */
[----:B------:R-:W2:Y:S01]  /*3f2e0*/  LDL.LU R15, [R1+0x66c] ;  /* 0x00066c00010f7983 */ /* 0x000ea20000300800 */
[----:B------:R-:W-:Y:S01]  /*3f2f0*/  STL.64 [R1+0x23c0], R10 ;  /* 0x0023c00a01007387 */ /* 0x000fe20000100a00 */
[----:B------:R1:W-:Y:S03]  /*3f300*/  STL.64 [R1+0x23b8], R8 ;  /* 0x0023b80801007387 */ /* 0x0003e60000100a00 */
[----:B-1----:R-:W3:Y:S01]  /*3f310*/  LDL.64 R8, [R1] ;  /* 0x0000000001087983 */ /* 0x002ee20000100a00 */
[----:B0-----:R-:W-:Y:S02]  /*3f320*/  STL.64 [R1+0x2240], R26 ;  /* 0x0022401a01007387 */ /* 0x001fe40000100a00 */
[----:B------:R0:W-:Y:S02]  /*3f330*/  STL.64 [R1+0x2238], R24 ;  /* 0x0022381801007387 */ /* 0x0001e40000100a00 */
[----:B0-----:R-:W4:Y:S01]  /*3f340*/  LDL.LU R24, [R1+0x670] ;  /* 0x0006700001187983 */ /* 0x001f220000300800 */
[----:B------:R-:W4:Y:S02]  /*3f350*/  LDL.LU R25, [R1+0x674] ;  /* 0x0006740001197983 */ /* 0x000f240000300800 */
[----:B------:R-:W4:Y:S02]  /*3f360*/  LDL.LU R26, [R1+0x678] ;  /* 0x00067800011a7983 */ /* 0x000f240000300800 */
[----:B------:R-:W4:Y:S01]  /*3f370*/  LDL.LU R27, [R1+0x67c] ;  /* 0x00067c00011b7983 */ /* 0x000f220000300800 */
[----:B------:R-:W-:Y:S01]  /*3f380*/  STL.64 [R1+0x2f0], R20 ;  /* 0x0002f01401007387 */ /* 0x000fe20000100a00 */
[----:B------:R0:W-:Y:S02]  /*3f390*/  STL.64 [R1+0x2f8], R22 ;  /* 0x0002f81601007387 */ /* 0x0001e40000100a00 */
[----:B0-----:R-:W-:Y:S01]  /*3f3a0*/  IMAD.MOV.U32 R23, RZ, RZ, R4 ;  /* 0x000000ffff177224 */ /* 0x001fe200078e0004 */
[----:B------:R-:W-:-:S02]  /*3f3b0*/  MOV R22, R5 ;  /* 0x0000000500167202 */ /* 0x000fc40000000f00 */
[----:B------:R-:W4:Y:S02]  /*3f3c0*/  LDL.LU.64 R4, [R1+0x2440] ;  /* 0x0024400001047983 */ /* 0x000f240000300a00 */
[C---:B----4-:R-:W-:Y:S11]  /*3f3d0*/  HMMA.16816.F32 R24, R16.reuse, R4, R24 ;  /* 0x000000041018723c */ /* 0x050ff60000001818 */
        /* <DEDUP_REMOVED lines=18> */
[----:B0-----:R-:W4:Y:S01]  /*3f500*/  LDL.LU R24, [R1+0x3f0] ;  /* 0x0003f00001187983 */ /* 0x001f220000300800 */
[----:B------:R-:W4:Y:S02]  /*3f510*/  LDL.LU R25, [R1+0x3f4] ;  /* 0x0003f40001197983 */ /* 0x000f240000300800 */
[----:B------:R-:W3:Y:S02]  /*3f520*/  LDL.LU R26, [R1+0x3f8] ;  /* 0x0003f800011a7983 */ /* 0x000ee40000300800 */
[----:B------:R-:W3:Y:S01]  /*3f530*/  LDL.LU R27, [R1+0x3fc] ;  /* 0x0003fc00011b7983 */ /* 0x000ee20000300800 */
[C---:B--2---:R-:W-:Y:S01]  /*3f540*/  HMMA.16816.F32 R12, R16.reuse, R4, R12 ;  /* 0x00000004100c723c */ /* 0x044fe2000000180c */
[----:B------:R-:W-:Y:S01]  /*3f550*/  IMAD.MOV.U32 R20, RZ, RZ, R4 ;  /* 0x000000ffff147224 */ /* 0x000fe200078e0004 */
[----:B------:R-:W-:Y:S01]  /*3f560*/  MOV R21, R5 ;  /* 0x0000000500157202 */ /* 0x000fe20000000f00 */
[----:B---3--:R-:W-:Y:S01]  /*3f570*/  STL.64 [R1+0x23b0], R26 ;  /* 0x0023b01a01007387 */ /* 0x008fe20000100a00 */
[----:B----4-:R0:W-:Y:S03]  /*3f580*/  STL.64 [R1+0x23a8], R24 ;  /* 0x0023a81801007387 */ /* 0x0101e60000100a00 */
[----:B0-----:R-:W2:Y:S01]  /*3f590*/  LDL.LU R24, [R1+0x620] ;  /* 0x0006200001187983 */ /* 0x001ea20000300800 */
[----:B------:R-:W2:Y:S02]  /*3f5a0*/  LDL.LU R25, [R1+0x624] ;  /* 0x0006240001197983 */ /* 0x000ea40000300800 */
[----:B------:R-:W2:Y:S02]  /*3f5b0*/  LDL.LU R26, [R1+0x628] ;  /* 0x00062800011a7983 */ /* 0x000ea40000300800 */
[----:B------:R-:W2:Y:S11]  /*3f5c0*/  LDL.LU R27, [R1+0x62c] ;  /* 0x00062c00011b7983 */ /* 0x000eb60000300800 */
[----:B------:R-:W-:Y:S01]  /*3f5d0*/  STL.64 [R1+0x460], R12 ;  /* 0x0004600c01007387 */ /* 0x000fe20000100a00 */
[----:B------:R0:W-:Y:S03]  /*3f5e0*/  STL.64 [R1+0x468], R14 ;  /* 0x0004680e01007387 */ /* 0x0001e60000100a00 */
[----:B0-----:R-:W3:Y:S01]  /*3f5f0*/  LDL.LU.64 R14, [R1+0x2418] ;  /* 0x00241800010e7983 */ /* 0x001ee20000300a00 */
[----:B------:R-:W3:Y:S02]  /*3f600*/  LDL.LU.64 R12, [R1+0x2410] ;  /* 0x00241000010c7983 */ /* 0x000ee40000300a00 */
[----:B------:R-:W3:Y:S02]  /*3f610*/  LDL.LU.64 R4, [R1+0x2408] ;  /* 0x0024080001047983 */ /* 0x000ee40000300a00 */
[C---:B---3--:R-:W-:Y:S01]  /*3f620*/  HMMA.16816.F32 R12, R16.reuse, R4, R12 ;  /* 0x00000004100c723c */ /* 0x048fe2000000180c */
[----:B------:R-:W-:Y:S01]  /*3f630*/  IMAD.MOV.U32 R0, RZ, RZ, R4 ;  /* 0x000000ffff007224 */ /* 0x000fe200078e0004 */
[----:B------:R-:W-:Y:S11]  /*3f640*/  MOV R2, R5 ;  /* 0x0000000500027202 */ /* 0x000ff60000000f00 */
[----:B------:R-:W-:Y:S10]  /*3f650*/  @!UPT UIADD3 URZ, URZ, URZ, URZ ;  /* 0x0000003f3f3ff290 */ /* 0x000ff4000fffe03f */
[----:B------:R0:W-:Y:S01]  /*3f660*/  STL.64 [R1+0x450], R12 ;  /* 0x0004500c01007387 */ /* 0x0001e20000100a00 */
[----:B------:R-:W-:Y:S03]  /*3f670*/  STL.64 [R1+0x458], R14 ;  /* 0x0004580e01007387 */ /* 0x000fe60000100a00 */
[----:B0-----:R-:W3:Y:S01]  /*3f680*/  LDL.LU.64 R12, [R1+0x2400] ;  /* 0x00240000010c7983 */ /* 0x001ee20000300a00 */
[----:B------:R-:W3:Y:S02]  /*3f690*/  LDL.LU.64 R6, [R1+0x23f8] ;  /* 0x0023f80001067983 */ /* 0x000ee40000300a00 */
[----:B------:R-:W3:Y:S02]  /*3f6a0*/  LDL.LU.64 R4, [R1+0x23f0] ;  /* 0x0023f00001047983 */ /* 0x000ee40000300a00 */
[C---:B---3--:R-:W-:Y:S11]  /*3f6b0*/  HMMA.16816.F32 R4, R16.reuse, R12, R4 ;  /* 0x0000000c1004723c */ /* 0x048ff60000001804 */
[----:B------:R-:W-:Y:S11]  /*3f6c0*/  @!UPT UIADD3 URZ, URZ, URZ, URZ ;  /* 0x0000003f3f3ff290 */ /* 0x000ff6000fffe03f */
[----:B------:R-:W-:Y:S01]  /*3f6d0*/  @!UPT UIADD3 URZ, URZ, URZ, URZ ;  /* 0x0000003f3f3ff290 */ /* 0x000fe2000fffe03f */
[----:B------:R-:W-:Y:S01]  /*3f6e0*/  STL.64 [R1+0x430], R4 ;  /* 0x0004300401007387 */ /* 0x000fe20000100a00 */
[----:B------:R0:W-:Y:S03]  /*3f6f0*/  STL.64 [R1+0x438], R6 ;  /* 0x0004380601007387 */ /* 0x0001e60000100a00 */
[----:B0-----:R-:W3:Y:S01]  /*3f700*/  LDL.LU.64 R6, [R1+0x23e8] ;  /* 0x0023e80001067983 */ /* 0x001ee20000300a00 */
[----:B------:R-:W3:Y:S02]  /*3f710*/  LDL.LU.64 R4, [R1+0x23e0] ;  /* 0x0023e00001047983 */ /* 0x000ee40000300a00 */
[----:B------:R-:W-:Y:S01]  /*3f720*/  IMAD.MOV.U32 R3, RZ, RZ, R12 ;  /* 0x000000ffff037224 */ /* 0x000fe200078e000c */
[----:B------:R-:W-:Y:S01]  /*3f730*/  MOV R12, R13 ;  /* 0x0000000d000c7202 */ /* 0x000fe20000000f00 */
[----:B------:R-:W4:Y:S01]  /*3f740*/  LDL.LU.64 R14, [R1+0x23d8] ;  /* 0x0023d800010e7983 */ /* 0x000f220000300a00 */
[----:B------:R-:W2:Y:S01]  /*3f750*/  LDL.LU R13, [R1+0x23d0] ;  /* 0x0023d000010d7983 */ /* 0x000ea20000300800 */
[C---:B---3--:R-:W-:Y:S11]  /*3f760*/  HMMA.16816.F32 R4, R16.reuse, R8, R4 ;  /* 0x000000081004723c */ /* 0x048ff60000001804 */
[----:B------:R-:W-:Y:S11]  /*3f770*/  @!UPT UIADD3 URZ, URZ, URZ, URZ ;  /* 0x0000003f3f3ff290 */ /* 0x000ff6000fffe03f */
[----:B------:R-:W-:Y:S01]  /*3f780*/  @!UPT UIADD3 URZ, URZ, URZ, URZ ;  /* 0x0000003f3f3ff290 */ /* 0x000fe2000fffe03f */
[----:B------:R0:W-:Y:S01]  /*3f790*/  STL.64 [R1+0x420], R4 ;  /* 0x0004200401007387 */ /* 0x0001e20000100a00 */
[----:B------:R1:W-:Y:S03]  /*3f7a0*/  STL.64 [R1+0x428], R6 ;  /* 0x0004280601007387 */ /* 0x0003e60000100a00 */
[----:B0-----:R-:W3:Y:S01]  /*3f7b0*/  LDL.LU.64 R4, [R1+0x23c8] ;  /* 0x0023c80001047983 */ /* 0x001ee20000300a00 */
[----:B-1----:R-:W-:Y:S01]  /*3f7c0*/  IMAD.MOV.U32 R7, RZ, RZ, R8 ;  /* 0x000000ffff077224 */ /* 0x002fe200078e0008 */
[----:B------:R-:W-:Y:S01]  /*3f7d0*/  MOV R6, R9 ;  /* 0x0000000900067202 */ /* 0x000fe20000000f00 */
[----:B------:R-:W2:Y:S01]  /*3f7e0*/  LDL.LU.64 R10, [R1+0x23c0] ;  /* 0x0023c000010a7983 */ /* 0x000ea20000300a00 */
[----:B------:R-:W2:Y:S02]  /*3f7f0*/  LDL.LU.64 R8, [R1+0x23b8] ;  /* 0x0023b80001087983 */ /* 0x000ea40000300a00 */
[C---:B--2---:R-:W-:Y:S11]  /*3f800*/  HMMA.16816.F32 R24, R16.reuse, R8, R24 ;  /* 0x000000081018723c */ /* 0x044ff60000001818 */
[----:B------:R-:W-:Y:S11]  /*3f810*/  @!UPT UIADD3 URZ, URZ, URZ, URZ ;  /* 0x0000003f3f3ff290 */ /* 0x000ff6000fffe03f */
[----:B------:R-:W-:Y:S01]  /*3f820*/  @!UPT UIADD3 URZ, URZ, URZ, URZ ;  /* 0x0000003f3f3ff290 */ /* 0x000fe2000fffe03f */
[----:B------:R-:W-:Y:S01]  /*3f830*/  STL.64 [R1+0x410], R24 ;  /* 0x0004101801007387 */ /* 0x000fe20000100a00 */
[----:B------:R0:W-:Y:S03]  /*3f840*/  STL.64 [R1+0x418], R26 ;  /* 0x0004181a01007387 */ /* 0x0001e60000100a00 */
[----:B0-----:R-:W3:Y:S01]  /*3f850*/  LDL.LU.64 R26, [R1+0x23b0] ;  /* 0x0023b000011a7983 */ /* 0x001ee20000300a00 */
[----:B------:R-:W3:Y:S02]  /*3f860*/  LDL.LU.64 R24, [R1+0x23a8] ;  /* 0x0023a80001187983 */ /* 0x000ee40000300a00 */
[----:B------:R0:W-:Y:S02]  /*3f870*/  STL.64 [R1+0x2250], R8 ;  /* 0x0022500801007387 */ /* 0x0001e40000100a00 */
[----:B0-----:R-:W-:Y:S01]  /*3f880*/  IMAD.MOV.U32 R8, RZ, RZ, R7 ;  /* 0x000000ffff087224 */ /* 0x001fe200078e0007 */
[----:B------:R-:W-:Y:S01]  /*3f890*/  MOV R9, R6 ;  /* 0x0000000600097202 */ /* 0x000fe20000000f00 */
[----:B---3--:R-:W-:Y:S11]  /*3f8a0*/  HMMA.16816.F32 R24, R16, R4, R24 ;  /* 0x000000041018723c */ /* 0x008ff60000001818 */
[----:B------:R-:W-:Y:S11]  /*3f8b0*/  @!UPT UIADD3 URZ, URZ, URZ, URZ ;  /* 0x0000003f3f3ff290 */ /* 0x000ff6000fffe03f */
[----:B------:R-:W-:Y:S01]  /*3f8c0*/  @!UPT UIADD3 URZ, URZ, URZ, URZ ;  /* 0x0000003f3f3ff290 */ /* 0x000fe2000fffe03f */
[----:B------:R-:W-:Y:S01]  /*3f8d0*/  STL.64 [R1+0x400], R24 ;  /* 0x0004001801007387 */ /* 0x000fe20000100a00 */
[----:B------:R0:W-:Y:S03]  /*3f8e0*/  STL.64 [R1+0x408], R26 ;  /* 0x0004081a01007387 */ /* 0x0001e60000100a00 */
[----:B0-----:R-:W2:Y:S01]  /*3f8f0*/  LDL.LU.64 R26, [R1+0x23a0] ;  /* 0x0023a000011a7983 */ /* 0x001ea20000300a00 */
[----:B------:R-:W3:Y:S02]  /*3f900*/  LDL.LU.64 R24, [R1+0x2398] ;  /* 0x0023980001187983 */ /* 0x000ee40000300a00 */
[----:B------:R-:W-:Y:S02]  /*3f910*/  STL.64 [R1+0x2268], R8 ;  /* 0x0022680801007387 */ /* 0x000fe40000100a00 */
[----:B------:R0:W-:Y:S02]  /*3f920*/  STL.64 [R1+0x2248], R4 ;  /* 0x0022480401007387 */ /* 0x0001e40000100a00 */
[----:B0-----:R-:W2:Y:S01]  /*3f930*/  LDL.LU R4, [R1+0x310] ;  /* 0x0003100001047983 */ /* 0x001ea20000300800 */
[----:B------:R-:W2:Y:S02]  /*3f940*/  LDL.LU R5, [R1+0x314] ;  /* 0x0003140001057983 */ /* 0x000ea40000300800 */
[----:B------:R-:W2:Y:S02]  /*3f950*/  LDL.LU R6, [R1+0x318] ;  /* 0x0003180001067983 */ /* 0x000ea40000300800 */
[----:B------:R-:W2:Y:S02]  /*3f960*/  LDL.LU R7, [R1+0x31c] ;  /* 0x00031c0001077983 */ /* 0x000ea40000300800 */
[----:B------:R-:W-:Y:S01]  /*3f970*/  IMAD.MOV.U32 R8, RZ, RZ, R3 ;  /* 0x000000ffff087224 */ /* 0x000fe200078e0003 */
[----:B------:R-:W-:Y:S01]  /*3f980*/  MOV R9, R12 ;  /* 0x0000000c00097202 */ /* 0x000fe20000000f00 */
[----:B------:R-:W3:Y:S01]  /*3f990*/  LDL.LU R3, [R1+0x2394] ;  /* 0x0023940001037983 */ /* 0x000ee20000300800 */
[----:B------:R-:W3:Y:S03]  /*3f9a0*/  LDL.LU R12, [R1+0x2390] ;  /* 0x00239000010c7983 */ /* 0x000ee60000300800 */
[----:B------:R-:W-:Y:S04]  /*3f9b0*/  STL.64 [R1+0x2280], R8 ;  /* 0x0022800801007387 */ /* 0x000fe80000100a00 */
[----:B--2---:R-:W-:Y:S01]  /*3f9c0*/  STL.64 [R1+0x2260], R6 ;  /* 0x0022600601007387 */ /* 0x004fe20000100a00 */
[----:B------:R0:W-:Y:S03]  /*3f9d0*/  STL.64 [R1+0x2258], R4 ;  /* 0x0022580401007387 */ /* 0x0001e60000100a00 */
        /* <DEDUP_REMOVED lines=8> */
[----:B------:R0:W-:Y:S02]  /*3fa60*/  STL.64 [R1+0x2298], R8 ;  /* 0x0022980801007387 */ /* 0x0001e40000100a00 */
[----:B0-----:R-:W-:Y:S01]  /*3fa70*/  IMAD.MOV.U32 R8, RZ, RZ, R20 ;  /* 0x000000ffff087224 */ /* 0x001fe200078e0014 */
        /* <DEDUP_REMOVED lines=11> */
[----:B------:R-:W-:-:S05]  /*3fb30*/  MOV R9, R26 ;  /* 0x0000001a00097202 */ /* 0x000fca0000000f00 */
[----:B------:R3:W-:Y:S02]  /*3fb40*/  STL.64 [R1+0x22c8], R8 ;  /* 0x0022c80801007387 */ /* 0x0007e40000100a00 */
[----:B---3--:R-:W-:Y:S01]  /*3fb50*/  IMAD.MOV.U32 R8, RZ, RZ, R25 ;  /* 0x000000ffff087224 */ /* 0x008fe200078e0019 */
[----:B------:R-:W-:Y:S01]  /*3fb60*/  MOV R9, R24 ;  /* 0x0000001800097202 */ /* 0x000fe20000000f00 */
[----:B------:R-:W-:Y:S01]  /*3fb70*/  IMAD.MOV.U32 R24, RZ, RZ, R29 ;  /* 0x000000ffff187224 */ /* 0x000fe200078e001d */
[----:B------:R-:W-:Y:S01]  /*3fb80*/  MOV R25, R28 ;  /* 0x0000001c00197202 */ /* 0x000fe20000000f00 */
[----:B--2---:R-:W-:Y:S01]  /*3fb90*/  STL.64 [R1+0x2290], R6 ;  /* 0x0022900601007387 */ /* 0x004fe20000100a00 */
[----:B------:R0:W-:Y:S03]  /*3fba0*/  STL.64 [R1+0x2288], R4 ;  /* 0x0022880401007387 */ /* 0x0001e60000100a00 */
[----:B0-----:R-:W2:Y:S01]  /*3fbb0*/  LDL.LU R4, [R1+0x340] ;  /* 0x0003400001047983 */ /* 0x001ea20000300800 */
[----:B------:R-:W2:Y:S02]  /*3fbc0*/  LDL.LU R5, [R1+0x344] ;  /* 0x0003440001057983 */ /* 0x000ea40000300800 */
[----:B------:R-:W3:Y:S02]  /*3fbd0*/  LDL.LU R6, [R1+0x348] ;  /* 0x0003480001067983 */ /* 0x000ee40000300800 */
[----:B------:R-:W3:Y:S01]  /*3fbe0*/  LDL.LU R7, [R1+0x34c] ;  /* 0x00034c0001077983 */ /* 0x000ee20000300800 */
[----:B------:R0:W-:Y:S04]  /*3fbf0*/  STL.64 [R1+0x22f8], R24 ;  /* 0x0022f81801007387 */ /* 0x0001e80000100a00 */
[----:B0-----:R-:W2:Y:S04]  /*3fc00*/  LDL.64 R24, [R1+0x80] ;  /* 0x0000800001187983 */ /* 0x001ea80000100a00 */
[----:B--2---:R4:W-:Y:S01]  /*3fc10*/  STL.64 [R1+0x2310], R24 ;  /* 0x0023101801007387 */ /* 0x0049e20000100a00 */
[----:B------:R0:W-:Y:S02]  /*3fc20*/  STL.64 [R1+0x22e0], R8 ;  /* 0x0022e00801007387 */ /* 0x0001e40000100a00 */
[----:B---3--:R-:W-:Y:S02]  /*3fc30*/  STL.64 [R1+0x22a8], R6 ;  /* 0x0022a80601007387 */ /* 0x008fe40000100a00 */
[----:B------:R1:W-:Y:S02]  /*3fc40*/  STL.64 [R1+0x22a0], R4 ;  /* 0x0022a00401007387 */ /* 0x0003e40000100a00 */
[----:B----4-:R-:W-:Y:S01]  /*3fc50*/  IMAD.MOV.U32 R24, RZ, RZ, R15 ;  /* 0x000000ffff187224 */ /* 0x010fe200078e000f */
[----:B------:R-:W-:Y:S01]  /*3fc60*/  MOV R25, R11 ;  /* 0x0000000b00197202 */ /* 0x000fe20000000f00 */
[----:B0-----:R-:W-:Y:S01]  /*3fc70*/  IMAD.MOV.U32 R8, RZ, RZ, R23 ;  /* 0x000000ffff087224 */ /* 0x001fe200078e0017 */
[----:B-1----:R-:W2:Y:S01]  /*3fc80*/  LDL.LU R4, [R1+0x350] ;  /* 0x0003500001047983 */ /* 0x002ea20000300800 */
[----:B------:R-:W2:Y:S01]  /*3fc90*/  LDL.LU R5, [R1+0x354] ;  /* 0x0003540001057983 */ /* 0x000ea20000300800 */
[----:B------:R-:W-:Y:S01]  /*3fca0*/  MOV R9, R22 ;  /* 0x0000001600097202 */ /* 0x000fe20000000f00 */
[----:B------:R-:W3:Y:S01]  /*3fcb0*/  LDL.LU R6, [R1+0x358] ;  /* 0x0003580001067983 */ /* 0x000ee20000300800 */
[----:B------:R-:W3:Y:S01]  /*3fcc0*/  LDL.LU R7, [R1+0x35c] ;  /* 0x00035c0001077983 */ /* 0x000ee20000300800 */
[----:B------:R-:W-:Y:S02]  /*3fcd0*/  STL.64 [R1+0x2328], R24 ;  /* 0x0023281801007387 */ /* 0x000fe40000100a00 */
[----:B------:R-:W-:Y:S02]  /*3fce0*/  STL [R1+0x2308], R10 ;  /* 0x0023080a01007387 */ /* 0x000fe40000100800 */
[----:B------:R0:W-:Y:S02]  /*3fcf0*/  STL.64 [R1+0x2300], R8 ;  /* 0x0023000801007387 */ /* 0x0001e40000100a00 */
[----:B0-----:R-:W4:Y:S01]  /*3fd00*/  LDL.LU R8, [R1+0x370] ;  /* 0x0003700001087983 */ /* 0x001f220000300800 */
[----:B------:R-:W4:Y:S02]  /*3fd10*/  LDL.LU R9, [R1+0x374] ;  /* 0x0003740001097983 */ /* 0x000f240000300800 */
[----:B------:R-:W2:Y:S02]  /*3fd20*/  LDL.LU R10, [R1+0x378] ;  /* 0x00037800010a7983 */ /* 0x000ea40000300800 */
[----:B------:R-:W2:Y:S02]  /*3fd30*/  LDL.LU R11, [R1+0x37c] ;  /* 0x00037c00010b7983 */ /* 0x000ea40000300800 */
[----:B------:R-:W-:Y:S01]  /*3fd40*/  IMAD.MOV.U32 R24, RZ, RZ, R14 ;  /* 0x000000ffff187224 */ /* 0x000fe200078e000e */
[----:B------:R-:W-:-:S05]  /*3fd50*/  MOV R25, R13 ;  /* 0x0000000d00197202 */ /* 0x000fca0000000f00 */
[----:B------:R-:W-:Y:S04]  /*3fd60*/  STL.64 [R1+0x2340], R24 ;  /* 0x0023401801007387 */ /* 0x000fe80000100a00 */
[----:B--2---:R-:W-:Y:S01]  /*3fd70*/  STL.64 [R1+0x2320], R10 ;  /* 0x0023200a01007387 */ /* 0x004fe20000100a00 */
[----:B----4-:R0:W-:Y:S03]  /*3fd80*/  STL.64 [R1+0x2318], R8 ;  /* 0x0023180801007387 */ /* 0x0101e60000100a00 */
[----:B0-----:R-:W2:Y:S01]  /*3fd90*/  LDL.LU R8, [R1+0x380] ;  /* 0x0003800001087983 */ /* 0x001ea20000300800 */
[----:B------:R-:W2:Y:S02]  /*3fda0*/  LDL.LU R9, [R1+0x384] ;  /* 0x0003840001097983 */ /* 0x000ea40000300800 */
[----:B------:R-:W4:Y:S02]  /*3fdb0*/  LDL.LU R10, [R1+0x388] ;  /* 0x00038800010a7983 */ /* 0x000f240000300800 */
[----:B------:R-:W4:Y:S02]  /*3fdc0*/  LDL.LU R11, [R1+0x38c] ;  /* 0x00038c00010b7983 */ /* 0x000f240000300800 */
[----:B------:R-:W-:Y:S01]  /*3fdd0*/  IMAD.MOV.U32 R24, RZ, RZ, R12 ;  /* 0x000000ffff187224 */ /* 0x000fe200078e000c */
[----:B------:R-:W-:-:S05]  /*3fde0*/  MOV R25, R3 ;  /* 0x0000000300197202 */ /* 0x000fca0000000f00 */
[----:B------:R-:W-:Y:S04]  /*3fdf0*/  STL.64 [R1+0x2358], R24 ;  /* 0x0023581801007387 */ /* 0x000fe80000100a00 */
[----:B----4-:R-:W-:Y:S01]  /*3fe00*/  STL.64 [R1+0x2338], R10 ;  /* 0x0023380a01007387 */ /* 0x010fe20000100a00 */
[----:B--2---:R0:W-:Y:S03]  /*3fe10*/  STL.64 [R1+0x2330], R8 ;  /* 0x0023300801007387 */ /* 0x0041e60000100a00 */
[----:B0-----:R-:W2:Y:S01]  /*3fe20*/  LDL.LU R8, [R1+0x390] ;  /* 0x0003900001087983 */ /* 0x001ea20000300800 */
[----:B------:R-:W2:Y:S02]  /*3fe30*/  LDL.LU R9, [R1+0x394] ;  /* 0x0003940001097983 */ /* 0x000ea40000300800 */
[----:B------:R-:W4:Y:S02]  /*3fe40*/  LDL.LU R10, [R1+0x398] ;  /* 0x00039800010a7983 */ /* 0x000f240000300800 */
[----:B------:R-:W4:Y:S01]  /*3fe50*/  LDL.LU R11, [R1+0x39c] ;  /* 0x00039c00010b7983 */ /* 0x000f220000300800 */
[----:B------:R-:W2:Y:S01]  /*3fe60*/  LDL.LU R12, [R1+0x3d0] ;  /* 0x0003d000010c7983 */ /* 0x000ea20000300800 */
[----:B------:R-:W3:Y:S02]  /*3fe70*/  LDL.LU R13, [R1+0x3d4] ;  /* 0x0003d400010d7983 */ /* 0x000ee40000300800 */
[----:B------:R-:W3:Y:S02]  /*3fe80*/  LDL.LU R14, [R1+0x3d8] ;  /* 0x0003d800010e7983 */ /* 0x000ee40000300800 */
[----:B------:R-:W3:Y:S01]  /*3fe90*/  LDL.LU R15, [R1+0x3dc] ;  /* 0x0003dc00010f7983 */ /* 0x000ee20000300800 */
[----:B----4-:R-:W-:Y:S01]  /*3fea0*/  STL.64 [R1+0x2350], R10 ;  /* 0x0023500a01007387 */ /* 0x010fe20000100a00 */
[----:B--2---:R0:W-:Y:S03]  /*3feb0*/  STL.64 [R1+0x2348], R8 ;  /* 0x0023480801007387 */ /* 0x0041e60000100a00 */
[----:B0-----:R-:W2:Y:S01]  /*3fec0*/  LDL.LU R8, [R1+0x3a0] ;  /* 0x0003a00001087983 */ /* 0x001ea20000300800 */
[----:B------:R-:W2:Y:S02]  /*3fed0*/  LDL.LU R9, [R1+0x3a4] ;  /* 0x0003a40001097983 */ /* 0x000ea40000300800 */
[----:B------:R-:W4:Y:S02]  /*3fee0*/  LDL.LU R10, [R1+0x3a8] ;  /* 0x0003a800010a7983 */ /* 0x000f240000300800 */
[----:B------:R-:W4:Y:S02]  /*3fef0*/  LDL.LU R11, [R1+0x3ac] ;  /* 0x0003ac00010b7983 */ /* 0x000f240000300800 */
[----:B----4-:R-:W-:Y:S01]  /*3ff00*/  STL.64 [R1+0x2368], R10 ;  /* 0x0023680a01007387 */ /* 0x010fe20000100a00 */
[----:B--2---:R0:W-:Y:S03]  /*3ff10*/  STL.64 [R1+0x2360], R8 ;  /* 0x0023600801007387 */ /* 0x0041e60000100a00 */
[----:B0-----:R-:W2:Y:S01]  /*3ff20*/  LDL.LU R8, [R1+0x3b0] ;  /* 0x0003b00001087983 */ /* 0x001ea20000300800 */
[----:B------:R-:W2:Y:S02]  /*3ff30*/  LDL.LU R9, [R1+0x3b4] ;  /* 0x0003b40001097983 */ /* 0x000ea40000300800 */
[----:B------:R-:W2:Y:S02]  /*3ff40*/  LDL.LU R10, [R1+0x3b8] ;  /* 0x0003b800010a7983 */ /* 0x000ea40000300800 */
[----:B------:R-:W2:Y:S01]  /*3ff50*/  LDL.LU R11, [R1+0x3bc] ;  /* 0x0003bc00010b7983 */ /* 0x000ea20000300800 */
[----:B---3--:R-:W-:Y:S01]  /*3ff60*/  STL.64 [R1+0x22c0], R6 ;  /* 0x0022c00601007387 */ /* 0x008fe20000100a00 */
[----:B------:R0:W-:Y:S03]  /*3ff70*/  STL.64 [R1+0x22b8], R4 ;  /* 0x0022b80401007387 */ /* 0x0001e60000100a00 */
[----:B0-----:R-:W3:Y:S01]  /*3ff80*/  LDL.LU R4, [R1+0x5f0] ;  /* 0x0005f00001047983 */ /* 0x001ee20000300800 */
[----:B------:R-:W3:Y:S02]  /*3ff90*/  LDL.LU R5, [R1+0x5f4] ;  /* 0x0005f40001057983 */ /* 0x000ee40000300800 */
[----:B------:R-:W4:Y:S02]  /*3ffa0*/  LDL.LU R6, [R1+0x5f8] ;  /* 0x0005f80001067983 */ /* 0x000f240000300800 */
[----:B------:R-:W4:Y:S02]  /*3ffb0*/  LDL.LU R7, [R1+0x5fc] ;  /* 0x0005fc0001077983 */ /* 0x000f240000300800 */
[----:B----4-:R-:W-:Y:S01]  /*3ffc0*/  STL.64 [R1+0x22d8], R6 ;  /* 0x0022d80601007387 */ /* 0x010fe20000100a00 */
[----:B---3--:R0:W-:Y:S03]  /*3ffd0*/  STL.64 [R1+0x22d0], R4 ;  /* 0x0022d00401007387 */ /* 0x0081e60000100a00 */
[----:B0-----:R-:W3:Y:S01]  /*3ffe0*/  LDL.LU R4, [R1+0x600] ;  /* 0x0006000001047983 */ /* 0x001ee20000300800 */
[----:B------:R-:W3:Y:S02]  /*3fff0*/  LDL.LU R5, [R1+0x604] ;  /* 0x0006040001057983 */ /* 0x000ee40000300800 */
[----:B------:R-:W4:Y:S02]  /*40000*/  LDL.LU R6, [R1+0x608] ;  /* 0x0006080001067983 */ /* 0x000f240000300800 */
[----:B------:R-:W4:Y:S01]  /*40010*/  LDL.LU R7, [R1+0x60c] ;  /* 0x00060c0001077983 */ /* 0x000f220000300800 */
[----:B------:R-:W-:Y:S01]  /*40020*/  HMMA.16816.F32 R16, R16, R20, R12 ;  /* 0x000000141010723c */ /* 0x000fe2000000180c */
[----:B----4-:R-:W-:Y:S01]  /*40030*/  STL.64 [R1+0x22f0], R6 ;  /* 0x0022f00601007387 */ /* 0x010fe20000100a00 */
[----:B---3--:R0:W-:Y:S03]  /*40040*/  STL.64 [R1+0x22e8], R4 ;  /* 0x0022e80401007387 */ /* 0x0081e60000100a00 */
[----:B0-----:R-:W3:Y:S01]  /*40050*/  LDL.LU R4, [R1+0x610] ;  /* 0x0006100001047983 */ /* 0x001ee20000300800 */
[----:B------:R-:W3:Y:S02]  /*40060*/  LDL.LU R5, [R1+0x614] ;  /* 0x0006140001057983 */ /* 0x000ee40000300800 */
[----:B------:R-:W3:Y:S02]  /*40070*/  LDL.LU R6, [R1+0x618] ;  /* 0x0006180001067983 */ /* 0x000ee40000300800 */
[----:B------:R-:W3:Y:S01]  /*40080*/  LDL.LU R7, [R1+0x61c] ;  /* 0x00061c0001077983 */ /* 0x000ee20000300800 */
[----:B------:R-:W2:Y:S01]  /*40090*/  LDL.LU.64 R14, [R1+0x2378] ;  /* 0x00237800010e7983 */ /* 0x000ea20000300a00 */
[----:B------:R-:W2:Y:S02]  /*400a0*/  LDL.LU.64 R12, [R1+0x2370] ;  /* 0x00237000010c7983 */ /* 0x000ea40000300a00 */
[----:B------:R-:W-:Y:S01]  /*400b0*/  IMAD.MOV.U32 R24, RZ, RZ, R2 ;  /* 0x000000ffff187224 */ /* 0x000fe200078e0002 */
[----:B------:R-:W-:-:S08]  /*400c0*/  MOV R25, R0 ;  /* 0x0000000000197202 */ /* 0x000fd00000000f00 */
[----:B------:R0:W-:Y:S01]  /*400d0*/  STL.64 [R1+0x2e0], R16 ;  /* 0x0002e01001007387 */ /* 0x0001e20000100a00 */
[----:B------:R1:W-:Y:S03]  /*400e0*/  STL.64 [R1+0x2e8], R18 ;  /* 0x0002e81201007387 */ /* 0x0003e60000100a00 */
[----:B0-----:R-:W4:Y:S01]  /*400f0*/  LDL.LU R16, [R1+0x360] ;  /* 0x0003600001107983 */ /* 0x001f220000300800 */
[----:B------:R-:W4:Y:S02]  /*40100*/  LDL.LU R17, [R1+0x364] ;  /* 0x0003640001117983 */ /* 0x000f240000300800 */
[----:B-1----:R-:W4:Y:S02]  /*40110*/  LDL.LU R18, [R1+0x368] ;  /* 0x0003680001127983 */ /* 0x002f240000300800 */
[----:B------:R-:W4:Y:S01]  /*40120*/  LDL.LU R19, [R1+0x36c] ;  /* 0x00036c0001137983 */ /* 0x000f220000300800 */
[C---:B--2---:R-:W-:Y:S01]  /*40130*/  HMMA.16816.F32 R24, R12.reuse, R24, R8 ;  /* 0x000000180c18723c */ /* 0x044fe20000001808 */
[----:B------:R-:W2:Y:S01]  /*40140*/  LDL.LU.64 R10, [R1+0x2368] ;  /* 0x00236800010a7983 */ /* 0x000ea20000300a00 */
[----:B------:R-:W2:Y:S11]  /*40150*/  LDL.LU.64 R8, [R1+0x2360] ;  /* 0x0023600001087983 */ /* 0x000eb60000300a00 */
[----:B------:R-:W-:Y:S10]  /*40160*/  @!UPT UIADD3 URZ, URZ, URZ, URZ ;  /* 0x0000003f3f3ff290 */ /* 0x000ff4000fffe03f */
[----:B------:R0:W-:Y:S01]  /*40170*/  STL.64 [R1+0x3f0], R24 ;  /* 0x0003f01801007387 */ /* 0x0001e20000100a00 */
[----:B------:R2:W-:Y:S03]  /*40180*/  STL.64 [R1+0x3f8], R26 ;  /* 0x0003f81a01007387 */ /* 0x0005e60000100a00 */
[----:B0-----:R-:W2:Y:S02]  /*40190*/  LDL.LU.64 R24, [R1+0x2358] ;  /* 0x0023580001187983 */ /* 0x001ea40000300a00 */
[C---:B--2---:R-:W-:Y:S02]  /*401a0*/  HMMA.16816.F32 R24, R12.reuse, R24, R8 ;  /* 0x000000180c18723c */ /* 0x044fe40000001808 */
[----:B------:R-:W2:Y:S01]  /*401b0*/  LDL.LU.64 R10, [R1+0x2350] ;  /* 0x00235000010a7983 */ /* 0x000ea20000300a00 */
[----:B------:R-:W2:Y:S11]  /*401c0*/  LDL.LU.64 R8, [R1+0x2348] ;  /* 0x0023480001087983 */ /* 0x000eb60000300a00 */
[----:B------:R-:W-:Y:S09]  /*401d0*/  @!UPT UIADD3 URZ, URZ, URZ, URZ ;  /* 0x0000003f3f3ff290 */ /* 0x000ff2000fffe03f */
        /* <DEDUP_REMOVED lines=15> */
[----:B------:R-:W-:Y:S03]  /*402d0*/  STL.64 [R1+0x3c8], R26 ;  /* 0x0003c81a01007387 */ /* 0x000fe60000100a00 */
[----:B0-----:R-:W2:Y:S02]  /*402e0*/  LDL.LU.64 R24, [R1+0x2310] ;  /* 0x0023100001187983 */ /* 0x001ea40000300a00 */
[C---:B--2---:R-:W-:Y:S01]  /*402f0*/  HMMA.16816.F32 R8, R12.reuse, R24, R8 ;  /* 0x000000180c08723c */ /* 0x044fe20000001808 */
[----:B------:R-:W-:Y:S01]  /*40300*/  IMAD.MOV.U32 R2, RZ, RZ, R24 ;  /* 0x000000ffff027224 */ /* 0x000fe200078e0018 */
[----:B------:R-:W-:Y:S11]  /*40310*/  MOV R0, R25 ;  /* 0x0000001900007202 */ /* 0x000ff60000000f00 */
[----:B------:R-:W-:Y:S10]  /*40320*/  @!UPT UIADD3 URZ, URZ, URZ, URZ ;  /* 0x0000003f3f3ff290 */ /* 0x000ff4000fffe03f */
[----:B------:R-:W-:Y:S01]  /*40330*/  STL.64 [R1+0x3b0], R8 ;  /* 0x0003b00801007387 */ /* 0x000fe20000100a00 */
[----:B------:R0:W-:Y:S03]  /*40340*/  STL.64 [R1+0x3b8], R10 ;  /* 0x0003b80a01007387 */ /* 0x0001e60000100a00 */
[----:B0-----:R-:W2:Y:S01]  /*40350*/  LDL.LU R10, [R1+0x2308] ;  /* 0x00230800010a7983 */ /* 0x001ea20000300800 */
[----:B------:R-:W3:Y:S02]  /*40360*/  LDL.LU.64 R8, [R1+0x2300] ;  /* 0x0023000001087983 */ /* 0x000ee40000300a00 */
[----:B------:R-:W4:Y:S02]  /*40370*/  LDL.LU.64 R24, [R1+0x22f8] ;  /* 0x0022f80001187983 */ /* 0x000f240000300a00 */
[C---:B----4-:R-:W-:Y:S01]  /*40380*/  HMMA.16816.F32 R24, R12.reuse, R24, R16 ;  /* 0x000000180c18723c */ /* 0x050fe20000001810 */
[----:B--2---:R3:W0:Y:S07]  /*40390*/  LDSM.16.M88.4 R16, [R10+0x21800] ;  /* 0x021800000a10783b */ /* 0x00462e0000000200 */
[C---:B---3--:R-:W-:Y:S11]  /*403a0*/  HMMA.16816.F32 R8, R12.reuse, R8, R4 ;  /* 0x000000080c08723c */ /* 0x048ff60000001804 */
[----:B------:R-:W-:Y:S04]  /*403b0*/  @!UPT UIADD3 URZ, URZ, URZ, URZ ;  /* 0x0000003f3f3ff290 */ /* 0x000fe8000fffe03f */
[----:B------:R1:W-:Y:S01]  /*403c0*/  STL.64 [R1+0x3a0], R24 ;  /* 0x0003a01801007387 */ /* 0x0003e20000100a00 */
[----:B------:R2:W-:Y:S03]  /*403d0*/  STL.64 [R1+0x3a8], R26 ;  /* 0x0003a81a01007387 */ /* 0x0005e60000100a00 */
[----:B-1----:R-:W3:Y:S01]  /*403e0*/  LDL.LU R24, [R1+0x2c0] ;  /* 0x0002c00001187983 */ /* 0x002ee20000300800 */
[----:B------:R-:W3:Y:S02]  /*403f0*/  LDL.LU R25, [R1+0x2c4] ;  /* 0x0002c40001197983 */ /* 0x000ee40000300800 */
[----:B--2---:R-:W3:Y:S02]  /*40400*/  LDL.LU R26, [R1+0x2c8] ;  /* 0x0002c800011a7983 */ /* 0x004ee40000300800 */
[----:B------:R-:W3:Y:S01]  /*40410*/  LDL.LU R27, [R1+0x2cc] ;  /* 0x0002cc00011b7983 */ /* 0x000ee20000300800 */
[----:B0-----:R-:W-:Y:S01]  /*40420*/  STL.64 [R1+0x2128], R18 ;  /* 0x0021281201007387 */ /* 0x001fe20000100a00 */
[----:B------:R0:W-:Y:S03]  /*40430*/  STL.64 [R1+0x2120], R16 ;  /* 0x0021201001007387 */ /* 0x0001e60000100a00 */
[----:B0-----:R-:W2:Y:S01]  /*40440*/  LDL.LU R16, [R1+0x2d0] ;  /* 0x0002d00001107983 */ /* 0x001ea20000300800 */
[----:B------:R-:W2:Y:S02]  /*40450*/  LDL.LU R17, [R1+0x2d4] ;  /* 0x0002d40001117983 */ /* 0x000ea40000300800 */
[----:B------:R-:W2:Y:S02]  /*40460*/  LDL.LU R18, [R1+0x2d8] ;  /* 0x0002d80001127983 */ /* 0x000ea40000300800 */
[----:B------:R-:W2:Y:S01]  /*40470*/  LDL.LU R19, [R1+0x2dc] ;  /* 0x0002dc0001137983 */ /* 0x000ea20000300800 */
[----:B------:R-:W4:Y:S01]  /*40480*/  LDL.LU.64 R6, [R1+0x22f0] ;  /* 0x0022f00001067983 */ /* 0x000f220000300a00 */
[----:B------:R-:W4:Y:S02]  /*40490*/  LDL.LU.64 R4, [R1+0x22e8] ;  /* 0x0022e80001047983 */ /* 0x000f240000300a00 */
[----:B------:R0:W-:Y:S02]  /*404a0*/  STL.64 [R1+0x390], R8 ;  /* 0x0003900801007387 */ /* 0x0001e40000100a00 */
[----:B------:R4:W-:Y:S01]  /*404b0*/  STL.64 [R1+0x398], R10 ;  /* 0x0003980a01007387 */ /* 0x0009e20000100a00 */
[----:B0-----:R-:W4:Y:S02]  /*404c0*/  LDL.LU.64 R8, [R1+0x22e0] ;  /* 0x0022e00001087983 */ /* 0x001f240000300a00 */
[C---:B----4-:R-:W-:Y:S02]  /*404d0*/  HMMA.16816.F32 R8, R12.reuse, R8, R4 ;  /* 0x000000080c08723c */ /* 0x050fe40000001804 */
[----:B------:R-:W4:Y:S01]  /*404e0*/  LDL.LU.64 R6, [R1+0x22d8] ;  /* 0x0022d80001067983 */ /* 0x000f220000300a00 */
[----:B------:R-:W4:Y:S11]  /*404f0*/  LDL.LU.64 R4, [R1+0x22d0] ;  /* 0x0022d00001047983 */ /* 0x000f360000300a00 */
[----:B------:R-:W-:Y:S09]  /*40500*/  @!UPT UIADD3 URZ, URZ, URZ, URZ ;  /* 0x0000003f3f3ff290 */ /* 0x000ff2000fffe03f */
[----:B------:R0:W-:Y:S01]  /*40510*/  STL.64 [R1+0x380], R8 ;  /* 0x0003800801007387 */ /* 0x0001e20000100a00 */
[----:B------:R4:W-:Y:S03]  /*40520*/  STL.64 [R1+0x388], R10 ;  /* 0x0003880a01007387 */ /* 0x0009e60000100a00 */
        /* <DEDUP_REMOVED lines=34> */
[----:B------:R-:W-:Y:S03]  /*40750*/  STL.64 [R1+0x338], R10 ;  /* 0x0003380a01007387 */ /* 0x000fe60000100a00 */
[----:B0-----:R-:W4:Y:S02]  /*40760*/  LDL.LU.64 R8, [R1+0x2250] ;  /* 0x0022500001087983 */ /* 0x001f240000300a00 */
[C---:B----4-:R-:W-:Y:S11]  /*40770*/  HMMA.16816.F32 R4, R12.reuse, R8, R4 ;  /* 0x000000080c04723c */ /* 0x050ff60000001804 */
[----:B------:R-:W-:Y:S11]  /*40780*/  @!UPT UIADD3 URZ, URZ, URZ, URZ ;  /* 0x0000003f3f3ff290 */ /* 0x000ff6000fffe03f */
[----:B------:R-:W-:Y:S01]  /*40790*/  @!UPT UIADD3 URZ, URZ, URZ, URZ ;  /* 0x0000003f3f3ff290 */ /* 0x000fe2000fffe03f */
[----:B------:R0:W-:Y:S01]  /*407a0*/  STL.64 [R1+0x320], R4 ;  /* 0x0003200401007387 */ /* 0x0001e20000100a00 */
[----:B------:R-:W-:Y:S03]  /*407b0*/  STL.64 [R1+0x328], R6 ;  /* 0x0003280601007387 */ /* 0x000fe60000100a00 */
[----:B0-----:R-:W2:Y:S01]  /*407c0*/  LDL.LU.64 R4, [R1+0x2248] ;  /* 0x0022480001047983 */ /* 0x001ea20000300a00 */
[----:B------:R0:W-:Y:S02]  /*407d0*/  STL [R1+0x2154], R8 ;  /* 0x0021540801007387 */ /* 0x0001e40000100800 */
[----:B------:R1:W-:Y:S01]  /*407e0*/  STL [R1+0x2150], R9 ;  /* 0x0021500901007387 */ /* 0x0003e20000100800 */
[----:B0-----:R-:W4:Y:S01]  /*407f0*/  LDL.LU R8, [R1+0x2a0] ;  /* 0x0002a00001087983 */ /* 0x001f220000300800 */
[C---:B--2---:R-:W-:Y:S11]  /*40800*/  HMMA.16816.F32 R16, R12.reuse, R4, R16 ;  /* 0x000000040c10723c */ /* 0x044ff60000001810 */
[----:B------:R-:W-:Y:S11]  /*40810*/  @!UPT UIADD3 URZ, URZ, URZ, URZ ;  /* 0x0000003f3f3ff290 */ /* 0x000ff6000fffe03f */
[----:B------:R-:W-:Y:S01]  /*40820*/  @!UPT UIADD3 URZ, URZ, URZ, URZ ;  /* 0x0000003f3f3ff290 */ /* 0x000fe2000fffe03f */
[----:B------:R0:W-:Y:S01]  /*40830*/  STL.64 [R1+0x310], R16 ;  /* 0x0003101001007387 */ /* 0x0001e20000100a00 */
[----:B------:R2:W-:Y:S02]  /*40840*/  STL.64 [R1+0x318], R18 ;  /* 0x0003181201007387 */ /* 0x0005e40000100a00 */
[----:B-1----:R-:W4:Y:S02]  /*40850*/  LDL.LU R9, [R1+0x2a4] ;  /* 0x0002a40001097983 */ /* 0x002f240000300800 */
[----:B------:R-:W3:Y:S01]  /*40860*/  LDL.LU R10, [R1+0x2a8] ;  /* 0x0002a800010a7983 */ /* 0x000ee20000300800 */
[----:B------:R-:W3:Y:S04]  /*40870*/  LDL.LU R11, [R1+0x2ac] ;  /* 0x0002ac00010b7983 */ /* 0x000ee80000300800 */
[----:B0-----:R-:W4:Y:S01]  /*40880*/  LDL.LU R16, [R1+0x2b0] ;  /* 0x0002b00001107983 */ /* 0x001f220000300800 */
[----:B------:R-:W4:Y:S02]  /*40890*/  LDL.LU R17, [R1+0x2b4] ;  /* 0x0002b40001117983 */ /* 0x000f240000300800 */
[----:B--2---:R-:W2:Y:S02]  /*408a0*/  LDL.LU R18, [R1+0x2b8] ;  /* 0x0002b80001127983 */ /* 0x004ea40000300800 */
[----:B------:R-:W2:Y:S01]  /*408b0*/  LDL.LU R19, [R1+0x2bc] ;  /* 0x0002bc0001137983 */ /* 0x000ea20000300800 */
[----:B---3--:R-:W-:Y:S01]  /*408c0*/  STL.64 [R1+0x2230], R10 ;  /* 0x0022300a01007387 */ /* 0x008fe20000100a00 */
[----:B----4-:R0:W-:Y:S03]  /*408d0*/  STL.64 [R1+0x2228], R8 ;  /* 0x0022280801007387 */ /* 0x0101e60000100a00 */
[----:B0-----:R-:W2:Y:S01]  /*408e0*/  LDL.LU.64 R8, [R1+0xc0] ;  /* 0x0000c00001087983 */ /* 0x001ea20000300a00 */
[----:B------:R0:W-:Y:S03]  /*408f0*/  STL.64 [R1+0x2210], R4 ;  /* 0x0022100401007387 */ /* 0x0001e60000100a00 */
[----:B0-----:R-:W3:Y:S01]  /*40900*/  LDL.LU R4, [R1+0x290] ;  /* 0x0002900001047983 */ /* 0x001ee20000300800 */
[----:B------:R-:W3:Y:S02]  /*40910*/  LDL.LU R5, [R1+0x294] ;  /* 0x0002940001057983 */ /* 0x000ee40000300800 */
[----:B------:R-:W4:Y:S02]  /*40920*/  LDL.LU R6, [R1+0x298] ;  /* 0x0002980001067983 */ /* 0x000f240000300800 */
[----:B------:R-:W4:Y:S01]  /*40930*/  LDL.LU R7, [R1+0x29c] ;  /* 0x00029c0001077983 */ /* 0x000f220000300800 */
[----:B------:R-:W-:Y:S01]  /*40940*/  HMMA.16816.F32 R12, R12, R20, R24 ;  /* 0x000000140c0c723c */ /* 0x000fe20000001818 */
[----:B----4-:R-:W-:Y:S01]  /*40950*/  STL.64 [R1+0x2220], R6 ;  /* 0x0022200601007387 */ /* 0x010fe20000100a00 */
[----:B---3--:R0:W-:Y:S03]  /*40960*/  STL.64 [R1+0x2218], R4 ;  /* 0x0022180401007387 */ /* 0x0081e60000100a00 */
[----:B0-----:R-:W3:Y:S01]  /*40970*/  LDL.LU.64 R4, [R1+0xb0] ;  /* 0x0000b00001047983 */ /* 0x001ee20000300a00 */
[----:B------:R-:W2:Y:S02]  /*40980*/  LDL.LU.64 R26, [R1+0x2240] ;  /* 0x00224000011a7983 */ /* 0x000ea40000300a00 */
[----:B------:R-:W2:Y:S11]  /*40990*/  LDL.LU.64 R24, [R1+0x2238] ;  /* 0x0022380001187983 */ /* 0x000eb60000300a00 */
[----:B------:R-:W-:Y:S04]  /*409a0*/  @!UPT UIADD3 URZ, URZ, URZ, URZ ;  /* 0x0000003f3f3ff290 */ /* 0x000fe8000fffe03f */
[----:B------:R0:W-:Y:S02]  /*409b0*/  STL.64 [R1+0x2d0], R12 ;  /* 0x0002d00c01007387 */ /* 0x0001e40000100a00 */
[----:B0-----:R-:W4:Y:S01]  /*409c0*/  LDL.LU.64 R12, [R1+0x70] ;  /* 0x00007000010c7983 */ /* 0x001f220000300a00 */
[----:B------:R-:W-:-:S03]  /*409d0*/  MOV R23, R15 ;  /* 0x0000000f00177202 */ /* 0x000fc60000000f00 */
[----:B----4-:R0:W-:Y:S04]  /*409e0*/  STL.64 [R1+0x21f0], R12 ;  /* 0x0021f00c01007387 */ /* 0x0101e80000100a00 */
[----:B0-----:R-:W4:Y:S01]  /*409f0*/  LDL.LU.64 R12, [R1+0x90] ;  /* 0x00009000010c7983 */ /* 0x001f220000300a00 */
[----:B------:R-:W-:Y:S01]  /*40a00*/  IMAD.MOV.U32 R22, RZ, RZ, R14 ;  /* 0x000000ffff167224 */ /* 0x000fe200078e000e */
[----:B--2---:R-:W-:Y:S02]  /*40a10*/  HMMA.16816.F32 R16, R24, R8, R16 ;  /* 0x000000081810723c */ /* 0x004fe40000001810 */
[----:B----4-:R0:W-:Y:S04]  /*40a20*/  STL.64 [R1+0x2208], R12 ;  /* 0x0022080c01007387 */ /* 0x0101e80000100a00 */
[----:B0-----:R-:W2:Y:S01]  /*40a30*/  LDL.LU.64 R12, [R1+0xa0] ;  /* 0x0000a000010c7983 */ /* 0x001ea20000300a00 */
[----:B------:R-:W-:Y:S02]  /*40a40*/  STL [R1+0x1ed4], R23 ;  /* 0x001ed41701007387 */ /* 0x000fe40000100800 */
[----:B------:R-:W-:Y:S02]  /*40a50*/  STL [R1+0x1ed0], R22 ;  /* 0x001ed01601007387 */ /* 0x000fe40000100800 */
        /* <DEDUP_REMOVED lines=11> */
[----:B------:R-:W-:Y:S01]  /*40b10*/  STL.64 [R1+0x2c0], R16 ;  /* 0x0002c01001007387 */ /* 0x000fe20000100a00 */
[----:B------:R0:W-:Y:S02]  /*40b20*/  STL.64 [R1+0x2c8], R18 ;  /* 0x0002c81201007387 */ /* 0x0001e40000100a00 */
[----:B------:R-:W3:Y:S02]  /*40b30*/  LDL.LU.64 R10, [R1+0x2230] ;  /* 0x00223000010a7983 */ /* 0x000ee40000300a00 */
[----:B0-----:R-:W-:Y:S01]  /*40b40*/  IMAD.MOV.U32 R19, RZ, RZ, R8 ;  /* 0x000000ffff137224 */ /* 0x001fe200078e0008 */
[----:B------:R-:W-:-:S02]  /*40b50*/  MOV R18, R9 ;  /* 0x0000000900127202 */ /* 0x000fc40000000f00 */
[----:B------:R-:W3:Y:S02]  /*40b60*/  LDL.LU.64 R8, [R1+0x2228] ;  /* 0x0022280001087983 */ /* 0x000ee40000300a00 */
[C---:B---3--:R-:W-:Y:S11]  /*40b70*/  HMMA.16816.F32 R8, R24.reuse, R4, R8 ;  /* 0x000000041808723c */ /* 0x048ff60000001808 */
[----:B------:R-:W-:Y:S11]  /*40b80*/  @!UPT UIADD3 URZ, URZ, URZ, URZ ;  /* 0x0000003f3f3ff290 */ /* 0x000ff6000fffe03f */
[----:B------:R-:W-:Y:S01]  /*40b90*/  @!UPT UIADD3 URZ, URZ, URZ, URZ ;  /* 0x0000003f3f3ff290 */ /* 0x000fe2000fffe03f */
[----:B------:R-:W-:Y:S01]  /*40ba0*/  STL.64 [R1+0x2b0], R8 ;  /* 0x0002b00801007387 */ /* 0x000fe20000100a00 */
[----:B------:R0:W-:Y:S02]  /*40bb0*/  STL.64 [R1+0x2b8], R10 ;  /* 0x0002b80a01007387 */ /* 0x0001e40000100a00 */
[----:B------:R-:W3:Y:S02]  /*40bc0*/  LDL.LU.64 R6, [R1+0x2220] ;  /* 0x0022200001067983 */ /* 0x000ee40000300a00 */
[----:B0-----:R-:W-:Y:S01]  /*40bd0*/  IMAD.MOV.U32 R10, RZ, RZ, R4 ;  /* 0x000000ffff0a7224 */ /* 0x001fe200078e0004 */
[----:B------:R-:W-:Y:S02]  /*40be0*/  MOV R11, R5 ;  /* 0x00000005000b7202 */ /* 0x000fe40000000f00 */
[----:B------:R-:W3:Y:S02]  /*40bf0*/  LDL.LU.64 R4, [R1+0x2218] ;  /* 0x0022180001047983 */ /* 0x000ee40000300a00 */
[C---:B---3--:R-:W-:Y:S11]  /*40c00*/  HMMA.16816.F32 R4, R24.reuse, R12, R4 ;  /* 0x0000000c1804723c */ /* 0x048ff60000001804 */
[----:B------:R-:W-:Y:S11]  /*40c10*/  @!UPT UIADD3 URZ, URZ, URZ, URZ ;  /* 0x0000003f3f3ff290 */ /* 0x000ff6000fffe03f */
[----:B------:R-:W-:Y:S01]  /*40c20*/  @!UPT UIADD3 URZ, URZ, URZ, URZ ;  /* 0x0000003f3f3ff290 */ /* 0x000fe2000fffe03f */
[----:B------:R0:W-:Y:S01]  /*40c30*/  STL.64 [R1+0x2a0], R4 ;  /* 0x0002a00401007387 */ /* 0x0001e20000100a00 */
[----:B------:R1:W-:Y:S03]  /*40c40*/  STL.64 [R1+0x2a8], R6 ;  /* 0x0002a80601007387 */ /* 0x0003e60000100a00 */
[----:B0-----:R-:W3:Y:S01]  /*40c50*/  LDL.LU.64 R4, [R1+0x2210] ;  /* 0x0022100001047983 */ /* 0x001ee20000300a00 */
[----:B-1----:R-:W-:Y:S01]  /*40c60*/  IMAD.MOV.U32 R7, RZ, RZ, R12 ;  /* 0x000000ffff077224 */ /* 0x002fe200078e000c */
[----:B------:R-:W-:Y:S02]  /*40c70*/  MOV R6, R13 ;  /* 0x0000000d00067202 */ /* 0x000fe40000000f00 */
[----:B------:R-:W2:Y:S03]  /*40c80*/  LDL.LU.64 R12, [R1+0x2208] ;  /* 0x00220800010c7983 */ /* 0x000ea60000300a00 */
[----:B------:R-:W-:Y:S01]  /*40c90*/  STL.64 [R1+0x2160], R6 ;  /* 0x0021600601007387 */ /* 0x000fe20000100a00 */
[----:B--2---:R-:W-:Y:S01]  /*40ca0*/  HMMA.16816.F32 R20, R24, R12, R20 ;  /* 0x0000000c1814723c */ /* 0x004fe20000001814 */
[----:B---3--:R-:W-:Y:S01]  /*40cb0*/  STL.64 [R1+0x2158], R4 ;  /* 0x0021580401007387 */ /* 0x008fe20000100a00 */
[----:B------:R-:W-:Y:S01]  /*40cc0*/  IMAD.MOV.U32 R8, RZ, RZ, R12 ;  /* 0x000000ffff087224 */ /* 0x000fe200078e000c */
[----:B------:R-:W-:Y:S11]  /*40cd0*/  MOV R9, R13 ;  /* 0x0000000d00097202 */ /* 0x000ff60000000f00 */
[----:B------:R-:W-:Y:S09]  /*40ce0*/  @!UPT UIADD3 URZ, URZ, URZ, URZ ;  /* 0x0000003f3f3ff290 */ /* 0x000ff2000fffe03f */
        /* <DEDUP_REMOVED lines=10> */
[----:B------:R-:W3:Y:S02]  /*40d90*/  LDL.LU R11, [R1+0x27c] ;  /* 0x00027c00010b7983 */ /* 0x000ee40000300800 */
[----:B------:R-:W-:Y:S01]  /*40da0*/  IMAD.MOV.U32 R4, RZ, RZ, R2 ;  /* 0x000000ffff047224 */ /* 0x000fe200078e0002 */
[----:B------:R-:W-:-:S07]  /*40db0*/  MOV R5, R0 ;  /* 0x0000000000057202 */ /* 0x000fce0000000f00 */
[C---:B---3--:R-:W-:Y:S08]  /*40dc0*/  HMMA.16816.F32 R8, R24.reuse, R4, R8 ;  /* 0x000000041808723c */ /* 0x048ff00000001808 */
[C---:B--2---:R-:W-:Y:S01]  /*40dd0*/  HMMA.16816.F32 R4, R24.reuse, R12, R20 ;  /* 0x0000000c1804723c */ /* 0x044fe20000001814 */
[----:B------:R-:W-:Y:S01]  /*40de0*/  IMAD.MOV.U32 R17, RZ, RZ, R12 ;  /* 0x000000ffff117224 */ /* 0x000fe200078e000c */
[----:B------:R-:W-:Y:S11]  /*40df0*/  MOV R16, R13 ;  /* 0x0000000d00107202 */ /* 0x000ff60000000f00 */
[----:B------:R-:W-:Y:S02]  /*40e00*/  @!UPT UIADD3 URZ, URZ, URZ, URZ ;  /* 0x0000003f3f3ff290 */ /* 0x000fe4000fffe03f */
[----:B------:R-:W-:Y:S01]  /*40e10*/  STL.64 [R1+0x280], R8 ;  /* 0x0002800801007387 */ /* 0x000fe20000100a00 */
[----:B------:R-:W-:Y:S07]  /*40e20*/  STL.64 [R1+0x288], R10 ;  /* 0x0002880a01007387 */ /* 0x000fee0000100a00 */
[----:B------:R-:W-:Y:S02]  /*40e30*/  STL.64 [R1+0x270], R4 ;  /* 0x0002700401007387 */ /* 0x000fe40000100a00 */
[----:B------:R-:W-:Y:S01]  /*40e40*/  STL.64 [R1+0x278], R6 ;  /* 0x0002780601007387 */ /* 0x000fe20000100a00 */
[----:B------:R-:W-:Y:S01]  /*40e50*/  STL.64 [R1+0x2180], R18 ;  /* 0x0021801201007387 */ /* 0x000fe20000100a00 */
[----:B------:R0:W-:Y:S03]  /*40e60*/  STL.64 [R1+0x2178], R16 ;  /* 0x0021781001007387 */ /* 0x0001e60000100a00 */
[----:B0-----:R-:W2:Y:S04]  /*40e70*/  LDL.LU.64 R16, [R1+0x10] ;  /* 0x0000100001107983 */ /* 0x001ea80000300a00 */
        /* <DEDUP_REMOVED lines=8> */
[----:B------:R-:W2:Y:S01]  /*40f00*/  LDL.LU R23, [R1+0x24c] ;  /* 0x00024c0001177983 */ /* 0x000ea20000300800 */
[----:B------:R-:W3:Y:S03]  /*40f10*/  LDL.LU.64 R12, [R1+0x60] ;  /* 0x00006000010c7983 */ /* 0x000ee60000300a00 */
[----:B--2---:R-:W-:Y:S01]  /*40f20*/  STL.64 [R1+0x21e0], R22 ;  /* 0x0021e01601007387 */ /* 0x004fe20000100a00 */
[----:B----4-:R0:W-:Y:S03]  /*40f30*/  STL.64 [R1+0x21d8], R20 ;  /* 0x0021d81401007387 */ /* 0x0101e60000100a00 */
[----:B0-----:R-:W2:Y:S04]  /*40f40*/  LDL.LU.64 R20, [R1+0x50] ;  /* 0x0000500001147983 */ /* 0x001ea80000300a00 */
[----:B--2---:R0:W-:Y:S04]  /*40f50*/  STL.64 [R1+0x21e8], R20 ;  /* 0x0021e81401007387 */ /* 0x0041e80000100a00 */
[----:B0-----:R-:W2:Y:S01]  /*40f60*/  LDL.LU R20, [R1+0x250] ;  /* 0x0002500001147983 */ /* 0x001ea20000300800 */
[----:B------:R-:W2:Y:S02]  /*40f70*/  LDL.LU R21, [R1+0x254] ;  /* 0x0002540001157983 */ /* 0x000ea40000300800 */
[----:B------:R-:W2:Y:S02]  /*40f80*/  LDL.LU R22, [R1+0x258] ;  /* 0x0002580001167983 */ /* 0x000ea40000300800 */
[----:B------:R-:W2:Y:S01]  /*40f90*/  LDL.LU R23, [R1+0x25c] ;  /* 0x00025c0001177983 */ /* 0x000ea20000300800 */
[----:B------:R-:W4:Y:S04]  /*40fa0*/  LDL.LU.64 R16, [R1+0x20] ;  /* 0x0000200001107983 */ /* 0x000f280000300a00 */
[----:B----4-:R0:W-:Y:S04]  /*40fb0*/  STL.64 [R1+0x21b0], R16 ;  /* 0x0021b01001007387 */ /* 0x0101e80000100a00 */
[----:B0-----:R-:W4:Y:S04]  /*40fc0*/  LDL.LU.64 R16, [R1+0x30] ;  /* 0x0000300001107983 */ /* 0x001f280000300a00 */
[----:B----4-:R0:W-:Y:S04]  /*40fd0*/  STL.64 [R1+0x21c8], R16 ;  /* 0x0021c81001007387 */ /* 0x0101e80000100a00 */
[----:B0-----:R-:W4:Y:S01]  /*40fe0*/  LDL.LU.64 R16, [R1+0x40] ;  /* 0x0000400001107983 */ /* 0x001f220000300a00 */
[----:B---3--:R-:W-:Y:S02]  /*40ff0*/  STL.64 [R1+0x2190], R10 ;  /* 0x0021900a01007387 */ /* 0x008fe40000100a00 */
[----:B------:R0:W-:Y:S02]  /*41000*/  STL.64 [R1+0x2188], R8 ;  /* 0x0021880801007387 */ /* 0x0001e40000100a00 */
[----:B0-----:R-:W3:Y:S01]  /*41010*/  LDL.LU R8, [R1+0x5d0] ;  /* 0x0005d00001087983 */ /* 0x001ee20000300800 */
[----:B------:R-:W3:Y:S02]  /*41020*/  LDL.LU R9, [R1+0x5d4] ;  /* 0x0005d40001097983 */ /* 0x000ee40000300800 */
[----:B------:R-:W3:Y:S02]  /*41030*/  LDL.LU R10, [R1+0x5d8] ;  /* 0x0005d800010a7983 */ /* 0x000ee40000300800 */
[----:B------:R-:W3:Y:S01]  /*41040*/  LDL.LU R11, [R1+0x5dc] ;  /* 0x0005dc00010b7983 */ /* 0x000ee20000300800 */
[----:B------:R-:W0:Y:S01]  /*41050*/  S2R R2, SR_TID.X ;  /* 0x0000000000027919 */ /* 0x000e220000002100 */
[----:B--2---:R-:W-:Y:S01]  /*41060*/  HMMA.16816.F32 R20, R24, R12, R20 ;  /* 0x0000000c1814723c */ /* 0x004fe20000001814 */
[----:B------:R-:W-:-:S02]  /*41070*/  MOV R28, R13 ;  /* 0x0000000d001c7202 */ /* 0x000fc40000000f00 */
[C---:B0-----:R-:W-:Y:S01]  /*41080*/  LOP3.LUT R0, R2.reuse, 0x7, RZ, 0xc0, !PT ;  /* 0x0000000702007812 */ /* 0x041fe200078ec0ff */
[----:B------:R-:W-:-:S03]  /*41090*/  IMAD.SHL.U32 R3, R2, 0x80, RZ ;  /* 0x0000008002037824 */ /* 0x000fc600078e00ff */
[----:B------:R-:W-:-:S04]  /*410a0*/  SHF.L.U32 R0, R0, 0x4, RZ ;  /* 0x0000000400007819 */ /* 0x000fc800000006ff */
[----:B------:R-:W-:Y:S01]  /*410b0*/  LOP3.LUT R0, R0, 0x780, R3, 0xf8, !PT ;  /* 0x0000078000007812 */ /* 0x000fe200078ef803 */
[----:B---3--:R-:W-:Y:S01]  /*410c0*/  STL.64 [R1+0x21a8], R10 ;  /* 0x0021a80a01007387 */ /* 0x008fe20000100a00 */
[----:B------:R0:W-:Y:S03]  /*410d0*/  STL.64 [R1+0x21a0], R8 ;  /* 0x0021a00801007387 */ /* 0x0001e60000100a00 */
[----:B0-----:R-:W2:Y:S01]  /*410e0*/  LDL.LU R8, [R1+0x220] ;  /* 0x0002200001087983 */ /* 0x001ea20000300800 */
[----:B------:R-:W2:Y:S02]  /*410f0*/  LDL.LU R9, [R1+0x224] ;  /* 0x0002240001097983 */ /* 0x000ea40000300800 */
[----:B------:R-:W3:Y:S02]  /*41100*/  LDL.LU R10, [R1+0x228] ;  /* 0x00022800010a7983 */ /* 0x000ee40000300800 */
[----:B------:R-:W3:Y:S01]  /*41110*/  LDL.LU R11, [R1+0x22c] ;  /* 0x00022c00010b7983 */ /* 0x000ee20000300800 */
[----:B------:R-:W-:-:S04]  /*41120*/  LOP3.LUT R0, R0, 0x10, R2, 0x78, !PT ;  /* 0x0000001000007812 */ /* 0x000fc800078e7802 */
[----:B------:R-:W-:Y:S01]  /*41130*/  LOP3.LUT R0, R0, 0x60, RZ, 0x3c, !PT ;  /* 0x0000006000007812 */ /* 0x000fe200078e3cff */
[----:B------:R-:W-:-:S04]  /*41140*/  IMAD.MOV.U32 R3, RZ, RZ, R12 ;  /* 0x000000ffff037224 */ /* 0x000fc800078e000c */
[----:B------:R-:W0:Y:S04]  /*41150*/  LDSM.16.M88.4 R12, [R0+0x20000] ;  /* 0x02000000000c783b */ /* 0x000e280000000200 */
[----:B---3--:R-:W-:Y:S01]  /*41160*/  STL.64 [R1+0x21c0], R10 ;  /* 0x0021c00a01007387 */ /* 0x008fe20000100a00 */
[----:B--2---:R1:W-:Y:S03]  /*41170*/  STL.64 [R1+0x21b8], R8 ;  /* 0x0021b80801007387 */ /* 0x0043e60000100a00 */
[----:B-1----:R-:W2:Y:S01]  /*41180*/  LDL.LU R8, [R1+0x230] ;  /* 0x0002300001087983 */ /* 0x002ea20000300800 */
[----:B------:R-:W2:Y:S02]  /*41190*/  LDL.LU R9, [R1+0x234] ;  /* 0x0002340001097983 */ /* 0x000ea40000300800 */
[----:B------:R-:W2:Y:S02]  /*411a0*/  LDL.LU R10, [R1+0x238] ;  /* 0x00023800010a7983 */ /* 0x000ea40000300800 */
[----:B------:R-:W2:Y:S01]  /*411b0*/  LDL.LU R11, [R1+0x23c] ;  /* 0x00023c00010b7983 */ /* 0x000ea20000300800 */
[----:B------:R-:W3:Y:S01]  /*411c0*/  LDL.LU.64 R4, [R1] ;  /* 0x0000000001047983 */ /* 0x000ee20000300a00 */
[----:B------:R1:W-:Y:S02]  /*411d0*/  STL.64 [R1+0x260], R20 ;  /* 0x0002601401007387 */ /* 0x0003e40000100a00 */
[----:B------:R-:W-:Y:S01]  /*411e0*/  STL.64 [R1+0x268], R22 ;  /* 0x0002681601007387 */ /* 0x000fe20000100a00 */
[----:B-1----:R-:W2:Y:S01]  /*411f0*/  LDL.LU.64 R20, [R1+0x21e8] ;  /* 0x0021e80001147983 */ /* 0x002ea20000300a00 */
[----:B------:R-:W-:Y:S02]  /*41200*/  STL [R1+0x20a8], R28 ;  /* 0x0020a81c01007387 */ /* 0x000fe40000100800 */
[----:B------:R-:W-:Y:S02]  /*41210*/  STL [R1+0x20a4], R3 ;  /* 0x0020a40301007387 */ /* 0x000fe40000100800 */
[----:B0-----:R-:W-:Y:S01]  /*41220*/  STL.64 [R1+0x1fe0], R14 ;  /* 0x001fe00e01007387 */ /* 0x001fe20000100a00 */
[----:B------:R0:W-:Y:S04]  /*41230*/  STL.64 [R1+0x1fd8], R12 ;  /* 0x001fd80c01007387 */ /* 0x0001e80000100a00 */
[----:B0-----:R-:W2:Y:S01]  /*41240*/  LDL.LU R12, [R1+0x5e0] ;  /* 0x0005e000010c7983 */ /* 0x001ea20000300800 */
[----:B------:R-:W2:Y:S02]  /*41250*/  LDL.LU R13, [R1+0x5e4] ;  /* 0x0005e400010d7983 */ /* 0x000ea40000300800 */
[----:B------:R-:W2:Y:S02]  /*41260*/  LDL.LU R14, [R1+0x5e8] ;  /* 0x0005e800010e7983 */ /* 0x000ea40000300800 */
[----:B------:R-:W2:Y:S02]  /*41270*/  LDL.LU R15, [R1+0x5ec] ;  /* 0x0005ec00010f7983 */ /* 0x000ea40000300800 */
[C---:B--2---:R-:W-:Y:S11]  /*41280*/  HMMA.16816.F32 R12, R24.reuse, R20, R12 ;  /* 0x00000014180c723c */ /* 0x044ff6000000180c */
[----:B------:R-:W-:Y:S11]  /*41290*/  @!UPT UIADD3 URZ, URZ, URZ, URZ ;  /* 0x0000003f3f3ff290 */ /* 0x000ff6000fffe03f */
[----:B------:R-:W-:Y:S01]  /*412a0*/  @!UPT UIADD3 URZ, URZ, URZ, URZ ;  /* 0x0000003f3f3ff290 */ /* 0x000fe2000fffe03f */
[----:B------:R-:W-:Y:S01]  /*412b0*/  STL.64 [R1+0x250], R12 ;  /* 0x0002500c01007387 */ /* 0x000fe20000100a00 */
[----:B------:R0:W-:Y:S02]  /*412c0*/  STL.64 [R1+0x258], R14 ;  /* 0x0002580e01007387 */ /* 0x0001e40000100a00 */
[----:B------:R-:W4:Y:S02]  /*412d0*/  LDL.LU.64 R22, [R1+0x21e0] ;  /* 0x0021e00001167983 */ /* 0x000f240000300a00 */
[----:B0-----:R-:W-:Y:S01]  /*412e0*/  IMAD.MOV.U32 R15, RZ, RZ, R20 ;  /* 0x000000ffff0f7224 */ /* 0x001fe200078e0014 */
[----:B------:R-:W-:Y:S02]  /*412f0*/  MOV R14, R21 ;  /* 0x00000015000e7202 */ /* 0x000fe40000000f00 */
[----:B------:R-:W4:Y:S02]  /*41300*/  LDL.LU.64 R20, [R1+0x21d8] ;  /* 0x0021d80001147983 */ /* 0x000f240000300a00 */
[----:B------:R-:W-:Y:S01]  /*41310*/  STL [R1+0x20ac], R15 ;  /* 0x0020ac0f01007387 */ /* 0x000fe20000100800 */
[C---:B----4-:R-:W-:Y:S11]  /*41320*/  HMMA.16816.F32 R20, R24.reuse, R16, R20 ;  /* 0x000000101814723c */ /* 0x050ff60000001814 */
        /* <DEDUP_REMOVED lines=9> */
[----:B----4-:R-:W-:Y:S01]  /*413c0*/  HMMA.16816.F32 R8, R24, R16, R8 ;  /* 0x000000101808723c */ /* 0x010fe20000001808 */
[----:B--2---:R0:W-:Y:S01]  /*413d0*/  STL.64 [R1+0x2130], R20 ;  /* 0x0021301401007387 */ /* 0x0041e20000100a00 */
[----:B------:R-:W-:Y:S01]  /*413e0*/  IMAD.MOV.U32 R13, RZ, RZ, R16 ;  /* 0x000000ffff0d7224 */ /* 0x000fe200078e0010 */
[----:B------:R-:W-:-:S02]  /*413f0*/  MOV R12, R17 ;  /* 0x00000011000c7202 */ /* 0x000fc40000000f00 */
[----:B0-----:R-:W2:Y:S01]  /*41400*/  LDL.LU R20, [R1+0x5b0] ;  /* 0x0005b00001147983 */ /* 0x001ea20000300800 */
[----:B------:R-:W2:Y:S02]  /*41410*/  LDL.LU R21, [R1+0x5b4] ;  /* 0x0005b40001157983 */ /* 0x000ea40000300800 */
[----:B------:R-:W2:Y:S02]  /*41420*/  LDL.LU R22, [R1+0x5b8] ;  /* 0x0005b80001167983 */ /* 0x000ea40000300800 */
[----:B------:R-:W2:Y:S11]  /*41430*/  LDL.LU R23, [R1+0x5bc] ;  /* 0x0005bc0001177983 */ /* 0x000eb60000300800 */
[----:B------:R-:W-:Y:S02]  /*41440*/  @!UPT UIADD3 URZ, URZ, URZ, URZ ;  /* 0x0000003f3f3ff290 */ /* 0x000fe4000fffe03f */
[----:B------:R-:W-:Y:S01]  /*41450*/  STL.64 [R1+0x230], R8 ;  /* 0x0002300801007387 */ /* 0x000fe20000100a00 */
[----:B------:R0:W-:Y:S03]  /*41460*/  STL.64 [R1+0x238], R10 ;  /* 0x0002380a01007387 */ /* 0x0001e60000100a00 */
[----:B0-----:R-:W4:Y:S01]  /*41470*/  LDL.LU.64 R10, [R1+0x21c0] ;  /* 0x0021c000010a7983 */ /* 0x001f220000300a00 */
[----:B------:R-:W4:Y:S02]  /*41480*/  LDL.LU.64 R8, [R1+0x21b8] ;  /* 0x0021b80001087983 */ /* 0x000f240000300a00 */
        /* <DEDUP_REMOVED lines=15> */
[----:B0-----:R-:W4:Y:S01]  /*41580*/  LDL.LU.64 R10, [R1+0x2190] ;  /* 0x00219000010a7983 */ /* 0x001f220000300a00 */
[----:B------:R-:W4:Y:S02]  /*41590*/  LDL.LU.64 R8, [R1+0x2188] ;  /* 0x0021880001087983 */ /* 0x000f240000300a00 */
[----:B------:R-:W-:Y:S01]  /*415a0*/  IMAD.MOV.U32 R3, RZ, RZ, R16 ;  /* 0x000000ffff037224 */ /* 0x000fe200078e0010 */
[----:B------:R-:W-:Y:S01]  /*415b0*/  MOV R29, R17 ;  /* 0x00000011001d7202 */ /* 0x000fe20000000f00 */
[----:B------:R-:W2:Y:S01]  /*415c0*/  LDL.LU.64 R18, [R1+0x2180] ;  /* 0x0021800001127983 */ /* 0x000ea20000300a00 */
[----:B------:R-:W2:Y:S02]  /*415d0*/  LDL.LU.64 R16, [R1+0x2178] ;  /* 0x0021780001107983 */ /* 0x000ea40000300a00 */
[----:B---3--:R-:W-:Y:S01]  /*415e0*/  IMAD.MOV.U32 R15, RZ, RZ, R4 ;  /* 0x000000ffff0f7224 */ /* 0x008fe200078e0004 */
[----:B------:R-:W-:Y:S01]  /*415f0*/  MOV R28, R5 ;  /* 0x00000005001c7202 */ /* 0x000fe20000000f00 */
[C---:B----4-:R-:W-:Y:S11]  /*41600*/  HMMA.16816.F32 R8, R24.reuse, R4, R8 ;  /* 0x000000041808723c */ /* 0x050ff60000001808 */
[----:B------:R-:W-:Y:S11]  /*41610*/  @!UPT UIADD3 URZ, URZ, URZ, URZ ;  /* 0x0000003f3f3ff290 */ /* 0x000ff6000fffe03f */
[----:B------:R-:W-:Y:S01]  /*41620*/  @!UPT UIADD3 URZ, URZ, URZ, URZ ;  /* 0x0000003f3f3ff290 */ /* 0x000fe2000fffe03f */
[----:B------:R-:W-:Y:S01]  /*41630*/  STL.64 [R1+0x200], R8 ;  /* 0x0002000801007387 */ /* 0x000fe20000100a00 */
[----:B------:R0:W-:Y:S03]  /*41640*/  STL.64 [R1+0x208], R10 ;  /* 0x0002080a01007387 */ /* 0x0001e60000100a00 */
[----:B0-----:R-:W3:Y:S01]  /*41650*/  LDL.LU.64 R10, [R1+0x2170] ;  /* 0x00217000010a7983 */ /* 0x001ee20000300a00 */
[----:B------:R-:W4:Y:S02]  /*41660*/  LDL.LU.64 R8, [R1+0x2168] ;  /* 0x0021680001087983 */ /* 0x000f240000300a00 */
[----:B------:R-:W2:Y:S02]  /*41670*/  LDL.LU.64 R6, [R1+0x2160] ;  /* 0x0021600001067983 */ /* 0x000ea40000300a00 */
[----:B------:R-:W2:Y:S01]  /*41680*/  LDL.LU.64 R4, [R1+0x2158] ;  /* 0x0021580001047983 */ /* 0x000ea20000300a00 */
[----:B------:R-:W-:Y:S01]  /*41690*/  STL.64 [R1+0x20b8], R14 ;  /* 0x0020b80e01007387 */ /* 0x000fe20000100a00 */
[----:B------:R0:W-:Y:S03]  /*416a0*/  STL.64 [R1+0x20b0], R12 ;  /* 0x0020b00c01007387 */ /* 0x0001e60000100a00 */
[----:B0-----:R-:W2:Y:S01]  /*416b0*/  LDL.LU R12, [R1+0x540] ;  /* 0x00054000010c7983 */ /* 0x001ea20000300800 */
[----:B------:R-:W2:Y:S02]  /*416c0*/  LDL.LU R13, [R1+0x544] ;  /* 0x00054400010d7983 */ /* 0x000ea40000300800 */
[----:B------:R-:W2:Y:S02]  /*416d0*/  LDL.LU R14, [R1+0x548] ;  /* 0x00054800010e7983 */ /* 0x000ea40000300800 */
[----:B------:R-:W2:Y:S02]  /*416e0*/  LDL.LU R15, [R1+0x54c] ;  /* 0x00054c00010f7983 */ /* 0x000ea40000300800 */
[----:B--2---:R-:W-:Y:S01]  /*416f0*/  STL.64 [R1+0x20c8], R14 ;  /* 0x0020c80e01007387 */ /* 0x004fe20000100a00 */
[----:B------:R4:W-:Y:S02]  /*41700*/  STL.64 [R1+0x20c0], R12 ;  /* 0x0020c00c01007387 */ /* 0x0009e40000100a00 */
[----:B----4-:R-:W-:Y:S01]  /*41710*/  IMAD.MOV.U32 R12, RZ, RZ, R8 ;  /* 0x000000ffff0c7224 */ /* 0x010fe200078e0008 */
[----:B------:R-:W-:Y:S01]  /*41720*/  MOV R13, R9 ;  /* 0x00000009000d7202 */ /* 0x000fe20000000f00 */
[----:B------:R-:W2:Y:S01]  /*41730*/  LDL.LU R8, [R1+0x2154] ;  /* 0x0021540001087983 */ /* 0x000ea20000300800 */
[----:B------:R-:W2:Y:S03]  /*41740*/  LDL.LU R9, [R1+0x2150] ;  /* 0x0021500001097983 */ /* 0x000ea60000300800 */
[----:B------:R0:W-:Y:S02]  /*41750*/  STL.64 [R1+0x20d8], R12 ;  /* 0x0020d80c01007387 */ /* 0x0001e40000100a00 */
[----:B0-----:R-:W-:Y:S01]  /*41760*/  IMAD.MOV.U32 R12, RZ, RZ, R7 ;  /* 0x000000ffff0c7224 */ /* 0x001fe200078e0007 */
[----:B------:R-:W-:Y:S01]  /*41770*/  MOV R13, R6 ;  /* 0x00000006000d7202 */ /* 0x000fe20000000f00 */
[----:B------:R-:W4:Y:S01]  /*41780*/  LDL.LU R7, [R1+0x214c] ;  /* 0x00214c0001077983 */ /* 0x000f220000300800 */
[----:B------:R-:W4:Y:S03]  /*41790*/  LDL.LU R6, [R1+0x2148] ;  /* 0x0021480001067983 */ /* 0x000f260000300800 */
[----:B------:R3:W-:Y:S02]  /*417a0*/  STL.64 [R1+0x20f0], R12 ;  /* 0x0020f00c01007387 */ /* 0x0007e40000100a00 */
[----:B---3--:R-:W-:Y:S01]  /*417b0*/  IMAD.MOV.U32 R12, RZ, RZ, R10 ;  /* 0x000000ffff0c7224 */ /* 0x008fe200078e000a */
[----:B------:R-:W-:Y:S01]  /*417c0*/  MOV R13, R11 ;  /* 0x0000000b000d7202 */ /* 0x000fe20000000f00 */
[----:B------:R-:W3:Y:S01]  /*417d0*/  LDL.LU R10, [R1+0x2144] ;  /* 0x00214400010a7983 */ /* 0x000ee20000300800 */
[----:B------:R-:W3:Y:S03]  /*417e0*/  LDL.LU R11, [R1+0x2140] ;  /* 0x00214000010b7983 */ /* 0x000ee60000300800 */
[----:B------:R0:W-:Y:S02]  /*417f0*/  STL.64 [R1+0x2108], R12 ;  /* 0x0021080c01007387 */ /* 0x0001e40000100a00 */
[----:B0-----:R-:W-:Y:S01]  /*41800*/  MOV R13, R18 ;  /* 0x00000012000d7202 */ /* 0x001fe20000000f00 */
[----:B------:R-:W-:Y:S01]  /*41810*/  IMAD.MOV.U32 R12, RZ, RZ, R19 ;  /* 0x000000ffff0c7224 */ /* 0x000fe200078e0013 */
[----:B--2---:R-:W-:Y:S11]  /*41820*/  HMMA.16816.F32 R20, R24, R8, R20 ;  /* 0x000000081814723c */ /* 0x004ff60000001814 */
[----:B------:R-:W-:Y:S11]  /*41830*/  @!UPT UIADD3 URZ, URZ, URZ, URZ ;  /* 0x0000003f3f3ff290 */ /* 0x000ff6000fffe03f */
[----:B------:R-:W-:Y:S01]  /*41840*/  @!UPT UIADD3 URZ, URZ, URZ, URZ ;  /* 0x0000003f3f3ff290 */ /* 0x000fe2000fffe03f */
[----:B------:R0:W-:Y:S01]  /*41850*/  STL.64 [R1+0x1f0], R20 ;  /* 0x0001f01401007387 */ /* 0x0001e20000100a00 */
[----:B------:R1:W-:Y:S03]  /*41860*/  STL.64 [R1+0x1f8], R22 ;  /* 0x0001f81601007387 */ /* 0x0003e60000100a00 */
[----:B0-----:R-:W2:Y:S01]  /*41870*/  LDL.LU R20, [R1+0x5a0] ;  /* 0x0005a00001147983 */ /* 0x001ea20000300800 */
[----:B------:R-:W2:Y:S02]  /*41880*/  LDL.LU R21, [R1+0x5a4] ;  /* 0x0005a40001157983 */ /* 0x000ea40000300800 */
[----:B-1----:R-:W2:Y:S02]  /*41890*/  LDL.LU R22, [R1+0x5a8] ;  /* 0x0005a80001167983 */ /* 0x002ea40000300800 */
[----:B------:R-:W2:Y:S01]  /*418a0*/  LDL.LU R23, [R1+0x5ac] ;  /* 0x0005ac0001177983 */ /* 0x000ea20000300800 */
[----:B---3--:R-:W-:Y:S01]  /*418b0*/  STL.64 [R1+0x2000], R10 ;  /* 0x0020000a01007387 */ /* 0x008fe20000100a00 */
[----:B------:R0:W-:Y:S02]  /*418c0*/  STL.64 [R1+0x1ff8], R8 ;  /* 0x001ff80801007387 */ /* 0x0001e40000100a00 */
[----:B0-----:R-:W-:Y:S01]  /*418d0*/  IMAD.MOV.U32 R8, RZ, RZ, R17 ;  /* 0x000000ffff087224 */ /* 0x001fe200078e0011 */
[----:B------:R-:W-:-:S02]  /*418e0*/  MOV R9, R16 ;  /* 0x0000001000097202 */ /* 0x000fc40000000f00 */
[----:B------:R-:W3:Y:S01]  /*418f0*/  LDL.LU R16, [R1+0x590] ;  /* 0x0005900001107983 */ /* 0x000ee20000300800 */
[----:B------:R-:W3:Y:S02]  /*41900*/  LDL.LU R17, [R1+0x594] ;  /* 0x0005940001117983 */ /* 0x000ee40000300800 */
[----:B------:R-:W3:Y:S02]  /*41910*/  LDL.LU R18, [R1+0x598] ;  /* 0x0005980001127983 */ /* 0x000ee40000300800 */
[----:B------:R-:W3:Y:S01]  /*41920*/  LDL.LU R19, [R1+0x59c] ;  /* 0x00059c0001137983 */ /* 0x000ee20000300800 */
[----:B------:R0:W-:Y:S04]  /*41930*/  STL.64 [R1+0x20d0], R8 ;  /* 0x0020d00801007387 */ /* 0x0001e80000100a00 */
        /* <DEDUP_REMOVED lines=10> */
[C---:B------:R-:W-:Y:S01]  /*419e0*/  HMMA.16816.F32 R20, R24.reuse, R4, R20 ;  /* 0x000000041814723c */ /* 0x040fe20000001814 */
        /* <DEDUP_REMOVED lines=12> */
[----:B------:R-:W-:Y:S01]  /*41ab0*/  STL.64 [R1+0x1e0], R20 ;  /* 0x0001e01401007387 */ /* 0x000fe20000100a00 */
[----:B------:R0:W-:Y:S03]  /*41ac0*/  STL.64 [R1+0x1e8], R22 ;  /* 0x0001e81601007387 */ /* 0x0001e60000100a00 */
[----:B0-----:R-:W2:Y:S01]  /*41ad0*/  LDL.LU.64 R22, [R1+0x2138] ;  /* 0x0021380001167983 */ /* 0x001ea20000300a00 */
[----:B------:R-:W3:Y:S02]  /*41ae0*/  LDL.LU.64 R20, [R1+0x2130] ;  /* 0x0021300001147983 */ /* 0x000ee40000300a00 */
[----:B----4-:R-:W-:Y:S02]  /*41af0*/  STL.64 [R1+0x2010], R6 ;  /* 0x0020100601007387 */ /* 0x010fe40000100a00 */
[----:B------:R0:W-:Y:S02]  /*41b00*/  STL.64 [R1+0x2008], R4 ;  /* 0x0020080401007387 */ /* 0x0001e40000100a00 */
[----:B0-----:R-:W4:Y:S01]  /*41b10*/  LDL.LU R4, [R1+0x530] ;  /* 0x0005300001047983 */ /* 0x001f220000300800 */
[----:B------:R-:W4:Y:S02]  /*41b20*/  LDL.LU R5, [R1+0x534] ;  /* 0x0005340001057983 */ /* 0x000f240000300800 */
[----:B------:R-:W4:Y:S02]  /*41b30*/  LDL.LU R6, [R1+0x538] ;  /* 0x0005380001067983 */ /* 0x000f240000300800 */
[----:B------:R-:W4:Y:S01]  /*41b40*/  LDL.LU R7, [R1+0x53c] ;  /* 0x00053c0001077983 */ /* 0x000f220000300800 */
[----:B---3--:R-:W-:Y:S01]  /*41b50*/  HMMA.16816.F32 R24, R24, R20, R16 ;  /* 0x000000141818723c */ /* 0x008fe20000001810 */
[----:B------:R-:W2:Y:S01]  /*41b60*/  LDL.LU.64 R18, [R1+0x2128] ;  /* 0x0021280001127983 */ /* 0x000ea20000300a00 */
[----:B------:R-:W2:Y:S11]  /*41b70*/  LDL.LU.64 R16, [R1+0x2120] ;  /* 0x0021200001107983 */ /* 0x000eb60000300a00 */
[----:B------:R-:W-:Y:S10]  /*41b80*/  @!UPT UIADD3 URZ, URZ, URZ, URZ ;  /* 0x0000003f3f3ff290 */ /* 0x000ff4000fffe03f */
[----:B------:R0:W-:Y:S01]  /*41b90*/  STL.64 [R1+0x1d0], R24 ;  /* 0x0001d01801007387 */ /* 0x0001e20000100a00 */
[----:B------:R-:W-:Y:S03]  /*41ba0*/  STL.64 [R1+0x1d8], R26 ;  /* 0x0001d81a01007387 */ /* 0x000fe60000100a00 */
[----:B0-----:R-:W3:Y:S01]  /*41bb0*/  LDL.LU R24, [R1+0x80] ;  /* 0x0000800001187983 */ /* 0x001ee20000300800 */
[----:B------:R-:W3:Y:S02]  /*41bc0*/  LDL.LU R25, [R1+0x84] ;  /* 0x0000840001197983 */ /* 0x000ee40000300800 */
[----:B------:R-:W-:Y:S01]  /*41bd0*/  STL.64 [R1+0x2018], R20 ;  /* 0x0020181401007387 */ /* 0x000fe20000100a00 */
        /* <DEDUP_REMOVED lines=22> */
[----:B------:R-:W4:Y:S11]  /*41d40*/  LDL.LU.64 R8, [R1+0x20d0] ;  /* 0x0020d00001087983 */ /* 0x000f360000300a00 */
[----:B------:R-:W-:Y:S10]  /*41d50*/  @!UPT UIADD3 URZ, URZ, URZ, URZ ;  /* 0x0000003f3f3ff290 */ /* 0x000ff4000fffe03f */
[----:B------:R-:W-:Y:S01]  /*41d60*/  STL.64 [R1+0x190], R12 ;  /* 0x0001900c01007387 */ /* 0x000fe20000100a00 */
[----:B------:R0:W-:Y:S03]  /*41d70*/  STL.64 [R1+0x198], R14 ;  /* 0x0001980e01007387 */ /* 0x0001e60000100a00 */
[----:B0-----:R-:W3:Y:S01]  /*41d80*/  LDL.LU.64 R14, [R1+0x20c8] ;  /* 0x0020c800010e7983 */ /* 0x001ee20000300a00 */
[----:B------:R-:W3:Y:S02]  /*41d90*/  LDL.LU.64 R12, [R1+0x20c0] ;  /* 0x0020c000010c7983 */ /* 0x000ee40000300a00 */
[C---:B---3--:R-:W-:Y:S01]  /*41da0*/  HMMA.16816.F32 R24, R16.reuse, R24, R12 ;  /* 0x000000181018723c */ /* 0x048fe2000000180c */
[----:B------:R-:W2:Y:S07]  /*41db0*/  LDL.LU.64 R14, [R1+0x20b8] ;  /* 0x0020b800010e7983 */ /* 0x000eae0000300a00 */
[----:B----4-:R-:W-:Y:S01]  /*41dc0*/  HMMA.16816.F32 R4, R16, R8, R4 ;  /* 0x000000081004723c */ /* 0x010fe20000001804 */
[----:B------:R-:W3:Y:S06]  /*41dd0*/  LDL.LU.64 R12, [R1+0x20b0] ;  /* 0x0020b000010c7983 */ /* 0x000eec0000300a00 */
[----:B------:R-:W-:-:S08]  /*41de0*/  MOV R9, R28 ;  /* 0x0000001c00097202 */ /* 0x000fd00000000f00 */
[----:B------:R-:W-:Y:S01]  /*41df0*/  STL.64 [R1+0x180], R24 ;  /* 0x0001801801007387 */ /* 0x000fe20000100a00 */
[----:B------:R-:W-:Y:S02]  /*41e00*/  STL.64 [R1+0x188], R26 ;  /* 0x0001881a01007387 */ /* 0x000fe40000100a00 */
[----:B--2---:R-:W-:Y:S02]  /*41e10*/  IMAD.MOV.U32 R8, RZ, RZ, R15 ;  /* 0x000000ffff087224 */ /* 0x004fe400078e000f */
[----:B------:R-:W2:Y:S03]  /*41e20*/  LDL.LU R15, [R1+0x20ac] ;  /* 0x0020ac00010f7983 */ /* 0x000ea60000300800 */
[----:B------:R0:W-:Y:S02]  /*41e30*/  STL.64 [R1+0x170], R4 ;  /* 0x0001700401007387 */ /* 0x0001e40000100a00 */
[----:B------:R1:W-:Y:S02]  /*41e40*/  STL.64 [R1+0x178], R6 ;  /* 0x0001780601007387 */ /* 0x0003e40000100a00 */
[----:B------:R-:W4:Y:S01]  /*41e50*/  LDL.LU R28, [R1+0x20a8] ;  /* 0x0020a800011c7983 */ /* 0x000f220000300800 */
[----:B------:R-:W-:Y:S04]  /*41e60*/  STL.64 [R1+0x2020], R8 ;  /* 0x0020200801007387 */ /* 0x000fe80000100a00 */
[----:B0-----:R-:W2:Y:S01]  /*41e70*/  LDL.LU R4, [R1+0x100] ;  /* 0x0001000001047983 */ /* 0x001ea20000300800 */
[----:B------:R-:W2:Y:S02]  /*41e80*/  LDL.LU R5, [R1+0x104] ;  /* 0x0001040001057983 */ /* 0x000ea40000300800 */
[----:B-1----:R-:W2:Y:S02]  /*41e90*/  LDL.LU R6, [R1+0x108] ;  /* 0x0001080001067983 */ /* 0x002ea40000300800 */
[----:B------:R-:W2:Y:S02]  /*41ea0*/  LDL.LU R7, [R1+0x10c] ;  /* 0x00010c0001077983 */ /* 0x000ea40000300800 */
[----:B------:R-:W-:Y:S01]  /*41eb0*/  IMAD.MOV.U32 R20, RZ, RZ, R3 ;  /* 0x000000ffff147224 */ /* 0x000fe200078e0003 */
[----:B------:R-:W-:Y:S01]  /*41ec0*/  MOV R21, R29 ;  /* 0x0000001d00157202 */ /* 0x000fe20000000f00 */
[----:B------:R-:W-:Y:S01]  /*41ed0*/  IMAD.MOV.U32 R24, RZ, RZ, R23 ;  /* 0x000000ffff187224 */ /* 0x000fe200078e0017 */
[----:B------:R-:W-:Y:S01]  /*41ee0*/  MOV R25, R22 ;  /* 0x0000001600197202 */ /* 0x000fe20000000f00 */
[----:B--2---:R-:W-:Y:S01]  /*41ef0*/  STL.64 [R1+0x2030], R6 ;  /* 0x0020300601007387 */ /* 0x004fe20000100a00 */
[----:B------:R0:W-:Y:S02]  /*41f00*/  STL.64 [R1+0x2028], R4 ;  /* 0x0020280401007387 */ /* 0x0001e40000100a00 */
[----:B------:R-:W2:Y:S02]  /*41f10*/  LDL.LU R3, [R1+0x20a4] ;  /* 0x0020a40001037983 */ /* 0x000ea40000300800 */
[----:B------:R-:W2:Y:S01]  /*41f20*/  LDL.LU R29, [R1+0x20a0] ;  /* 0x0020a000011d7983 */ /* 0x000ea20000300800 */
[----:B------:R1:W-:Y:S01]  /*41f30*/  STL.64 [R1+0x2038], R20 ;  /* 0x0020381401007387 */ /* 0x0003e20000100a00 */
[----:B0-----:R-:W-:Y:S01]  /*41f40*/  IMAD.MOV.U32 R4, RZ, RZ, R0 ;  /* 0x000000ffff047224 */ /* 0x001fe200078e0000 */
[----:B------:R-:W-:-:S02]  /*41f50*/  MOV R5, R2 ;  /* 0x0000000200057202 */ /* 0x000fc40000000f00 */
[----:B------:R-:W2:Y:S01]  /*41f60*/  LDL.LU R0, [R1+0x209c] ;  /* 0x00209c0001007983 */ /* 0x000ea20000300800 */
[----:B------:R-:W2:Y:S02]  /*41f70*/  LDL.LU R2, [R1+0x2098] ;  /* 0x0020980001027983 */ /* 0x000ea40000300800 */
[----:B------:R0:W-:Y:S01]  /*41f80*/  STL.64 [R1+0x2060], R24 ;  /* 0x0020601801007387 */ /* 0x0001e20000100a00 */
[----:B------:R3:W-:Y:S01]  /*41f90*/  STL.64 [R1+0x2040], R4 ;  /* 0x0020400401007387 */ /* 0x0007e20000100a00 */
[----:B-1----:R-:W2:Y:S02]  /*41fa0*/  LDL.LU R20, [R1+0x120] ;  /* 0x0001200001147983 */ /* 0x002ea40000300800 */
[----:B------:R-:W2:Y:S02]  /*41fb0*/  LDL.LU R21, [R1+0x124] ;  /* 0x0001240001157983 */ /* 0x000ea40000300800 */
[----:B------:R-:W2:Y:S01]  /*41fc0*/  LDL.LU R22, [R1+0x128] ;  /* 0x0001280001167983 */ /* 0x000ea20000300800 */
[----:B------:R-:W2:Y:S01]  /*41fd0*/  LDL.LU R23, [R1+0x12c] ;  /* 0x00012c0001177983 */ /* 0x000ea20000300800 */
[----:B0-----:R-:W-:Y:S01]  /*41fe0*/  IMAD.MOV.U32 R24, RZ, RZ, R15 ;  /* 0x000000ffff187224 */ /* 0x001fe200078e000f */
[----:B------:R-:W-:Y:S01]  /*41ff0*/  MOV R25, R14 ;  /* 0x0000000e00197202 */ /* 0x000fe20000000f00 */
[----:B---3--:R-:W-:Y:S01]  /*42000*/  IMAD.MOV.U32 R4, RZ, RZ, R13 ;  /* 0x000000ffff047224 */ /* 0x008fe200078e000d */
[----:B------:R-:W-:-:S03]  /*42010*/  MOV R5, R12 ;  /* 0x0000000c00057202 */ /* 0x000fc60000000f00 */
[----:B------:R4:W-:Y:S02]  /*42020*/  STL.64 [R1+0x2078], R24 ;  /* 0x0020781801007387 */ /* 0x0009e40000100a00 */
[----:B----4-:R-:W-:Y:S01]  /*42030*/  MOV R25, R28 ;  /* 0x0000001c00197202 */ /* 0x010fe20000000f00 */
[----:B--2---:R-:W-:Y:S02]  /*42040*/  IMAD.MOV.U32 R24, RZ, RZ, R3 ;  /* 0x000000ffff187224 */ /* 0x004fe400078e0003 */
[----:B------:R-:W2:Y:S01]  /*42050*/  LDL.LU R3, [R1+0x2094] ;  /* 0x0020940001037983 */ /* 0x000ea20000300800 */
[----:B------:R-:W3:Y:S03]  /*42060*/  LDL.LU R28, [R1+0x2090] ;  /* 0x00209000011c7983 */ /* 0x000ee60000300800 */
[----:B------:R-:W-:Y:S01]  /*42070*/  STL.64 [R1+0x2050], R22 ;  /* 0x0020501601007387 */ /* 0x000fe20000100a00 */
[----:B------:R-:W-:Y:S02]  /*42080*/  STL.64 [R1+0x2048], R20 ;  /* 0x0020481401007387 */ /* 0x000fe40000100a00 */
        /* <DEDUP_REMOVED lines=25> */
[----:B---3--:R-:W-:Y:S01]  /*42220*/  IMAD.MOV.U32 R12, RZ, RZ, R28 ;  /* 0x000000ffff0c7224 */ /* 0x008fe200078e001c */
[----:B------:R-:W-:Y:S01]  /*42230*/  MOV R15, R0 ;  /* 0x00000000000f7202 */ /* 0x000fe20000000f00 */
[----:B--2---:R-:W-:Y:S01]  /*42240*/  HMMA.16816.F32 R24, R16, R24, R4 ;  /* 0x000000181018723c */ /* 0x004fe20000001804 */
[----:B------:R-:W2:Y:S01]  /*42250*/  LDL.LU.64 R6, [R1+0x2088] ;  /* 0x0020880001067983 */ /* 0x000ea20000300a00 */
[----:B------:R-:W2:Y:S11]  /*42260*/  LDL.LU.64 R4, [R1+0x2080] ;  /* 0x0020800001047983 */ /* 0x000eb60000300a00 */
[----:B------:R-:W-:Y:S11]  /*42270*/  @!UPT UIADD3 URZ, URZ, URZ, URZ ;  /* 0x0000003f3f3ff290 */ /* 0x000ff6000fffe03f */
[----:B------:R-:W-:Y:S01]  /*42280*/  IMAD.MOV.U32 R0, RZ, RZ, R24 ;  /* 0x000000ffff007224 */ /* 0x000fe200078e0018 */
[----:B------:R-:W-:Y:S02]  /*42290*/  MOV R28, R25 ;  /* 0x00000019001c7202 */ /* 0x000fe40000000f00 */
[----:B------:R-:W2:Y:S01]  /*422a0*/  LDL.LU.64 R24, [R1+0x2078] ;  /* 0x0020780001187983 */ /* 0x000ea20000300a00 */
[----:B------:R-:W-:Y:S01]  /*422b0*/  MOV R13, R3 ;  /* 0x00000003000d7202 */ /* 0x000fe20000000f00 */
[----:B------:R-:W-:Y:S02]  /*422c0*/  IMAD.MOV.U32 R14, RZ, RZ, R2 ;  /* 0x000000ffff0e7224 */ /* 0x000fe400078e0002 */
[----:B------:R-:W-:Y:S01]  /*422d0*/  IMAD.MOV.U32 R2, RZ, RZ, R26 ;  /* 0x000000ffff027224 */ /* 0x000fe200078e001a */
[----:B------:R-:W-:-:S05]  /*422e0*/  MOV R3, R27 ;  /* 0x0000001b00037202 */ /* 0x000fca0000000f00 */
[----:B------:R-:W-:Y:S01]  /*422f0*/  STL [R1+0x1c3c], R3 ;  /* 0x001c3c0301007387 */ /* 0x000fe20000100800 */
[----:B------:R-:W-:Y:S02]  /*42300*/  STL [R1+0x1c38], R2 ;  /* 0x001c380201007387 */ /* 0x000fe40000100800 */
[----:B------:R-:W-:Y:S02]  /*42310*/  STL [R1+0x1c34], R28 ;  /* 0x001c341c01007387 */ /* 0x000fe40000100800 */
[----:B------:R-:W-:Y:S01]  /*42320*/  STL [R1+0x1c30], R0 ;  /* 0x001c300001007387 */ /* 0x000fe20000100800 */
        /* <DEDUP_REMOVED lines=8> */
[----:B------:R-:W4:Y:S11]  /*423b0*/  LDL.LU.64 R4, [R1+0x2058] ;  /* 0x0020580001047983 */ /* 0x000f360000300a00 */
[----:B------:R-:W-:Y:S11]  /*423c0*/  @!UPT UIADD3 URZ, URZ, URZ, URZ ;  /* 0x0000003f3f3ff290 */ /* 0x000ff6000fffe03f */
[----:B------:R-:W-:Y:S01]  /*423d0*/  MOV R0, R27 ;  /* 0x0000001b00007202 */ /* 0x000fe20000000f00 */
[----:B------:R-:W-:Y:S02]  /*423e0*/  IMAD.MOV.U32 R3, RZ, RZ, R24 ;  /* 0x000000ffff037224 */ /* 0x000fe400078e0018 */
[----:B------:R-:W-:Y:S01]  /*423f0*/  IMAD.MOV.U32 R28, RZ, RZ, R26 ;  /* 0x000000ffff1c7224 */ /* 0x000fe200078e001a */
[----:B------:R-:W-:Y:S01]  /*42400*/  MOV R2, R25 ;  /* 0x0000001900027202 */ /* 0x000fe20000000f00 */
[----:B------:R-:W2:Y:S01]  /*42410*/  LDL.LU R24, [R1+0xe0] ;  /* 0x0000e00001187983 */ /* 0x000ea20000300800 */
[----:B------:R-:W2:Y:S02]  /*42420*/  LDL.LU R25, [R1+0xe4] ;  /* 0x0000e40001197983 */ /* 0x000ea40000300800 */
[----:B------:R-:W2:Y:S02]  /*42430*/  LDL.LU R26, [R1+0xe8] ;  /* 0x0000e800011a7983 */ /* 0x000ea40000300800 */
[----:B------:R-:W-:Y:S01]  /*42440*/  STL [R1+0x1c4c], R0 ;  /* 0x001c4c0001007387 */ /* 0x000fe20000100800 */
[----:B------:R-:W-:Y:S01]  /*42450*/  STL [R1+0x1c48], R28 ;  /* 0x001c481c01007387 */ /* 0x000fe20000100800 */
[----:B------:R-:W-:Y:S02]  /*42460*/  STL [R1+0x1c44], R2 ;  /* 0x001c440201007387 */ /* 0x000fe40000100800 */
[----:B------:R-:W-:Y:S01]  /*42470*/  STL [R1+0x1c40], R3 ;  /* 0x001c400301007387 */ /* 0x000fe20000100800 */
[C---:B----4-:R-:W-:Y:S01]  /*42480*/  HMMA.16816.F32 R4, R16.reuse, R4, R20 ;  /* 0x000000041004723c */ /* 0x050fe20000001814 */
[----:B------:R-:W3:Y:S01]  /*42490*/  LDL.LU.64 R22, [R1+0x2050] ;  /* 0x0020500001167983 */ /* 0x000ee20000300a00 */
[----:B------:R-:W3:Y:S11]  /*424a0*/  LDL.LU.64 R20, [R1+0x2048] ;  /* 0x0020480001147983 */ /* 0x000ef60000300a00 */
[----:B------:R-:W-:Y:S10]  /*424b0*/  @!UPT UIADD3 URZ, URZ, URZ, URZ ;  /* 0x0000003f3f3ff290 */ /* 0x000ff4000fffe03f */
[----:B------:R0:W-:Y:S01]  /*424c0*/  STL.64 [R1+0x130], R4 ;  /* 0x0001300401007387 */ /* 0x0001e20000100a00 */
[----:B------:R3:W-:Y:S03]  /*424d0*/  STL.64 [R1+0x138], R6 ;  /* 0x0001380601007387 */ /* 0x0007e60000100a00 */
[----:B0-----:R-:W3:Y:S02]  /*424e0*/  LDL.LU.64 R4, [R1+0x2040] ;  /* 0x0020400001047983 */ /* 0x001ee40000300a00 */
[C---:B---3--:R-:W-:Y:S02]  /*424f0*/  HMMA.16816.F32 R4, R16.reuse, R4, R20 ;  /* 0x000000041004723c */ /* 0x048fe40000001814 */
[----:B------:R-:W3:Y:S11]  /*42500*/  LDL.LU.64 R20, [R1+0x2038] ;  /* 0x0020380001147983 */ /* 0x000ef60000300a00 */
[----:B------:R-:W-:Y:S10]  /*42510*/  @!UPT UIADD3 URZ, URZ, URZ, URZ ;  /* 0x0000003f3f3ff290 */ /* 0x000ff4000fffe03f */
[----:B------:R-:W-:Y:S01]  /*42520*/  STL.64 [R1+0x120], R4 ;  /* 0x0001200401007387 */ /* 0x000fe20000100a00 */
[----:B------:R0:W-:Y:S03]  /*42530*/  STL.64 [R1+0x128], R6 ;  /* 0x0001280601007387 */ /* 0x0001e60000100a00 */
[----:B0-----:R-:W4:Y:S01]  /*42540*/  LDL.LU.64 R6, [R1+0x2030] ;  /* 0x0020300001067983 */ /* 0x001f220000300a00 */
[----:B------:R-:W4:Y:S01]  /*42550*/  LDL.LU.64 R4, [R1+0x2028] ;  /* 0x0020280001047983 */ /* 0x000f220000300a00 */
[C---:B---3--:R-:W-:Y:S02]  /*42560*/  HMMA.16816.F32 R20, R16.reuse, R20, R8 ;  /* 0x000000141014723c */ /* 0x048fe40000001808 */
[----:B------:R-:W4:Y:S11]  /*42570*/  LDL.LU.64 R8, [R1+0x2020] ;  /* 0x0020200001087983 */ /* 0x000f360000300a00 */
[----:B------:R-:W-:Y:S10]  /*42580*/  @!UPT UIADD3 URZ, URZ, URZ, URZ ;  /* 0x0000003f3f3ff290 */ /* 0x000ff4000fffe03f */
[----:B------:R0:W-:Y:S01]  /*42590*/  STL.64 [R1+0x110], R20 ;  /* 0x0001101401007387 */ /* 0x0001e20000100a00 */
[----:B------:R-:W-:Y:S03]  /*425a0*/  STL.64 [R1+0x118], R22 ;  /* 0x0001181601007387 */ /* 0x000fe60000100a00 */
[----:B0-----:R-:W3:Y:S01]  /*425b0*/  LDL.LU.64 R20, [R1+0x2018] ;  /* 0x0020180001147983 */ /* 0x001ee20000300a00 */
[C---:B----4-:R-:W-:Y:S03]  /*425c0*/  HMMA.16816.F32 R8, R16.reuse, R8, R4 ;  /* 0x000000081008723c */ /* 0x050fe60000001804 */
[----:B------:R-:W4:Y:S01]  /*425d0*/  LDL.LU.64 R6, [R1+0x2010] ;  /* 0x0020100001067983 */ /* 0x000f220000300a00 */
[----:B------:R-:W2:Y:S11]  /*425e0*/  LDL.LU.64 R4, [R1+0x2008] ;  /* 0x0020080001047983 */ /* 0x000eb60000300a00 */
[----:B------:R-:W-:Y:S08]  /*425f0*/  @!UPT UIADD3 URZ, URZ, URZ, URZ ;  /* 0x0000003f3f3ff290 */ /* 0x000ff0000fffe03f */
[----:B------:R-:W-:Y:S01]  /*42600*/  STL.64 [R1+0x100], R8 ;  /* 0x0001000801007387 */ /* 0x000fe20000100a00 */
[----:B------:R0:W-:Y:S03]  /*42610*/  STL.64 [R1+0x108], R10 ;  /* 0x0001080a01007387 */ /* 0x0001e60000100a00 */
[----:B0-----:R-:W2:Y:S01]  /*42620*/  LDL.LU.64 R10, [R1+0x2000] ;  /* 0x00200000010a7983 */ /* 0x001ea20000300a00 */
[----:B------:R-:W2:Y:S02]  /*42630*/  LDL.LU.64 R8, [R1+0x1ff8] ;  /* 0x001ff80001087983 */ /* 0x000ea40000300a00 */
[----:B------:R-:W-:Y:S02]  /*42640*/  IMAD.MOV.U32 R27, RZ, RZ, R29 ;  /* 0x000000ffff1b7224 */ /* 0x000fe400078e001d */
[----:B------:R-:W0:Y:S01]  /*42650*/  S2R R29, SR_TID.X ;  /* 0x00000000001d7919 */ /* 0x000e220000002100 */
[----:B--2---:R-:W-:Y:S07]  /*42660*/  HMMA.16816.F32 R12, R16, R8, R12 ;  /* 0x00000008100c723c */ /* 0x004fee000000180c */
[----:B----4-:R-:W-:Y:S01]  /*42670*/  IMAD.MOV.U32 R8, RZ, RZ, R6 ;  /* 0x000000ffff087224 */ /* 0x010fe200078e0006 */
[----:B------:R-:W-:Y:S11]  /*42680*/  MOV R9, R7 ;  /* 0x0000000700097202 */ /* 0x000ff60000000f00 */
[----:B------:R-:W-:Y:S04]  /*42690*/  @!UPT UIADD3 URZ, URZ, URZ, URZ ;  /* 0x0000003f3f3ff290 */ /* 0x000fe8000fffe03f */
[----:B------:R-:W-:Y:S01]  /*426a0*/  STL.64 [R1+0xf0], R12 ;  /* 0x0000f00c01007387 */ /* 0x000fe20000100a00 */
[----:B------:R-:W-:Y:S02]  /*426b0*/  STL [R1+0xf8], R14 ;  /* 0x0000f80e01007387 */ /* 0x000fe40000100800 */
[----:B------:R1:W-:Y:S02]  /*426c0*/  STL.64 [R1+0x1fa0], R10 ;  /* 0x001fa00a01007387 */ /* 0x0003e40000100a00 */
[----:B------:R-:W2:Y:S01]  /*426d0*/  LDL.LU R6, [R1+0x1ff4] ;  /* 0x001ff40001067983 */ /* 0x000ea20000300800 */
[----:B------:R-:W4:Y:S04]  /*426e0*/  LDL.LU R7, [R1+0x1ff0] ;  /* 0x001ff00001077983 */ /* 0x000f280000300800 */
[----:B-1----:R-:W3:Y:S01]  /*426f0*/  LDL.LU R10, [R1+0x4b8] ;  /* 0x0004b800010a7983 */ /* 0x002ee20000300800 */
[----:B------:R-:W3:Y:S01]  /*42700*/  LDL.LU R11, [R1+0x4bc] ;  /* 0x0004bc00010b7983 */ /* 0x000ee20000300800 */
[----:B0-----:R-:W-:-:S02]  /*42710*/  LOP3.LUT R22, R29, 0x7, RZ, 0xc0, !PT ;  /* 0x000000071d167812 */ /* 0x001fc400078ec0ff */
[----:B------:R-:W-:Y:S01]  /*42720*/  SHF.L.U32 R23, R29, 0x7, RZ ;  /* 0x000000071d177819 */ /* 0x000fe200000006ff */
[----:B------:R-:W3:Y:S01]  /*42730*/  LDL.LU R12, [R1+0xd0] ;  /* 0x0000d000010c7983 */ /* 0x000ee20000300800 */
[----:B------:R-:W3:Y:S02]  /*42740*/  LDL.LU R13, [R1+0xd4] ;  /* 0x0000d400010d7983 */ /* 0x000ee40000300800 */
[----:B------:R-:W-:-:S05]  /*42750*/  IMAD.SHL.U32 R0, R22, 0x10, RZ ;  /* 0x0000001016007824 */ /* 0x000fca00078e00ff */
[----:B------:R-:W-:-:S04]  /*42760*/  LOP3.LUT R0, R0, 0x780, R23, 0xf8, !PT ;  /* 0x0000078000007812 */ /* 0x000fc800078ef817 */
[----:B------:R-:W-:Y:S01]  /*42770*/  LOP3.LUT R0, R0, 0x10, R29, 0x78, !PT ;  /* 0x0000001000007812 */ /* 0x000fe200078e781d */
[----:B------:R-:W-:Y:S02]  /*42780*/  MOV R29, R15 ;  /* 0x0000000f001d7202 */ /* 0x000fe40000000f00 */
[----:B--2---:R-:W-:Y:S01]  /*42790*/  IMAD.MOV.U32 R14, RZ, RZ, R6 ;  /* 0x000000ffff0e7224 */ /* 0x004fe200078e0006 */
[----:B----4-:R-:W-:Y:S01]  /*427a0*/  MOV R15, R7 ;  /* 0x00000007000f7202 */ /* 0x010fe20000000f00 */
[----:B------:R-:W2:Y:S01]  /*427b0*/  LDL.LU R6, [R1+0x1fec] ;  /* 0x001fec0001067983 */ /* 0x000ea20000300800 */
[----:B------:R-:W2:Y:S03]  /*427c0*/  LDL.LU R7, [R1+0x1fe8] ;  /* 0x001fe80001077983 */ /* 0x000ea60000300800 */
[----:B---3--:R0:W-:Y:S01]  /*427d0*/  STL.64 [R1+0x1fb0], R10 ;  /* 0x001fb00a01007387 */ /* 0x0081e20000100a00 */
[----:B------:R-:W-:Y:S03]  /*427e0*/  STL.64 [R1+0x1fa8], R8 ;  /* 0x001fa80801007387 */ /* 0x000fe60000100a00 */
[----:B0-----:R-:W3:Y:S04]  /*427f0*/  LDL R10, [R1+0xb8] ;  /* 0x0000b800010a7983 */ /* 0x001ee80000100800 */
[----:B------:R-:W3:Y:S01]  /*42800*/  LDL R11, [R1+0xbc] ;  /* 0x0000bc00010b7983 */ /* 0x000ee20000100800 */
[----:B------:R-:W-:Y:S03]  /*42810*/  HMMA.16816.F32 R24, R16, R4, R24 ;  /* 0x000000041018723c */ /* 0x000fe60000001818 */
[----:B---3--:R0:W-:Y:S04]  /*42820*/  STL.64 [R1+0x1fc0], R10 ;  /* 0x001fc00a01007387 */ /* 0x0081e80000100a00 */
[----:B0-----:R-:W3:Y:S01]  /*42830*/  LDL.64 R10, [R1+0xc8] ;  /* 0x0000c800010a7983 */ /* 0x001ee20000100a00 */
[----:B------:R-:W-:Y:S02]  /*42840*/  STL [R1+0x1ce8], R29 ;  /* 0x001ce81d01007387 */ /* 0x000fe40000100800 */
[----:B--2---:R0:W-:Y:S02]  /*42850*/  STL.64 [R1+0x1f00], R6 ;  /* 0x001f000601007387 */ /* 0x0041e40000100a00 */
[----:B0-----:R-:W2:Y:S11]  /*42860*/  LDL.64 R6, [R1+0x88] ;  /* 0x0000880001067983 */ /* 0x001eb60000100a00 */
[----:B------:R-:W-:Y:S02]  /*42870*/  STL.64 [R1+0xe0], R24 ;  /* 0x0000e01801007387 */ /* 0x000fe40000100a00 */
[----:B------:R-:W-:Y:S01]  /*42880*/  STL.64 [R1+0xe8], R26 ;  /* 0x0000e81a01007387 */ /* 0x000fe20000100a00 */
[----:B--2---:R0:W-:Y:S04]  /*42890*/  STL.64 [R1+0x1f90], R6 ;  /* 0x001f900601007387 */ /* 0x0041e80000100a00 */
[----:B0-----:R-:W2:Y:S04]  /*428a0*/  LDL.64 R6, [R1+0x98] ;  /* 0x0000980001067983 */ /* 0x001ea80000100a00 */
[----:B--2---:R0:W-:Y:S04]  /*428b0*/  STL.64 [R1+0x1f98], R6 ;  /* 0x001f980601007387 */ /* 0x0041e80000100a00 */
[----:B0-----:R-:W2:Y:S01]  /*428c0*/  LDL.64 R6, [R1+0xa8] ;  /* 0x0000a80001067983 */ /* 0x001ea20000100a00 */
[----:B------:R-:W-:-:S05]  /*428d0*/  LOP3.LUT R0, R0, 0x60, RZ, 0x3c, !PT ;  /* 0x0000006000007812 */ /* 0x000fca00078e3cff */
[----:B------:R-:W0:Y:S04]  /*428e0*/  LDSM.16.M88.4 R24, [R0+0x20800] ;  /* 0x020800000018783b */ /* 0x000e280000000200 */
[----:B--2---:R1:W-:Y:S01]  /*428f0*/  STL.64 [R1+0x1fb8], R6 ;  /* 0x001fb80601007387 */ /* 0x0043e20000100a00 */
[----:B------:R-:W2:Y:S02]  /*42900*/  LDL.LU R4, [R1+0x4c0] ;  /* 0x0004c00001047983 */ /* 0x000ea40000300800 */
[----:B------:R-:W2:Y:S01]  /*42910*/  LDL.LU R5, [R1+0x4c4] ;  /* 0x0004c40001057983 */ /* 0x000ea20000300800 */
[----:B-1----:R-:W4:Y:S01]  /*42920*/  LDL.LU R6, [R1+0x4c8] ;  /* 0x0004c80001067983 */ /* 0x002f220000300800 */
[----:B------:R-:W4:Y:S01]  /*42930*/  LDL.LU R7, [R1+0x4cc] ;  /* 0x0004cc0001077983 */ /* 0x000f220000300800 */
[----:B------:R-:W-:Y:S02]  /*42940*/  HMMA.16816.F32 R16, R16, R20, R12 ;  /* 0x000000141010723c */ /* 0x000fe4000000180c */
[----:B----4-:R-:W-:Y:S01]  /*42950*/  STL.64 [R1+0x1fd0], R6 ;  /* 0x001fd00601007387 */ /* 0x010fe20000100a00 */
[----:B--2---:R1:W-:Y:S03]  /*42960*/  STL.64 [R1+0x1fc8], R4 ;  /* 0x001fc80401007387 */ /* 0x0043e60000100a00 */
[----:B-1----:R-:W2:Y:S01]  /*42970*/  LDL.LU R4, [R1+0x4d0] ;  /* 0x0004d00001047983 */ /* 0x002ea20000300800 */
[----:B------:R-:W2:Y:S02]  /*42980*/  LDL.LU R5, [R1+0x4d4] ;  /* 0x0004d40001057983 */ /* 0x000ea40000300800 */
[----:B------:R-:W2:Y:S02]  /*42990*/  LDL.LU R6, [R1+0x4d8] ;  /* 0x0004d80001067983 */ /* 0x000ea40000300800 */
[----:B------:R-:W2:Y:S01]  /*429a0*/  LDL.LU R7, [R1+0x4dc] ;  /* 0x0004dc0001077983 */ /* 0x000ea20000300800 */
[----:B0-----:R-:W-:Y:S01]  /*429b0*/  STL.64 [R1+0x1ec0], R26 ;  /* 0x001ec01a01007387 */ /* 0x001fe20000100a00 */
[----:B------:R0:W-:Y:S03]  /*429c0*/  STL.64 [R1+0x1eb8], R24 ;  /* 0x001eb81801007387 */ /* 0x0001e60000100a00 */
[----:B0-----:R-:W4:Y:S01]  /*429d0*/  LDL.LU R24, [R1+0x490] ;  /* 0x0004900001187983 */ /* 0x001f220000300800 */
[----:B------:R-:W4:Y:S02]  /*429e0*/  LDL.LU R25, [R1+0x494] ;  /* 0x0004940001197983 */ /* 0x000f240000300800 */
[----:B------:R-:W4:Y:S02]  /*429f0*/  LDL.LU R26, [R1+0x498] ;  /* 0x00049800011a7983 */ /* 0x000f240000300800 */
[----:B------:R-:W4:Y:S01]  /*42a00*/  LDL.LU R27, [R1+0x49c] ;  /* 0x00049c00011b7983 */ /* 0x000f220000300800 */
[----:B------:R-:W2:Y:S01]  /*42a10*/  LDL.LU.64 R14, [R1+0x1fe0] ;  /* 0x001fe000010e7983 */ /* 0x000ea20000300a00 */
[----:B------:R-:W2:Y:S02]  /*42a20*/  LDL.LU.64 R12, [R1+0x1fd8] ;  /* 0x001fd800010c7983 */ /* 0x000ea40000300a00 */
[----:B------:R-:W-:Y:S02]  /*42a30*/  STL.64 [R1+0xd0], R16 ;  /* 0x0000d01001007387 */ /* 0x000fe40000100a00 */
[----:B------:R0:W-:Y:S02]  /*42a40*/  STL [R1+0xd8], R18 ;  /* 0x0000d81201007387 */ /* 0x0001e40000100800 */
[----:B------:R-:W-:Y:S01]  /*42a50*/  IMAD.MOV.U32 R29, RZ, RZ, R19 ;  /* 0x000000ffff1d7224 */ /* 0x000fe200078e0013 */
[----:B------:R-:W4:Y:S01]  /*42a60*/  LDL.LU R20, [R1+0x4a0] ;  /* 0x0004a00001147983 */ /* 0x000f220000300800 */
[----:B------:R-:W4:Y:S02]  /*42a70*/  LDL.LU R21, [R1+0x4a4] ;  /* 0x0004a40001157983 */ /* 0x000f240000300800 */
[----:B------:R-:W4:Y:S02]  /*42a80*/  LDL.LU R22, [R1+0x4a8] ;  /* 0x0004a80001167983 */ /* 0x000f240000300800 */
[----:B------:R-:W4:Y:S01]  /*42a90*/  LDL.LU R23, [R1+0x4ac] ;  /* 0x0004ac0001177983 */ /* 0x000f220000300800 */
[----:B0-----:R-:W4:Y:S01]  /*42aa0*/  LDL.64 R18, [R1+0x78] ;  /* 0x0000780001127983 */ /* 0x001f220000100a00 */
[----:B------:R-:W-:Y:S01]  /*42ab0*/  STL [R1+0x1ed8], R29 ;  /* 0x001ed81d01007387 */ /* 0x000fe20000100800 */
[----:B---3--:R-:W-:Y:S01]  /*42ac0*/  MOV R3, R10 ;  /* 0x0000000a00037202 */ /* 0x008fe20000000f00 */
[----:B------:R-:W-:Y:S01]  /*42ad0*/  IMAD.MOV.U32 R2, RZ, RZ, R11 ;  /* 0x000000ffff027224 */ /* 0x000fe200078e000b */
[C---:B--2---:R-:W-:Y:S11]  /*42ae0*/  HMMA.16816.F32 R4, R12.reuse, R10, R4 ;  /* 0x0000000a0c04723c */ /* 0x044ff60000001804 */
[----:B------:R-:W-:Y:S11]  /*42af0*/  @!UPT UIADD3 URZ, URZ, URZ, URZ ;  /* 0x0000003f3f3ff290 */ /* 0x000ff6000fffe03f */
[----:B------:R-:W-:Y:S01]  /*42b00*/  @!UPT UIADD3 URZ, URZ, URZ, URZ ;  /* 0x0000003f3f3ff290 */ /* 0x000fe2000fffe03f */
        /* <DEDUP_REMOVED lines=22> */
[----:B------:R-:W4:Y:S03]  /*42c70*/  LDL.LU.64 R6, [R1+0x1f98] ;  /* 0x001f980001067983 */ /* 0x000f260000300a00 */
[----:B------:R0:W-:Y:S01]  /*42c80*/  STL [R1+0x1ee8], R8 ;  /* 0x001ee80801007387 */ /* 0x0001e20000100800 */
[----:B------:R1:W-:Y:S01]  /*42c90*/  STL [R1+0x1ee4], R9 ;  /* 0x001ee40901007387 */ /* 0x0003e20000100800 */
[C---:B----4-:R-:W-:Y:S02]  /*42ca0*/  HMMA.16816.F32 R20, R12.reuse, R6, R20 ;  /* 0x000000060c14723c */ /* 0x050fe40000001814 */
[----:B--2---:R2:W-:Y:S01]  /*42cb0*/  STL.64 [R1+0x1f30], R10 ;  /* 0x001f300a01007387 */ /* 0x0045e20000100a00 */
[----:B0-----:R-:W3:Y:S02]  /*42cc0*/  LDL.LU R8, [R1+0x300] ;  /* 0x0003000001087983 */ /* 0x001ee40000300800 */
[----:B-1----:R-:W3:Y:S01]  /*42cd0*/  LDL.LU R9, [R1+0x304] ;  /* 0x0003040001097983 */ /* 0x002ee20000300800 */
[----:B--2---:R-:W3:Y:S01]  /*42ce0*/  LDL.LU R10, [R1+0x308] ;  /* 0x00030800010a7983 */ /* 0x004ee20000300800 */
[----:B------:R-:W3:Y:S11]  /*42cf0*/  LDL.LU R11, [R1+0x30c] ;  /* 0x00030c00010b7983 */ /* 0x000ef60000300800 */
[----:B------:R-:W-:Y:S05]  /*42d00*/  @!UPT UIADD3 URZ, URZ, URZ, URZ ;  /* 0x0000003f3f3ff290 */ /* 0x000fea000fffe03f */
[----:B------:R0:W-:Y:S01]  /*42d10*/  STL.64 [R1+0x4a0], R20 ;  /* 0x0004a01401007387 */ /* 0x0001e20000100a00 */
[----:B------:R-:W-:Y:S01]  /*42d20*/  STL.64 [R1+0x4a8], R22 ;  /* 0x0004a81601007387 */ /* 0x000fe20000100a00 */
[----:B0-----:R-:W-:Y:S01]  /*42d30*/  MOV R21, R6 ;  /* 0x0000000600157202 */ /* 0x001fe20000000f00 */
[----:B------:R-:W-:Y:S02]  /*42d40*/  IMAD.MOV.U32 R20, RZ, RZ, R7 ;  /* 0x000000ffff147224 */ /* 0x000fe400078e0007 */
[----:B------:R-:W2:Y:S03]  /*42d50*/  LDL.LU.64 R6, [R1+0x1f90] ;  /* 0x001f900001067983 */ /* 0x000ea60000300a00 */
[----:B------:R2:W-:Y:S02]  /*42d60*/  STL.64 [R1+0x1f88], R20 ;  /* 0x001f881401007387 */ /* 0x0005e40000100a00 */
[C---:B--2---:R-:W-:Y:S07]  /*42d70*/  HMMA.16816.F32 R20, R12.reuse, R6, R24 ;  /* 0x000000060c14723c */ /* 0x044fee0000001818 */
[----:B------:R-:W-:Y:S01]  /*42d80*/  MOV R25, R6 ;  /* 0x0000000600197202 */ /* 0x000fe20000000f00 */
[----:B------:R-:W-:Y:S11]  /*42d90*/  IMAD.MOV.U32 R24, RZ, RZ, R7 ;  /* 0x000000ffff187224 */ /* 0x000ff600078e0007 */
[----:B------:R-:W-:Y:S04]  /*42da0*/  @!UPT UIADD3 URZ, URZ, URZ, URZ ;  /* 0x0000003f3f3ff290 */ /* 0x000fe8000fffe03f */
[----:B------:R-:W-:Y:S01]  /*42db0*/  STL.64 [R1+0x490], R20 ;  /* 0x0004901401007387 */ /* 0x000fe20000100a00 */
[----:B------:R-:W-:Y:S02]  /*42dc0*/  STL.64 [R1+0x498], R22 ;  /* 0x0004981601007387 */ /* 0x000fe40000100a00 */
[----:B------:R-:W2:Y:S02]  /*42dd0*/  LDL.LU R4, [R1+0x410] ;  /* 0x0004100001047983 */ /* 0x000ea40000300800 */
[----:B------:R-:W2:Y:S01]  /*42de0*/  LDL.LU R5, [R1+0x414] ;  /* 0x0004140001057983 */ /* 0x000ea20000300800 */
[----:B------:R-:W4:Y:S01]  /*42df0*/  LDL.LU R6, [R1+0x418] ;  /* 0x0004180001067983 */ /* 0x000f220000300800 */
[----:B------:R-:W4:Y:S03]  /*42e00*/  LDL.LU R7, [R1+0x41c] ;  /* 0x00041c0001077983 */ /* 0x000f260000300800 */
[----:B----4-:R0:W-:Y:S01]  /*42e10*/  STL.64 [R1+0x1f10], R6 ;  /* 0x001f100601007387 */ /* 0x0101e20000100a00 */
[----:B--2---:R-:W-:Y:S03]  /*42e20*/  STL.64 [R1+0x1f08], R4 ;  /* 0x001f080401007387 */ /* 0x004fe60000100a00 */
[----:B0-----:R-:W2:Y:S04]  /*42e30*/  LDL R6, [R1+0x8] ;  /* 0x0000080001067983 */ /* 0x001ea80000100800 */
[----:B------:R-:W2:Y:S04]  /*42e40*/  LDL R7, [R1+0xc] ;  /* 0x00000c0001077983 */ /* 0x000ea80000100800 */
[----:B--2---:R3:W-:Y:S02]  /*42e50*/  STL.64 [R1+0x1f28], R6 ;  /* 0x001f280601007387 */ /* 0x0047e40000100a00 */
[----:B---3--:R-:W-:Y:S11]  /*42e60*/  HMMA.16816.F32 R4, R12, R18, R8 ;  /* 0x000000120c04723c */ /* 0x008ff60000001808 */
[----:B------:R-:W-:Y:S11]  /*42e70*/  @!UPT UIADD3 URZ, URZ, URZ, URZ ;  /* 0x0000003f3f3ff290 */ /* 0x000ff6000fffe03f */
[----:B------:R-:W-:Y:S01]  /*42e80*/  @!UPT UIADD3 URZ, URZ, URZ, URZ ;  /* 0x0000003f3f3ff290 */ /* 0x000fe2000fffe03f */
[----:B------:R-:W-:Y:S01]  /*42e90*/  STL.64 [R1+0x300], R4 ;  /* 0x0003000401007387 */ /* 0x000fe20000100a00 */
[----:B------:R-:W-:Y:S02]  /*42ea0*/  STL.64 [R1+0x308], R6 ;  /* 0x0003080601007387 */ /* 0x000fe40000100a00 */
[----:B------:R-:W2:Y:S02]  /*42eb0*/  LDL.LU R8, [R1+0x430] ;  /* 0x0004300001087983 */ /* 0x000ea40000300800 */
[----:B------:R-:W2:Y:S01]  /*42ec0*/  LDL.LU R9, [R1+0x434] ;  /* 0x0004340001097983 */ /* 0x000ea20000300800 */
[----:B------:R-:W3:Y:S01]  /*42ed0*/  LDL.LU R10, [R1+0x438] ;  /* 0x00043800010a7983 */ /* 0x000ee20000300800 */
[----:B------:R-:W3:Y:S02]  /*42ee0*/  LDL.LU R11, [R1+0x43c] ;  /* 0x00043c00010b7983 */ /* 0x000ee40000300800 */
[----:B------:R-:W4:Y:S02]  /*42ef0*/  LDL.LU R20, [R1+0x2f0] ;  /* 0x0002f00001147983 */ /* 0x000f240000300800 */
[----:B------:R-:W4:Y:S01]  /*42f00*/  LDL.LU R21, [R1+0x2f4] ;  /* 0x0002f40001157983 */ /* 0x000f220000300800 */
[----:B------:R-:W4:Y:S01]  /*42f10*/  LDL.LU R22, [R1+0x2f8] ;  /* 0x0002f80001167983 */ /* 0x000f220000300800 */
[----:B------:R-:W-:Y:S01]  /*42f20*/  MOV R27, R18 ;  /* 0x00000012001b7202 */ /* 0x000fe20000000f00 */
[----:B------:R-:W-:-:S02]  /*42f30*/  IMAD.MOV.U32 R26, RZ, RZ, R19 ;  /* 0x000000ffff1a7224 */ /* 0x000fc400078e0013 */
[----:B------:R-:W4:Y:S01]  /*42f40*/  LDL.LU R23, [R1+0x2fc] ;  /* 0x0002fc0001177983 */ /* 0x000f220000300800 */
[----:B------:R-:W4:Y:S04]  /*42f50*/  LDL.64 R18, [R1+0x68] ;  /* 0x0000680001127983 */ /* 0x000f280000100a00 */
[----:B---3--:R0:W-:Y:S01]  /*42f60*/  STL.64 [R1+0x1f40], R10 ;  /* 0x001f400a01007387 */ /* 0x0081e20000100a00 */
[----:B--2---:R-:W-:Y:S03]  /*42f70*/  STL.64 [R1+0x1f38], R8 ;  /* 0x001f380801007387 */ /* 0x004fe60000100a00 */
[----:B0-----:R-:W2:Y:S04]  /*42f80*/  LDL.64 R10, [R1+0x28] ;  /* 0x00002800010a7983 */ /* 0x001ea80000100a00 */
[----:B--2---:R0:W-:Y:S04]  /*42f90*/  STL.64 [R1+0x1f50], R10 ;  /* 0x001f500a01007387 */ /* 0x0041e80000100a00 */
[----:B0-----:R-:W2:Y:S04]  /*42fa0*/  LDL.64 R10, [R1+0x38] ;  /* 0x00003800010a7983 */ /* 0x001ea80000100a00 */
[----:B--2---:R0:W-:Y:S04]  /*42fb0*/  STL.64 [R1+0x1f68], R10 ;  /* 0x001f680a01007387 */ /* 0x0041e80000100a00 */
[----:B0-----:R-:W2:Y:S04]  /*42fc0*/  LDL.64 R10, [R1+0x48] ;  /* 0x00004800010a7983 */ /* 0x001ea80000100a00 */
[----:B--2---:R-:W-:Y:S01]  /*42fd0*/  STL.64 [R1+0x1f80], R10 ;  /* 0x001f800a01007387 */ /* 0x004fe20000100a00 */
[----:B------:R-:W2:Y:S03]  /*42fe0*/  LDL.64 R6, [R1+0x18] ;  /* 0x0000180001067983 */ /* 0x000ea60000100a00 */
[----:B--2---:R0:W-:Y:S01]  /*42ff0*/  STL.64 [R1+0x1f48], R6 ;  /* 0x001f480601007387 */ /* 0x0041e20000100a00 */
[----:B------:R-:W2:Y:S02]  /*43000*/  LDL.LU R4, [R1+0x450] ;  /* 0x0004500001047983 */ /* 0x000ea40000300800 */
[----:B------:R-:W2:Y:S01]  /*43010*/  LDL.LU R5, [R1+0x454] ;  /* 0x0004540001057983 */ /* 0x000ea20000300800 */
[----:B0-----:R-:W3:Y:S01]  /*43020*/  LDL.LU R6, [R1+0x458] ;  /* 0x0004580001067983 */ /* 0x001ee20000300800 */
[----:B------:R-:W3:Y:S02]  /*43030*/  LDL.LU R7, [R1+0x45c] ;  /* 0x00045c0001077983 */ /* 0x000ee40000300800 */
[----:B------:R-:W2:Y:S01]  /*43040*/  LDL.64 R10, [R1+0x58] ;  /* 0x00005800010a7983 */ /* 0x000ea20000100a00 */
[----:B---3--:R-:W-:Y:S01]  /*43050*/  STL.64 [R1+0x1f60], R6 ;  /* 0x001f600601007387 */ /* 0x008fe20000100a00 */
[----:B--2---:R0:W-:Y:S03]  /*43060*/  STL.64 [R1+0x1f58], R4 ;  /* 0x001f580401007387 */ /* 0x0041e60000100a00 */
[----:B0-----:R-:W2:Y:S01]  /*43070*/  LDL.LU R4, [R1+0x460] ;  /* 0x0004600001047983 */ /* 0x001ea20000300800 */
[----:B------:R-:W2:Y:S02]  /*43080*/  LDL.LU R5, [R1+0x464] ;  /* 0x0004640001057983 */ /* 0x000ea40000300800 */
[----:B------:R-:W3:Y:S02]  /*43090*/  LDL.LU R6, [R1+0x468] ;  /* 0x0004680001067983 */ /* 0x000ee40000300800 */
[----:B------:R-:W3:Y:S01]  /*430a0*/  LDL.LU R7, [R1+0x46c] ;  /* 0x00046c0001077983 */ /* 0x000ee20000300800 */
[----:B----4-:R-:W-:Y:S01]  /*430b0*/  HMMA.16816.F32 R20, R12, R18, R20 ;  /* 0x000000120c14723c */ /* 0x010fe20000001814 */
[----:B---3--:R-:W-:Y:S01]  /*430c0*/  STL.64 [R1+0x1f78], R6 ;  /* 0x001f780601007387 */ /* 0x008fe20000100a00 */
[----:B--2---:R0:W-:Y:S03]  /*430d0*/  STL.64 [R1+0x1f70], R4 ;  /* 0x001f700401007387 */ /* 0x0041e60000100a00 */
        /* <DEDUP_REMOVED lines=8> */
[----:B------:R-:W4:Y:S02]  /*43160*/  LDL.LU R26, [R1+0x408] ;  /* 0x00040800011a7983 */ /* 0x000f240000300800 */
[----:B------:R-:W4:Y:S02]  /*43170*/  LDL.LU R27, [R1+0x40c] ;  /* 0x00040c00011b7983 */ /* 0x000f240000300800 */
[----:B------:R-:W-:Y:S01]  /*43180*/  IMAD.MOV.U32 R28, RZ, RZ, R19 ;  /* 0x000000ffff1c7224 */ /* 0x000fe200078e0013 */
[----:B----4-:R-:W-:Y:S01]  /*43190*/  STL.64 [R1+0x1f20], R26 ;  /* 0x001f201a01007387 */ /* 0x010fe20000100a00 */
[----:B---3--:R0:W-:Y:S03]  /*431a0*/  STL.64 [R1+0x1f18], R24 ;  /* 0x001f181801007387 */ /* 0x0081e60000100a00 */
[----:B0-----:R-:W3:Y:S01]  /*431b0*/  LDL.LU R24, [R1+0x420] ;  /* 0x0004200001187983 */ /* 0x001ee20000300800 */
[----:B------:R-:W3:Y:S02]  /*431c0*/  LDL.LU R25, [R1+0x424] ;  /* 0x0004240001197983 */ /* 0x000ee40000300800 */
[----:B------:R-:W3:Y:S02]  /*431d0*/  LDL.LU R26, [R1+0x428] ;  /* 0x00042800011a7983 */ /* 0x000ee40000300800 */
[----:B------:R-:W3:Y:S01]  /*431e0*/  LDL.LU R27, [R1+0x42c] ;  /* 0x00042c00011b7983 */ /* 0x000ee20000300800 */
[----:B------:R0:W-:Y:S01]  /*431f0*/  STL.64 [R1+0x2f0], R20 ;  /* 0x0002f01401007387 */ /* 0x0001e20000100a00 */
[----:B------:R1:W-:Y:S03]  /*43200*/  STL.64 [R1+0x2f8], R22 ;  /* 0x0002f81601007387 */ /* 0x0003e60000100a00 */
[----:B0-----:R-:W4:Y:S01]  /*43210*/  LDL.LU.64 R20, [R1+0x1f88] ;  /* 0x001f880001147983 */ /* 0x001f220000300a00 */
[----:B-1----:R-:W-:-:S02]  /*43220*/  MOV R22, R18 ;  /* 0x0000001200167202 */ /* 0x002fc40000000f00 */
[----:B------:R-:W0:Y:S02]  /*43230*/  LDSM.16.M88.4 R16, [R0+0x21000] ;  /* 0x021000000010783b */ /* 0x000e240000000200 */
[----:B0-----:R-:W-:Y:S02]  /*43240*/  STL.64 [R1+0x1d68], R18 ;  /* 0x001d681201007387 */ /* 0x001fe40000100a00 */
[----:B------:R0:W-:Y:S02]  /*43250*/  STL.64 [R1+0x1d60], R16 ;  /* 0x001d601001007387 */ /* 0x0001e40000100a00 */
[----:B0-----:R-:W2:Y:S01]  /*43260*/  LDL.LU R16, [R1+0x480] ;  /* 0x0004800001107983 */ /* 0x001ea20000300800 */
[----:B------:R-:W2:Y:S02]  /*43270*/  LDL.LU R17, [R1+0x484] ;  /* 0x0004840001117983 */ /* 0x000ea40000300800 */
[----:B------:R-:W2:Y:S02]  /*43280*/  LDL.LU R18, [R1+0x488] ;  /* 0x0004880001127983 */ /* 0x000ea40000300800 */
[----:B------:R-:W2:Y:S02]  /*43290*/  LDL.LU R19, [R1+0x48c] ;  /* 0x00048c0001137983 */ /* 0x000ea40000300800 */
[C---:B--2---:R-:W-:Y:S11]  /*432a0*/  HMMA.16816.F32 R16, R12.reuse, R10, R16 ;  /* 0x0000000a0c10723c */ /* 0x044ff60000001810 */
        /* <DEDUP_REMOVED lines=44> */
[----:B------:R-:W3:Y:S01]  /*43570*/  LDL.LU.64 R26, [R1+0x1f20] ;  /* 0x001f2000011a7983 */ /* 0x000ee20000300a00 */
[----:B------:R-:W3:Y:S11]  /*43580*/  LDL.LU.64 R24, [R1+0x1f18] ;  /* 0x001f180001187983 */ /* 0x000ef60000300a00 */
[----:B------:R-:W-:Y:S10]  /*43590*/  @!UPT UIADD3 URZ, URZ, URZ, URZ ;  /* 0x0000003f3f3ff290 */ /* 0x000ff4000fffe03f */
[----:B------:R-:W-:Y:S01]  /*435a0*/  STL.64 [R1+0x420], R4 ;  /* 0x0004200401007387 */ /* 0x000fe20000100a00 */
        /* <DEDUP_REMOVED lines=8> */
[----:B0-----:R-:W3:Y:S01]  /*43630*/  LDL.LU.64 R6, [R1+0x1f00] ;  /* 0x001f000001067983 */ /* 0x001ee20000300a00 */
[----:B------:R-:W-:Y:S01]  /*43640*/  STL.64 [R1+0x1d88], R10 ;  /* 0x001d880a01007387 */ /* 0x000fe20000100a00 */
[----:B---3--:R-:W-:Y:S11]  /*43650*/  HMMA.16816.F32 R24, R12, R6, R24 ;  /* 0x000000060c18723c */ /* 0x008ff60000001818 */
[----:B------:R-:W-:Y:S11]  /*43660*/  @!UPT UIADD3 URZ, URZ, URZ, URZ ;  /* 0x0000003f3f3ff290 */ /* 0x000ff6000fffe03f */
[----:B------:R-:W-:Y:S01]  /*43670*/  @!UPT UIADD3 URZ, URZ, URZ, URZ ;  /* 0x0000003f3f3ff290 */ /* 0x000fe2000fffe03f */
[----:B------:R-:W-:Y:S01]  /*43680*/  STL.64 [R1+0x400], R24 ;  /* 0x0004001801007387 */ /* 0x000fe20000100a00 */
[----:B------:R0:W-:Y:S03]  /*43690*/  STL.64 [R1+0x408], R26 ;  /* 0x0004081a01007387 */ /* 0x0001e60000100a00 */
[----:B0-----:R-:W2:Y:S01]  /*436a0*/  LDL.LU.64 R26, [R1+0x1ef8] ;  /* 0x001ef800011a7983 */ /* 0x001ea20000300a00 */
[----:B------:R-:W3:Y:S02]  /*436b0*/  LDL.LU.64 R24, [R1+0x1ef0] ;  /* 0x001ef00001187983 */ /* 0x000ee40000300a00 */
[----:B------:R-:W2:Y:S02]  /*436c0*/  LDL.LU.64 R10, [R1+0x8] ;  /* 0x00000800010a7983 */ /* 0x000ea40000300a00 */
[----:B--2---:R-:W-:Y:S01]  /*436d0*/  STL.64 [R1+0x1da0], R10 ;  /* 0x001da00a01007387 */ /* 0x004fe20000100a00 */
[----:B------:R0:W-:Y:S02]  /*436e0*/  STL.64 [R1+0x1d80], R6 ;  /* 0x001d800601007387 */ /* 0x0001e40000100a00 */
[----:B------:R-:W2:Y:S02]  /*436f0*/  LDL.LU R4, [R1+0x320] ;  /* 0x0003200001047983 */ /* 0x000ea40000300800 */
[----:B------:R-:W2:Y:S01]  /*43700*/  LDL.LU R5, [R1+0x324] ;  /* 0x0003240001057983 */ /* 0x000ea20000300800 */
[----:B0-----:R-:W2:Y:S01]  /*43710*/  LDL.LU R6, [R1+0x328] ;  /* 0x0003280001067983 */ /* 0x001ea20000300800 */
[----:B------:R-:W2:Y:S01]  /*43720*/  LDL.LU R7, [R1+0x32c] ;  /* 0x00032c0001077983 */ /* 0x000ea20000300800 */
[----:B------:R-:W-:Y:S01]  /*43730*/  MOV R10, R8 ;  /* 0x00000008000a7202 */ /* 0x000fe20000000f00 */
[----:B------:R-:W-:Y:S01]  /*43740*/  IMAD.MOV.U32 R11, RZ, RZ, R9 ;  /* 0x000000ffff0b7224 */ /* 0x000fe200078e0009 */
        /* <DEDUP_REMOVED lines=32> */
[----:B------:R-:W-:-:S05]  /*43950*/  IMAD.MOV.U32 R11, RZ, RZ, R18 ;  /* 0x000000ffff0b7224 */ /* 0x000fca00078e0012 */
        /* <DEDUP_REMOVED lines=9> */
[----:B------:R0:W-:Y:S02]  /*439f0*/  STL.64 [R1+0x1e18], R10 ;  /* 0x001e180a01007387 */ /* 0x0001e40000100a00 */
[----:B0-----:R-:W-:Y:S01]  /*43a00*/  MOV R10, R22 ;  /* 0x00000016000a7202 */ /* 0x001fe20000000f00 */
[----:B------:R-:W-:Y:S01]  /*43a10*/  IMAD.MOV.U32 R11, RZ, RZ, R28 ;  /* 0x000000ffff0b7224 */ /* 0x000fe200078e001c */
[----:B------:R-:W3:Y:S04]  /*43a20*/  LDL.LU R22, [R1+0x1ed0] ;  /* 0x001ed00001167983 */ /* 0x000ee80000300800 */
        /* <DEDUP_REMOVED lines=16> */
[----:B---3--:R-:W-:Y:S01]  /*43b30*/  MOV R10, R25 ;  /* 0x00000019000a7202 */ /* 0x008fe20000000f00 */
[----:B------:R-:W-:-:S05]  /*43b40*/  IMAD.MOV.U32 R11, RZ, RZ, R24 ;  /* 0x000000ffff0b7224 */ /* 0x000fca00078e0018 */
[----:B------:R-:W-:Y:S04]  /*43b50*/  STL.64 [R1+0x1e60], R10 ;  /* 0x001e600a01007387 */ /* 0x000fe80000100a00 */
[----:B--2---:R-:W-:Y:S01]  /*43b60*/  STL.64 [R1+0x1e28], R6 ;  /* 0x001e280601007387 */ /* 0x004fe20000100a00 */
[----:B------:R0:W-:Y:S03]  /*43b70*/  STL.64 [R1+0x1e20], R4 ;  /* 0x001e200401007387 */ /* 0x0001e60000100a00 */
[----:B0-----:R-:W2:Y:S01]  /*43b80*/  LDL.LU R4, [R1+0x390] ;  /* 0x0003900001047983 */ /* 0x001ea20000300800 */
[----:B------:R-:W2:Y:S02]  /*43b90*/  LDL.LU R5, [R1+0x394] ;  /* 0x0003940001057983 */ /* 0x000ea40000300800 */
[----:B------:R-:W3:Y:S02]  /*43ba0*/  LDL.LU R6, [R1+0x398] ;  /* 0x0003980001067983 */ /* 0x000ee40000300800 */
[----:B------:R-:W3:Y:S01]  /*43bb0*/  LDL.LU R7, [R1+0x39c] ;  /* 0x00039c0001077983 */ /* 0x000ee20000300800 */
[----:B----4-:R-:W-:Y:S01]  /*43bc0*/  MOV R10, R21 ;  /* 0x00000015000a7202 */ /* 0x010fe20000000f00 */
        /* <DEDUP_REMOVED lines=17> */
[----:B------:R-:W4:Y:S01]  /*43ce0*/  LDL.LU R8, [R1+0x3e0] ;  /* 0x0003e00001087983 */ /* 0x000f220000300800 */
[----:B------:R-:W4:Y:S02]  /*43cf0*/  LDL.LU R9, [R1+0x3e4] ;  /* 0x0003e40001097983 */ /* 0x000f240000300800 */
[----:B------:R-:W2:Y:S02]  /*43d00*/  LDL.LU R10, [R1+0x3e8] ;  /* 0x0003e800010a7983 */ /* 0x000ea40000300800 */
[----:B------:R-:W2:Y:S01]  /*43d10*/  LDL.LU R11, [R1+0x3ec] ;  /* 0x0003ec00010b7983 */ /* 0x000ea20000300800 */
[----:B------:R-:W3:Y:S01]  /*43d20*/  LDL.LU R24, [R1+0x2e0] ;  /* 0x0002e00001187983 */ /* 0x000ee20000300800 */
[----:B------:R-:W3:Y:S02]  /*43d30*/  LDL.LU R25, [R1+0x2e4] ;  /* 0x0002e40001197983 */ /* 0x000ee40000300800 */
[----:B------:R-:W3:Y:S02]  /*43d40*/  LDL.LU R26, [R1+0x2e8] ;  /* 0x0002e800011a7983 */ /* 0x000ee40000300800 */
[----:B------:R-:W3:Y:S01]  /*43d50*/  LDL.LU R27, [R1+0x2ec] ;  /* 0x0002ec00011b7983 */ /* 0x000ee20000300800 */
[----:B--2---:R-:W-:Y:S01]  /*43d60*/  STL.64 [R1+0x1ea0], R10 ;  /* 0x001ea00a01007387 */ /* 0x004fe20000100a00 */
[----:B----4-:R-:W-:Y:S02]  /*43d70*/  STL.64 [R1+0x1e98], R8 ;  /* 0x001e980801007387 */ /* 0x010fe40000100a00 */
[----:B---3--:R-:W-:Y:S02]  /*43d80*/  STL.64 [R1+0x1e70], R6 ;  /* 0x001e700601007387 */ /* 0x008fe40000100a00 */
[----:B------:R0:W-:Y:S02]  /*43d90*/  STL.64 [R1+0x1e68], R4 ;  /* 0x001e680401007387 */ /* 0x0001e40000100a00 */
        /* <DEDUP_REMOVED lines=10> */
[----:B------:R-:W-:Y:S01]  /*43e40*/  MOV R18, R22 ;  /* 0x0000001600127202 */ /* 0x000fe20000000f00 */
[----:B------:R-:W-:Y:S01]  /*43e50*/  IMAD.MOV.U32 R19, RZ, RZ, R23 ;  /* 0x000000ffff137224 */ /* 0x000fe200078e0017 */
[----:B---3--:R-:W-:Y:S01]  /*43e60*/  STL.64 [R1+0x1eb0], R6 ;  /* 0x001eb00601007387 */ /* 0x008fe20000100a00 */
[----:B--2---:R0:W-:Y:S03]  /*43e70*/  STL.64 [R1+0x1ea8], R4 ;  /* 0x001ea80401007387 */ /* 0x0041e60000100a00 */
[----:B0-----:R-:W2:Y:S01]  /*43e80*/  LDL.LU R4, [R1+0x3f0] ;  /* 0x0003f00001047983 */ /* 0x001ea20000300800 */
[----:B------:R-:W2:Y:S02]  /*43e90*/  LDL.LU R5, [R1+0x3f4] ;  /* 0x0003f40001057983 */ /* 0x000ea40000300800 */
[----:B------:R-:W2:Y:S02]  /*43ea0*/  LDL.LU R6, [R1+0x3f8] ;  /* 0x0003f80001067983 */ /* 0x000ea40000300800 */
[----:B------:R-:W2:Y:S01]  /*43eb0*/  LDL.LU R7, [R1+0x3fc] ;  /* 0x0003fc0001077983 */ /* 0x000ea20000300800 */
[----:B------:R-:W3:Y:S01]  /*43ec0*/  LDL.LU R16, [R1+0x2d0] ;  /* 0x0002d00001107983 */ /* 0x000ee20000300800 */
[----:B------:R-:W3:Y:S02]  /*43ed0*/  LDL.LU R17, [R1+0x2d4] ;  /* 0x0002d40001117983 */ /* 0x000ee40000300800 */
[----:B------:R-:W4:Y:S02]  /*43ee0*/  LDL.LU R22, [R1+0x1ecc] ;  /* 0x001ecc0001167983 */ /* 0x000f240000300800 */
[----:B------:R-:W4:Y:S01]  /*43ef0*/  LDL.LU R23, [R1+0x1ec8] ;  /* 0x001ec80001177983 */ /* 0x000f220000300800 */
[----:B------:R-:W-:Y:S04]  /*43f00*/  STL.64 [R1+0x1d78], R18 ;  /* 0x001d781201007387 */ /* 0x000fe80000100a00 */
[----:B---3--:R0:W-:Y:S01]  /*43f10*/  STL.64 [R1+0x1d70], R16 ;  /* 0x001d701001007387 */ /* 0x0081e20000100a00 */
[----:B----4-:R-:W-:Y:S03]  /*43f20*/  HMMA.16816.F32 R12, R12, R22, R24 ;  /* 0x000000160c0c723c */ /* 0x010fe60000001818 */
[----:B0-----:R-:W3:Y:S01]  /*43f30*/  LDL.LU R16, [R1+0x310] ;  /* 0x0003100001107983 */ /* 0x001ee20000300800 */
[----:B------:R-:W3:Y:S02]  /*43f40*/  LDL.LU R17, [R1+0x314] ;  /* 0x0003140001117983 */ /* 0x000ee40000300800 */
[----:B------:R-:W3:Y:S02]  /*43f50*/  LDL.LU R18, [R1+0x318] ;  /* 0x0003180001127983 */ /* 0x000ee40000300800 */
[----:B------:R-:W3:Y:S01]  /*43f60*/  LDL.LU R19, [R1+0x31c] ;  /* 0x00031c0001137983 */ /* 0x000ee20000300800 */
[----:B------:R-:W2:Y:S01]  /*43f70*/  LDL.LU.64 R26, [R1+0x1ec0] ;  /* 0x001ec000011a7983 */ /* 0x000ea20000300a00 */
[----:B------:R-:W2:Y:S11]  /*43f80*/  LDL.LU.64 R24, [R1+0x1eb8] ;  /* 0x001eb80001187983 */ /* 0x000eb60000300a00 */
[----:B------:R-:W-:Y:S02]  /*43f90*/  @!UPT UIADD3 URZ, URZ, URZ, URZ ;  /* 0x0000003f3f3ff290 */ /* 0x000fe4000fffe03f */
[----:B------:R-:W-:Y:S01]  /*43fa0*/  STL.64 [R1+0x2e0], R12 ;  /* 0x0002e00c01007387 */ /* 0x000fe20000100a00 */
[----:B------:R-:W-:Y:S02]  /*43fb0*/  STL.64 [R1+0x2e8], R14 ;  /* 0x0002e80e01007387 */ /* 0x000fe40000100a00 */
[----:B------:R-:W0:Y:S01]  /*43fc0*/  LDSM.16.M88.4 R12, [R0+0x21800] ;  /* 0x02180000000c783b */ /* 0x000e220000000200 */
[----:B------:R-:W-:-:S03]  /*43fd0*/  MOV R10, R3 ;  /* 0x00000003000a7202 */ /* 0x000fc60000000f00 */
[----:B------:R-:W-:Y:S01]  /*43fe0*/  IMAD.MOV.U32 R11, RZ, RZ, R2 ;  /* 0x000000ffff0b7224 */ /* 0x000fe200078e0002 */
[----:B0-----:R-:W-:Y:S01]  /*43ff0*/  STL [R1+0x1c5c], R12 ;  /* 0x001c5c0c01007387 */ /* 0x001fe20000100800 */
[----:B------:R-:W-:Y:S02]  /*44000*/  STL [R1+0x1c58], R13 ;  /* 0x001c580d01007387 */ /* 0x000fe40000100800 */
[----:B------:R-:W-:Y:S02]  /*44010*/  STL [R1+0x1c54], R14 ;  /* 0x001c540e01007387 */ /* 0x000fe40000100800 */
[----:B------:R0:W-:Y:S02]  /*44020*/  STL [R1+0x1c50], R15 ;  /* 0x001c500f01007387 */ /* 0x0001e40000100800 */
[----:B0-----:R-:W4:Y:S01]  /*44030*/  LDL.LU.64 R14, [R1+0xb8] ;  /* 0x0000b800010e7983 */ /* 0x001f220000300a00 */
[C---:B--2---:R-:W-:Y:S03]  /*44040*/  HMMA.16816.F32 R8, R24.reuse, R10, R4 ;  /* 0x0000000a1808723c */ /* 0x044fe60000001804 */
[----:B------:R-:W2:Y:S01]  /*44050*/  LDL.LU.64 R6, [R1+0x1eb0] ;  /* 0x001eb00001067983 */ /* 0x000ea20000300a00 */
[----:B------:R-:W2:Y:S11]  /*44060*/  LDL.LU.64 R4, [R1+0x1ea8] ;  /* 0x001ea80001047983 */ /* 0x000eb60000300a00 */
[----:B------:R-:W-:Y:S08]  /*44070*/  @!UPT UIADD3 URZ, URZ, URZ, URZ ;  /* 0x0000003f3f3ff290 */ /* 0x000ff0000fffe03f */
[----:B------:R-:W-:Y:S01]  /*44080*/  STL.64 [R1+0x3f0], R8 ;  /* 0x0003f00801007387 */ /* 0x000fe20000100a00 */
[----:B------:R0:W-:Y:S03]  /*44090*/  STL.64 [R1+0x3f8], R10 ;  /* 0x0003f80a01007387 */ /* 0x0001e60000100a00 */
[----:B0-----:R-:W4:Y:S01]  /*440a0*/  LDL.LU.64 R10, [R1+0x1ea0] ;  /* 0x001ea000010a7983 */ /* 0x001f220000300a00 */
[----:B------:R-:W4:Y:S02]  /*440b0*/  LDL.LU.64 R8, [R1+0x1e98] ;  /* 0x001e980001087983 */ /* 0x000f240000300a00 */
[C---:B----4-:R-:W-:Y:S11]  /*440c0*/  HMMA.16816.F32 R8, R24.reuse, R14, R8 ;  /* 0x0000000e1808723c */ /* 0x050ff60000001808 */
[----:B------:R-:W-:Y:S11]  /*440d0*/  @!UPT UIADD3 URZ, URZ, URZ, URZ ;  /* 0x0000003f3f3ff290 */ /* 0x000ff6000fffe03f */
[----:B------:R-:W-:Y:S01]  /*440e0*/  @!UPT UIADD3 URZ, URZ, URZ, URZ ;  /* 0x0000003f3f3ff290 */ /* 0x000fe2000fffe03f */
        /* <DEDUP_REMOVED lines=87> */
[----:B0-----:R-:W3:Y:S01]  /*44660*/  LDL.LU.64 R6, [R1+0x1d80] ;  /* 0x001d800001067983 */ /* 0x001ee20000300a00 */
[----:B------:R0:W-:Y:S02]  /*44670*/  STL [R1+0x1ca4], R10 ;  /* 0x001ca40a01007387 */ /* 0x0001e40000100800 */
[----:B------:R1:W-:Y:S02]  /*44680*/  STL [R1+0x1ca0], R11 ;  /* 0x001ca00b01007387 */ /* 0x0003e40000100800 */
[----:B------:R-:W2:Y:S01]  /*44690*/  LDL.LU R8, [R1+0x2b0] ;  /* 0x0002b00001087983 */ /* 0x000ea20000300800 */
[----:B------:R-:W2:Y:S04]  /*446a0*/  LDL.LU R9, [R1+0x2b4] ;  /* 0x0002b40001097983 */ /* 0x000ea80000300800 */
[----:B0-----:R-:W2:Y:S01]  /*446b0*/  LDL.LU R10, [R1+0x2b8] ;  /* 0x0002b800010a7983 */ /* 0x001ea20000300800 */
[----:B-1----:R-:W2:Y:S01]  /*446c0*/  LDL.LU R11, [R1+0x2bc] ;  /* 0x0002bc00010b7983 */ /* 0x002ea20000300800 */
[C---:B---3--:R-:W-:Y:S11]  /*446d0*/  HMMA.16816.F32 R16, R24.reuse, R6, R16 ;  /* 0x000000061810723c */ /* 0x048ff60000001810 */
[----:B------:R-:W-:Y:S11]  /*446e0*/  @!UPT UIADD3 URZ, URZ, URZ, URZ ;  /* 0x0000003f3f3ff290 */ /* 0x000ff6000fffe03f */
[----:B------:R-:W-:Y:S01]  /*446f0*/  @!UPT UIADD3 URZ, URZ, URZ, URZ ;  /* 0x0000003f3f3ff290 */ /* 0x000fe2000fffe03f */
[----:B------:R-:W-:Y:S01]  /*44700*/  STL.64 [R1+0x3c0], R16 ;  /* 0x0003c01001007387 */ /* 0x000fe20000100a00 */
[----:B------:R0:W-:Y:S03]  /*44710*/  STL.64 [R1+0x3c8], R18 ;  /* 0x0003c81201007387 */ /* 0x0001e60000100a00 */
[----:B0-----:R-:W3:Y:S01]  /*44720*/  LDL.LU.64 R18, [R1+0x1d78] ;  /* 0x001d780001127983 */ /* 0x001ee20000300a00 */
[----:B------:R-:W3:Y:S02]  /*44730*/  LDL.LU.64 R16, [R1+0x1d70] ;  /* 0x001d700001107983 */ /* 0x000ee40000300a00 */
[----:B---3--:R-:W-:Y:S01]  /*44740*/  HMMA.16816.F32 R24, R24, R22, R16 ;  /* 0x000000161818723c */ /* 0x008fe20000001810 */
[----:B------:R-:W3:Y:S01]  /*44750*/  LDL.LU.64 R18, [R1+0x1d68] ;  /* 0x001d680001127983 */ /* 0x000ee20000300a00 */
[----:B------:R-:W3:Y:S11]  /*44760*/  LDL.LU.64 R16, [R1+0x1d60] ;  /* 0x001d600001107983 */ /* 0x000ef60000300a00 */
[----:B------:R-:W-:Y:S10]  /*44770*/  @!UPT UIADD3 URZ, URZ, URZ, URZ ;  /* 0x0000003f3f3ff290 */ /* 0x000ff4000fffe03f */
[----:B------:R-:W-:Y:S01]  /*44780*/  STL.64 [R1+0x590], R24 ;  /* 0x0005901801007387 */ /* 0x000fe20000100a00 */
[----:B------:R0:W-:Y:S03]  /*44790*/  STL.64 [R1+0x598], R26 ;  /* 0x0005981a01007387 */ /* 0x0001e60000100a00 */
[----:B0-----:R-:W3:Y:S01]  /*447a0*/  LDL.LU.64 R26, [R1+0xc8] ;  /* 0x0000c800011a7983 */ /* 0x001ee20000300a00 */
[----:B------:R-:W-:Y:S02]  /*447b0*/  STL.64 [R1+0x1cf8], R22 ;  /* 0x001cf81601007387 */ /* 0x000fe40000100a00 */
[----:B------:R0:W-:Y:S02]  /*447c0*/  STL.64 [R1+0x1cf0], R20 ;  /* 0x001cf01401007387 */ /* 0x0001e40000100a00 */
[----:B0-----:R-:W3:Y:S01]  /*447d0*/  LDL.LU R20, [R1+0x2c0] ;  /* 0x0002c00001147983 */ /* 0x001ee20000300800 */
[----:B------:R-:W3:Y:S02]  /*447e0*/  LDL.LU R21, [R1+0x2c4] ;  /* 0x0002c40001157983 */ /* 0x000ee40000300800 */
[----:B------:R-:W3:Y:S02]  /*447f0*/  LDL.LU R22, [R1+0x2c8] ;  /* 0x0002c80001167983 */ /* 0x000ee40000300800 */
[----:B------:R-:W3:Y:S02]  /*44800*/  LDL.LU R23, [R1+0x2cc] ;  /* 0x0002cc0001177983 */ /* 0x000ee40000300800 */
[C---:B---3--:R-:W-:Y:S01]  /*44810*/  HMMA.16816.F32 R20, R16.reuse, R26, R20 ;  /* 0x0000001a1014723c */ /* 0x048fe20000001814 */
[----:B------:R-:W-:Y:S01]  /*44820*/  IMAD.MOV.U32 R4, RZ, RZ, R27 ;  /* 0x000000ffff047224 */ /* 0x000fe200078e001b */
[----:B------:R-:W-:Y:S11]  /*44830*/  MOV R5, R26 ;  /* 0x0000001a00057202 */ /* 0x000ff60000000f00 */
[----:B------:R-:W-:Y:S10]  /*44840*/  @!UPT UIADD3 URZ, URZ, URZ, URZ ;  /* 0x0000003f3f3ff290 */ /* 0x000ff4000fffe03f */
[----:B------:R-:W-:Y:S01]  /*44850*/  STL.64 [R1+0x5a0], R20 ;  /* 0x0005a01401007387 */ /* 0x000fe20000100a00 */
[----:B------:R-:W-:Y:S02]  /*44860*/  STL.64 [R1+0x5a8], R22 ;  /* 0x0005a81601007387 */ /* 0x000fe40000100a00 */
[----:B------:R-:W-:Y:S02]  /*44870*/  STL [R1+0x1c64], R4 ;  /* 0x001c640401007387 */ /* 0x000fe40000100800 */
[----:B------:R-:W-:Y:S01]  /*44880*/  STL [R1+0x1c60], R5 ;  /* 0x001c600501007387 */ /* 0x000fe20000100800 */
[----:B------:R2:W-:Y:S02]  /*44890*/  STL.64 [R1+0x1d08], R6 ;  /* 0x001d080601007387 */ /* 0x0005e40000100a00 */
[C---:B--2---:R-:W-:Y:S07]  /*448a0*/  HMMA.16816.F32 R4, R16.reuse, R14, R8 ;  /* 0x0000000e1004723c */ /* 0x044fee0000001808 */
[----:B------:R-:W-:Y:S01]  /*448b0*/  MOV R9, R14 ;  /* 0x0000000e00097202 */ /* 0x000fe20000000f00 */
[----:B------:R-:W-:Y:S11]  /*448c0*/  IMAD.MOV.U32 R8, RZ, RZ, R15 ;  /* 0x000000ffff087224 */ /* 0x000ff600078e000f */
[----:B------:R-:W-:Y:S04]  /*448d0*/  @!UPT UIADD3 URZ, URZ, URZ, URZ ;  /* 0x0000003f3f3ff290 */ /* 0x000fe8000fffe03f */
[----:B------:R0:W-:Y:S01]  /*448e0*/  STL.64 [R1+0x5b0], R4 ;  /* 0x0005b00401007387 */ /* 0x0001e20000100a00 */
[----:B------:R1:W-:Y:S03]  /*448f0*/  STL.64 [R1+0x5b8], R6 ;  /* 0x0005b80601007387 */ /* 0x0003e60000100a00 */
[----:B0-----:R-:W2:Y:S01]  /*44900*/  LDL.LU R4, [R1+0x260] ;  /* 0x0002600001047983 */ /* 0x001ea20000300800 */
[----:B------:R-:W2:Y:S02]  /*44910*/  LDL.LU R5, [R1+0x264] ;  /* 0x0002640001057983 */ /* 0x000ea40000300800 */
[----:B-1----:R-:W3:Y:S02]  /*44920*/  LDL.LU R6, [R1+0x268] ;  /* 0x0002680001067983 */ /* 0x002ee40000300800 */
[----:B------:R-:W3:Y:S01]  /*44930*/  LDL.LU R7, [R1+0x26c] ;  /* 0x00026c0001077983 */ /* 0x000ee20000300800 */
[----:B------:R-:W4:Y:S01]  /*44940*/  LDL.LU R12, [R1+0x280] ;  /* 0x00028000010c7983 */ /* 0x000f220000300800 */
[----:B------:R-:W4:Y:S02]  /*44950*/  LDL.LU R13, [R1+0x284] ;  /* 0x00028400010d7983 */ /* 0x000f240000300800 */
[----:B------:R-:W2:Y:S02]  /*44960*/  LDL.LU R14, [R1+0x288] ;  /* 0x00028800010e7983 */ /* 0x000ea40000300800 */
[----:B------:R-:W2:Y:S02]  /*44970*/  LDL.LU R15, [R1+0x28c] ;  /* 0x00028c00010f7983 */ /* 0x000ea40000300800 */
[----:B--2---:R0:W-:Y:S01]  /*44980*/  STL.64 [R1+0x1d38], R14 ;  /* 0x001d380e01007387 */ /* 0x0041e20000100a00 */
[----:B----4-:R-:W-:Y:S03]  /*44990*/  STL.64 [R1+0x1d30], R12 ;  /* 0x001d300c01007387 */ /* 0x010fe60000100a00 */
[----:B0-----:R-:W2:Y:S04]  /*449a0*/  LDL.LU.64 R14, [R1+0x98] ;  /* 0x00009800010e7983 */ /* 0x001ea80000300a00 */
[----:B--2---:R0:W-:Y:S04]  /*449b0*/  STL.64 [R1+0x1d48], R14 ;  /* 0x001d480e01007387 */ /* 0x0041e80000100a00 */
[----:B0-----:R-:W2:Y:S01]  /*449c0*/  LDL.LU.64 R14, [R1+0xa8] ;  /* 0x0000a800010e7983 */ /* 0x001ea20000300a00 */
[----:B---3--:R0:W-:Y:S02]  /*449d0*/  STL.64 [R1+0x1d18], R6 ;  /* 0x001d180601007387 */ /* 0x0081e40000100a00 */
[----:B------:R-:W-:Y:S01]  /*449e0*/  STL.64 [R1+0x1d10], R4 ;  /* 0x001d100401007387 */ /* 0x000fe20000100a00 */
[----:B0-----:R-:W3:Y:S04]  /*449f0*/  LDL.LU.64 R6, [R1+0x78] ;  /* 0x0000780001067983 */ /* 0x001ee80000300a00 */
[----:B---3--:R0:W-:Y:S04]  /*44a00*/  STL.64 [R1+0x1d28], R6 ;  /* 0x001d280601007387 */ /* 0x0081e80000100a00 */
[----:B0-----:R-:W3:Y:S04]  /*44a10*/  LDL.LU.64 R6, [R1+0x88] ;  /* 0x0000880001067983 */ /* 0x001ee80000300a00 */
[----:B---3--:R0:W-:Y:S01]  /*44a20*/  STL.64 [R1+0x1d40], R6 ;  /* 0x001d400601007387 */ /* 0x0081e20000100a00 */
[----:B------:R-:W3:Y:S02]  /*44a30*/  LDL.LU R4, [R1+0x290] ;  /* 0x0002900001047983 */ /* 0x000ee40000300800 */
[----:B------:R-:W3:Y:S01]  /*44a40*/  LDL.LU R5, [R1+0x294] ;  /* 0x0002940001057983 */ /* 0x000ee20000300800 */
[----:B0-----:R-:W4:Y:S01]  /*44a50*/  LDL.LU R6, [R1+0x298] ;  /* 0x0002980001067983 */ /* 0x001f220000300800 */
[----:B------:R-:W4:Y:S03]  /*44a60*/  LDL.LU R7, [R1+0x29c] ;  /* 0x00029c0001077983 */ /* 0x000f260000300800 */
[----:B----4-:R-:W-:Y:S01]  /*44a70*/  STL.64 [R1+0x1d58], R6 ;  /* 0x001d580601007387 */ /* 0x010fe20000100a00 */
[----:B---3--:R0:W-:Y:S03]  /*44a80*/  STL.64 [R1+0x1d50], R4 ;  /* 0x001d500401007387 */ /* 0x0081e60000100a00 */
[----:B0-----:R-:W2:Y:S01]  /*44a90*/  LDL.LU R4, [R1+0x2a0] ;  /* 0x0002a00001047983 */ /* 0x001ea20000300800 */
[----:B------:R-:W2:Y:S02]  /*44aa0*/  LDL.LU R5, [R1+0x2a4] ;  /* 0x0002a40001057983 */ /* 0x000ea40000300800 */
[----:B------:R-:W2:Y:S02]  /*44ab0*/  LDL.LU R6, [R1+0x2a8] ;  /* 0x0002a80001067983 */ /* 0x000ea40000300800 */
[----:B------:R-:W2:Y:S01]  /*44ac0*/  LDL.LU R7, [R1+0x2ac] ;  /* 0x0002ac0001077983 */ /* 0x000ea20000300800 */
[----:B------:R-:W3:Y:S04]  /*44ad0*/  LDL.LU.64 R22, [R1+0x58] ;  /* 0x0000580001167983 */ /* 0x000ee80000300a00 */
[----:B---3--:R0:W-:Y:S04]  /*44ae0*/  STL.64 [R1+0x1d00], R22 ;  /* 0x001d001601007387 */ /* 0x0081e80000100a00 */
[----:B0-----:R-:W3:Y:S01]  /*44af0*/  LDL.LU.64 R22, [R1+0x68] ;  /* 0x0000680001167983 */ /* 0x001ee20000300a00 */
[C---:B--2---:R-:W-:Y:S01]  /*44b00*/  HMMA.16816.F32 R4, R16.reuse, R14, R4 ;  /* 0x0000000e1004723c */ /* 0x044fe20000001804 */
[----:B------:R-:W-:Y:S01]  /*44b10*/  MOV R2, R14 ;  /* 0x0000000e00027202 */ /* 0x000fe20000000f00 */
[----:B------:R-:W-:Y:S01]  /*44b20*/  IMAD.MOV.U32 R3, RZ, RZ, R15 ;  /* 0x000000ffff037224 */ /* 0x000fe200078e000f */
[----:B---3--:R0:W-:Y:S01]  /*44b30*/  STL.64 [R1+0x1d20], R22 ;  /* 0x001d201601007387 */ /* 0x0081e20000100a00 */
[----:B------:R-:W2:Y:S02]  /*44b40*/  LDL.LU R20, [R1+0x270] ;  /* 0x0002700001147983 */ /* 0x000ea40000300800 */
[----:B------:R-:W2:Y:S01]  /*44b50*/  LDL.LU R21, [R1+0x274] ;  /* 0x0002740001157983 */ /* 0x000ea20000300800 */
[----:B0-----:R-:W2:Y:S01]  /*44b60*/  LDL.LU R22, [R1+0x278] ;  /* 0x0002780001167983 */ /* 0x001ea20000300800 */
[----:B------:R-:W2:Y:S02]  /*44b70*/  LDL.LU R23, [R1+0x27c] ;  /* 0x00027c0001177983 */ /* 0x000ea40000300800 */
[----:B------:R-:W3:Y:S02]  /*44b80*/  LDL.LU.64 R26, [R1+0x38] ;  /* 0x00003800011a7983 */ /* 0x000ee40000300a00 */
[----:B------:R0:W-:Y:S01]  /*44b90*/  STL [R1+0x1c6c], R8 ;  /* 0x001c6c0801007387 */ /* 0x0001e20000100800 */
[----:B------:R1:W-:Y:S04]  /*44ba0*/  STL [R1+0x1c68], R9 ;  /* 0x001c680901007387 */ /* 0x0003e80000100800 */
[----:B0-----:R-:W4:Y:S01]  /*44bb0*/  LDL.LU R8, [R1+0x250] ;  /* 0x0002500001087983 */ /* 0x001f220000300800 */
[----:B-1----:R-:W4:Y:S02]  /*44bc0*/  LDL.LU R9, [R1+0x254] ;  /* 0x0002540001097983 */ /* 0x002f240000300800 */
[----:B------:R-:W4:Y:S02]  /*44bd0*/  LDL.LU R10, [R1+0x258] ;  /* 0x00025800010a7983 */ /* 0x000f240000300800 */
[----:B------:R-:W4:Y:S01]  /*44be0*/  LDL.LU R11, [R1+0x25c] ;  /* 0x00025c00010b7983 */ /* 0x000f220000300800 */
[----:B------:R-:W-:Y:S01]  /*44bf0*/  STL.64 [R1+0x5c0], R4 ;  /* 0x0005c00401007387 */ /* 0x000fe20000100a00 */
[----:B------:R0:W-:Y:S03]  /*44c00*/  STL.64 [R1+0x5c8], R6 ;  /* 0x0005c80601007387 */ /* 0x0001e60000100a00 */
[----:B0-----:R-:W2:Y:S01]  /*44c10*/  LDL.LU.64 R6, [R1+0x1d58] ;  /* 0x001d580001067983 */ /* 0x001ea20000300a00 */
[----:B------:R-:W2:Y:S02]  /*44c20*/  LDL.LU.64 R4, [R1+0x1d50] ;  /* 0x001d500001047983 */ /* 0x000ea40000300a00 */
[----:B------:R-:W2:Y:S02]  /*44c30*/  LDL.LU.64 R14, [R1+0x1d48] ;  /* 0x001d4800010e7983 */ /* 0x000ea40000300a00 */
[----:B------:R-:W-:Y:S01]  /*44c40*/  STL [R1+0x1c74], R3 ;  /* 0x001c740301007387 */ /* 0x000fe20000100800 */
[----:B------:R-:W-:Y:S01]  /*44c50*/  STL [R1+0x1c70], R2 ;  /* 0x001c700201007387 */ /* 0x000fe20000100800 */
        /* <DEDUP_REMOVED lines=11> */
[C---:B--2---:R-:W-:Y:S11]  /*44d10*/  HMMA.16816.F32 R12, R16.reuse, R6, R12 ;  /* 0x00000006100c723c */ /* 0x044ff6000000180c */
[----:B------:R-:W-:Y:S11]  /*44d20*/  @!UPT UIADD3 URZ, URZ, URZ, URZ ;  /* 0x0000003f3f3ff290 */ /* 0x000ff6000fffe03f */
[----:B------:R-:W-:Y:S01]  /*44d30*/  @!UPT UIADD3 URZ, URZ, URZ, URZ ;  /* 0x0000003f3f3ff290 */ /* 0x000fe2000fffe03f */
[----:B------:R-:W-:Y:S01]  /*44d40*/  STL.64 [R1+0x5e0], R12 ;  /* 0x0005e00c01007387 */ /* 0x000fe20000100a00 */
[----:B------:R0:W-:Y:S02]  /*44d50*/  STL.64 [R1+0x5e8], R14 ;  /* 0x0005e80e01007387 */ /* 0x0001e40000100a00 */
[----:B0-----:R-:W-:Y:S01]  /*44d60*/  MOV R14, R6 ;  /* 0x00000006000e7202 */ /* 0x001fe20000000f00 */
[----:B------:R-:W-:Y:S02]  /*44d70*/  IMAD.MOV.U32 R15, RZ, RZ, R7 ;  /* 0x000000ffff0f7224 */ /* 0x000fe400078e0007 */
        /* <DEDUP_REMOVED lines=24> */
[----:B------:R-:W4:Y:S02]  /*44f00*/  LDL.LU.64 R22, [R1+0x1d00] ;  /* 0x001d000001167983 */ /* 0x000f240000300a00 */
[C---:B----4-:R-:W-:Y:S01]  /*44f10*/  HMMA.16816.F32 R8, R16.reuse, R22, R8 ;  /* 0x000000161008723c */ /* 0x050fe20000001808 */
[----:B--2---:R0:W-:Y:S01]  /*44f20*/  STL.64 [R1+0x1c98], R6 ;  /* 0x001c980601007387 */ /* 0x0041e20000100a00 */
[----:B------:R-:W-:Y:S03]  /*44f30*/  STL.64 [R1+0x1c90], R4 ;  /* 0x001c900401007387 */ /* 0x000fe60000100a00 */
[----:B0-----:R-:W2:Y:S11]  /*44f40*/  LDL.LU.64 R6, [R1+0x48] ;  /* 0x0000480001067983 */ /* 0x001eb60000300a00 */
[----:B------:R-:W-:Y:S07]  /*44f50*/  @!UPT UIADD3 URZ, URZ, URZ, URZ ;  /* 0x0000003f3f3ff290 */ /* 0x000fee000fffe03f */
[----:B------:R0:W-:Y:S01]  /*44f60*/  STL.64 [R1+0x610], R8 ;  /* 0x0006100801007387 */ /* 0x0001e20000100a00 */
[----:B------:R-:W-:Y:S01]  /*44f70*/  STL.64 [R1+0x618], R10 ;  /* 0x0006180a01007387 */ /* 0x000fe20000100a00 */
[----:B0-----:R-:W-:Y:S01]  /*44f80*/  MOV R8, R22 ;  /* 0x0000001600087202 */ /* 0x001fe20000000f00 */
[----:B------:R-:W-:Y:S02]  /*44f90*/  IMAD.MOV.U32 R9, RZ, RZ, R23 ;  /* 0x000000ffff097224 */ /* 0x000fe400078e0017 */
[----:B------:R-:W4:Y:S01]  /*44fa0*/  LDL.LU.64 R22, [R1+0x1cf8] ;  /* 0x001cf80001167983 */ /* 0x000f220000300a00 */
[----:B------:R-:W4:Y:S02]  /*44fb0*/  LDL.LU.64 R20, [R1+0x1cf0] ;  /* 0x001cf00001147983 */ /* 0x000f240000300a00 */
[----:B------:R0:W-:Y:S02]  /*44fc0*/  STL.64 [R1+0x1cc8], R8 ;  /* 0x001cc80801007387 */ /* 0x0001e40000100a00 */
[----:B0-----:R-:W4:Y:S01]  /*44fd0*/  LDL.LU R8, [R1+0x240] ;  /* 0x0002400001087983 */ /* 0x001f220000300800 */
[----:B------:R-:W4:Y:S02]  /*44fe0*/  LDL.LU R9, [R1+0x244] ;  /* 0x0002440001097983 */ /* 0x000f240000300800 */
[----:B------:R-:W4:Y:S02]  /*44ff0*/  LDL.LU R10, [R1+0x248] ;  /* 0x00024800010a7983 */ /* 0x000f240000300800 */
[----:B------:R-:W4:Y:S02]  /*45000*/  LDL.LU R11, [R1+0x24c] ;  /* 0x00024c00010b7983 */ /* 0x000f240000300800 */
[----:B---3--:R-:W-:Y:S01]  /*45010*/  IMAD.MOV.U32 R0, RZ, RZ, R27 ;  /* 0x000000ffff007224 */ /* 0x008fe200078e001b */
[----:B--2---:R-:W-:Y:S01]  /*45020*/  MOV R3, R6 ;  /* 0x0000000600037202 */ /* 0x004fe20000000f00 */
[----:B------:R-:W-:Y:S01]  /*45030*/  IMAD.MOV.U32 R2, RZ, RZ, R7 ;  /* 0x000000ffff027224 */ /* 0x000fe200078e0007 */
[C---:B----4-:R-:W-:Y:S08]  /*45040*/  HMMA.16816.F32 R8, R16.reuse, R6, R8 ;  /* 0x000000061008723c */ /* 0x050ff00000001808 */
[----:B------:R-:W-:Y:S11]  /*45050*/  HMMA.16816.F32 R4, R16, R26, R12 ;  /* 0x0000001a1004723c */ /* 0x000ff6000000180c */
[----:B------:R-:W-:Y:S04]  /*45060*/  @!UPT UIADD3 URZ, URZ, URZ, URZ ;  /* 0x0000003f3f3ff290 */ /* 0x000fe8000fffe03f */
[----:B------:R-:W-:Y:S01]  /*45070*/  STL.64 [R1+0x620], R8 ;  /* 0x0006200801007387 */ /* 0x000fe20000100a00 */
[----:B------:R-:W-:Y:S07]  /*45080*/  STL.64 [R1+0x628], R10 ;  /* 0x0006280a01007387 */ /* 0x000fee0000100a00 */
[----:B------:R-:W-:Y:S02]  /*45090*/  STL.64 [R1+0x630], R4 ;  /* 0x0006300401007387 */ /* 0x000fe40000100a00 */
[----:B------:R-:W-:Y:S01]  /*450a0*/  STL.64 [R1+0x638], R6 ;  /* 0x0006380601007387 */ /* 0x000fe20000100a00 */
[----:B------:R-:W2:Y:S01]  /*450b0*/  LDL.LU R27, [R1+0xa14] ;  /* 0x000a1400011b7983 */ /* 0x000ea20000300800 */
[----:B------:R-:W-:-:S03]  /*450c0*/  MOV R28, R26 ;  /* 0x0000001a001c7202 */ /* 0x000fc60000000f00 */
[----:B--2---:R0:W-:Y:S01]  /*450d0*/  STL [R1+0x1ad8], R27 ;  /* 0x001ad81b01007387 */ /* 0x0041e20000100800 */
[----:B------:R-:W2:Y:S02]  /*450e0*/  LDL.LU R24, [R1+0xd0] ;  /* 0x0000d00001187983 */ /* 0x000ea40000300800 */
[----:B------:R-:W2:Y:S02]  /*450f0*/  LDL.LU R25, [R1+0xd4] ;  /* 0x0000d40001197983 */ /* 0x000ea40000300800 */
[----:B------:R-:W3:Y:S01]  /*45100*/  LDL.LU R26, [R1+0xd8] ;  /* 0x0000d800011a7983 */ /* 0x000ee20000300800 */
[----:B0-----:R-:W-:Y:S02]  /*45110*/  MOV R27, R29 ;  /* 0x0000001d001b7202 */ /* 0x001fe40000000f00 */
[----:B------:R-:W4:Y:S01]  /*45120*/  LDL.LU R29, [R1+0x1ce8] ;  /* 0x001ce800011d7983 */ /* 0x000f220000300800 */
        /* <DEDUP_REMOVED lines=9> */
[----:B------:R-:W-:Y:S03]  /*451c0*/  STL.64 [R1+0x1cd0], R8 ;  /* 0x001cd00801007387 */ /* 0x000fe60000100a00 */
[----:B0-----:R-:W2:Y:S01]  /*451d0*/  LDL.LU.64 R10, [R1+0x28] ;  /* 0x00002800010a7983 */ /* 0x001ea20000300a00 */
[----:B------:R-:W-:Y:S02]  /*451e0*/  STL.64 [R1+0x1cb0], R14 ;  /* 0x001cb00e01007387 */ /* 0x000fe40000100a00 */
[----:B------:R0:W-:Y:S02]  /*451f0*/  STL.64 [R1+0x1ca8], R12 ;  /* 0x001ca80c01007387 */ /* 0x0001e40000100a00 */
[----:B0-----:R-:W2:Y:S01]  /*45200*/  LDL.LU R12, [R1+0x200] ;  /* 0x00020000010c7983 */ /* 0x001ea20000300800 */
[----:B------:R-:W2:Y:S02]  /*45210*/  LDL.LU R13, [R1+0x204] ;  /* 0x00020400010d7983 */ /* 0x000ea40000300800 */
[----:B------:R-:W2:Y:S02]  /*45220*/  LDL.LU R14, [R1+0x208] ;  /* 0x00020800010e7983 */ /* 0x000ea40000300800 */
[----:B------:R-:W2:Y:S02]  /*45230*/  LDL.LU R15, [R1+0x20c] ;  /* 0x00020c00010f7983 */ /* 0x000ea40000300800 */
[----:B--2---:R0:W-:Y:S01]  /*45240*/  STL.64 [R1+0x1cc0], R14 ;  /* 0x001cc00e01007387 */ /* 0x0041e20000100a00 */
[----:B------:R1:W-:Y:S03]  /*45250*/  STL.64 [R1+0x1cb8], R12 ;  /* 0x001cb80c01007387 */ /* 0x0003e60000100a00 */
[----:B0-----:R-:W2:Y:S04]  /*45260*/  LDL.LU.64 R14, [R1+0x18] ;  /* 0x00001800010e7983 */ /* 0x001ea80000300a00 */
[----:B--2---:R0:W-:Y:S01]  /*45270*/  STL.64 [R1+0x1ce0], R14 ;  /* 0x001ce00e01007387 */ /* 0x0041e20000100a00 */
[----:B-1----:R-:W2:Y:S02]  /*45280*/  LDL.LU R12, [R1+0x220] ;  /* 0x00022000010c7983 */ /* 0x002ea40000300800 */
[----:B------:R-:W2:Y:S01]  /*45290*/  LDL.LU R13, [R1+0x224] ;  /* 0x00022400010d7983 */ /* 0x000ea20000300800 */
[----:B0-----:R-:W2:Y:S01]  /*452a0*/  LDL.LU R14, [R1+0x228] ;  /* 0x00022800010e7983 */ /* 0x001ea20000300800 */
[----:B------:R-:W2:Y:S02]  /*452b0*/  LDL.LU R15, [R1+0x22c] ;  /* 0x00022c00010f7983 */ /* 0x000ea40000300800 */
[----:B------:R-:W2:Y:S02]  /*452c0*/  LDL.LU R4, [R1+0x1f0] ;  /* 0x0001f00001047983 */ /* 0x000ea40000300800 */
[----:B------:R-:W2:Y:S01]  /*452d0*/  LDL.LU R5, [R1+0x1f4] ;  /* 0x0001f40001057983 */ /* 0x000ea20000300800 */
[----:B------:R-:W2:Y:S01]  /*452e0*/  LDL.LU R6, [R1+0x1f8] ;  /* 0x0001f80001067983 */ /* 0x000ea20000300800 */
[----:B------:R-:W2:Y:S02]  /*452f0*/  LDL.LU R7, [R1+0x1fc] ;  /* 0x0001fc0001077983 */ /* 0x000ea40000300800 */
        /* <DEDUP_REMOVED lines=10> */
[----:B------:R-:W3:Y:S01]  /*453a0*/  LDL.LU R26, [R1+0xf8] ;  /* 0x0000f800011a7983 */ /* 0x000ee20000300800 */
[----:B------:R-:W-:Y:S01]  /*453b0*/  HMMA.16816.F32 R12, R16, R10, R12 ;  /* 0x0000000a100c723c */ /* 0x000fe2000000180c */
[----:B----4-:R-:W-:-:S05]  /*453c0*/  IMAD.MOV.U32 R27, RZ, RZ, R29 ;  /* 0x000000ffff1b7224 */ /* 0x010fca00078e001d */
[----:B---3--:R0:W-:Y:S01]  /*453d0*/  STL.64 [R1+0x1b08], R26 ;  /* 0x001b081a01007387 */ /* 0x0081e20000100a00 */
[----:B--2---:R1:W-:Y:S02]  /*453e0*/  STL.64 [R1+0x1b00], R24 ;  /* 0x001b001801007387 */ /* 0x0043e40000100a00 */
[----:B0-----:R-:W-:Y:S01]  /*453f0*/  IMAD.MOV.U32 R27, RZ, RZ, R20 ;  /* 0x000000ffff1b7224 */ /* 0x001fe200078e0014 */
[----:B------:R-:W-:Y:S01]  /*45400*/  MOV R26, R21 ;  /* 0x00000015001a7202 */ /* 0x000fe20000000f00 */
[----:B------:R-:W2:Y:S01]  /*45410*/  LDL.LU R20, [R1+0x6b0] ;  /* 0x0006b00001147983 */ /* 0x000ea20000300800 */
[----:B------:R-:W2:Y:S02]  /*45420*/  LDL.LU R21, [R1+0xa10] ;  /* 0x000a100001157983 */ /* 0x000ea40000300800 */
[----:B------:R-:W3:Y:S09]  /*45430*/  LDL.LU R29, [R1+0xa0c] ;  /* 0x000a0c00011d7983 */ /* 0x000ef20000300800 */
[----:B------:R-:W-:Y:S01]  /*45440*/  STL.64 [R1+0x640], R12 ;  /* 0x0006400c01007387 */ /* 0x000fe20000100a00 */
[----:B------:R0:W-:Y:S01]  /*45450*/  STL.64 [R1+0x648], R14 ;  /* 0x0006480e01007387 */ /* 0x0001e20000100a00 */
[----:B-1----:R-:W-:Y:S01]  /*45460*/  MOV R25, R10 ;  /* 0x0000000a00197202 */ /* 0x002fe20000000f00 */
[----:B------:R-:W-:-:S02]  /*45470*/  IMAD.MOV.U32 R24, RZ, RZ, R11 ;  /* 0x000000ffff187224 */ /* 0x000fc400078e000b */
[----:B0-----:R-:W4:Y:S01]  /*45480*/  LDL.LU.64 R14, [R1+0x1ce0] ;  /* 0x001ce000010e7983 */ /* 0x001f220000300a00 */
[----:B------:R-:W4:Y:S02]  /*45490*/  LDL.LU.64 R10, [R1+0x1cd8] ;  /* 0x001cd800010a7983 */ /* 0x000f240000300a00 */
[----:B------:R-:W4:Y:S02]  /*454a0*/  LDL.LU.64 R8, [R1+0x1cd0] ;  /* 0x001cd00001087983 */ /* 0x000f240000300a00 */
[C---:B----4-:R-:W-:Y:S11]  /*454b0*/  HMMA.16816.F32 R8, R16.reuse, R14, R8 ;  /* 0x0000000e1008723c */ /* 0x050ff60000001808 */
[----:B------:R-:W-:Y:S11]  /*454c0*/  @!UPT UIADD3 URZ, URZ, URZ, URZ ;  /* 0x0000003f3f3ff290 */ /* 0x000ff6000fffe03f */
[----:B------:R-:W-:Y:S01]  /*454d0*/  @!UPT UIADD3 URZ, URZ, URZ, URZ ;  /* 0x0000003f3f3ff290 */ /* 0x000fe2000fffe03f */
[----:B------:R0:W-:Y:S01]  /*454e0*/  STL.64 [R1+0x650], R8 ;  /* 0x0006500801007387 */ /* 0x0001e20000100a00 */
[----:B------:R1:W-:Y:S03]  /*454f0*/  STL.64 [R1+0x658], R10 ;  /* 0x0006580a01007387 */ /* 0x0003e60000100a00 */
[----:B0-----:R-:W4:Y:S01]  /*45500*/  LDL.LU.64 R8, [R1+0x1cc8] ;  /* 0x001cc80001087983 */ /* 0x001f220000300a00 */
[----:B-1----:R-:W-:Y:S01]  /*45510*/  MOV R10, R14 ;  /* 0x0000000e000a7202 */ /* 0x002fe20000000f00 */
[----:B------:R-:W-:Y:S02]  /*45520*/  IMAD.MOV.U32 R11, RZ, RZ, R15 ;  /* 0x000000ffff0b7224 */ /* 0x000fe400078e000f */
[----:B------:R-:W2:Y:S01]  /*45530*/  LDL.LU.64 R14, [R1+0x1cc0] ;  /* 0x001cc000010e7983 */ /* 0x000ea20000300a00 */
[----:B------:R-:W2:Y:S02]  /*45540*/  LDL.LU.64 R12, [R1+0x1cb8] ;  /* 0x001cb800010c7983 */ /* 0x000ea40000300a00 */
[----:B--2---:R-:W-:Y:S11]  /*45550*/  HMMA.16816.F32 R12, R16, R26, R12 ;  /* 0x0000001a100c723c */ /* 0x004ff6000000180c */
[----:B------:R-:W-:Y:S11]  /*45560*/  @!UPT UIADD3 URZ, URZ, URZ, URZ ;  /* 0x0000003f3f3ff290 */ /* 0x000ff6000fffe03f */
[----:B------:R-:W-:Y:S01]  /*45570*/  @!UPT UIADD3 URZ, URZ, URZ, URZ ;  /* 0x0000003f3f3ff290 */ /* 0x000fe2000fffe03f */
[----:B------:R-:W-:Y:S01]  /*45580*/  STL.64 [R1+0x660], R12 ;  /* 0x0006600c01007387 */ /* 0x000fe20000100a00 */
[----:B------:R0:W-:Y:S03]  /*45590*/  STL.64 [R1+0x668], R14 ;  /* 0x0006680e01007387 */ /* 0x0001e60000100a00 */
[----:B0-----:R-:W2:Y:S01]  /*455a0*/  LDL.LU.64 R14, [R1+0x1cb0] ;  /* 0x001cb000010e7983 */ /* 0x001ea20000300a00 */
[----:B------:R-:W2:Y:S02]  /*455b0*/  LDL.LU.64 R12, [R1+0x1ca8] ;  /* 0x001ca800010c7983 */ /* 0x000ea40000300a00 */
[----:B------:R0:W-:Y:S02]  /*455c0*/  STL.64 [R1+0x1b20], R26 ;  /* 0x001b201a01007387 */ /* 0x0001e40000100a00 */
[----:B0-----:R-:W-:Y:S01]  /*455d0*/  MOV R26, R10 ;  /* 0x0000000a001a7202 */ /* 0x001fe20000000f00 */
[----:B------:R-:W-:Y:S01]  /*455e0*/  IMAD.MOV.U32 R27, RZ, RZ, R11 ;  /* 0x000000ffff1b7224 */ /* 0x000fe200078e000b */
[----:B------:R-:W2:Y:S01]  /*455f0*/  LDL.LU R10, [R1+0x1ca4] ;  /* 0x001ca400010a7983 */ /* 0x000ea20000300800 */
[----:B------:R-:W2:Y:S03]  /*45600*/  LDL.LU R11, [R1+0x1ca0] ;  /* 0x001ca000010b7983 */ /* 0x000ea60000300800 */
[----:B------:R0:W-:Y:S02]  /*45610*/  STL.64 [R1+0x1b38], R26 ;  /* 0x001b381a01007387 */ /* 0x0001e40000100a00 */
[----:B0-----:R-:W-:Y:S01]  /*45620*/  MOV R26, R25 ;  /* 0x00000019001a7202 */ /* 0x001fe20000000f00 */
[----:B------:R-:W-:-:S05]  /*45630*/  IMAD.MOV.U32 R27, RZ, RZ, R24 ;  /* 0x000000ffff1b7224 */ /* 0x000fca00078e0018 */
[----:B------:R0:W-:Y:S01]  /*45640*/  STL.64 [R1+0x1b50], R26 ;  /* 0x001b501a01007387 */ /* 0x0001e20000100a00 */
[----:B------:R-:W3:Y:S02]  /*45650*/  LDL.LU R24, [R1+0x1d0] ;  /* 0x0001d00001187983 */ /* 0x000ee40000300800 */
[----:B------:R-:W3:Y:S01]  /*45660*/  LDL.LU R25, [R1+0x1d4] ;  /* 0x0001d40001197983 */ /* 0x000ee20000300800 */
[----:B0-----:R-:W3:Y:S01]  /*45670*/  LDL.LU R26, [R1+0x1d8] ;  /* 0x0001d800011a7983 */ /* 0x001ee20000300800 */
[----:B------:R-:W3:Y:S01]  /*45680*/  LDL.LU R27, [R1+0x1dc] ;  /* 0x0001dc00011b7983 */ /* 0x000ee20000300800 */
[C---:B--2---:R-:W-:Y:S11]  /*45690*/  HMMA.16816.F32 R4, R16.reuse, R10, R4 ;  /* 0x0000000a1004723c */ /* 0x044ff60000001804 */
[----:B------:R-:W-:Y:S11]  /*456a0*/  @!UPT UIADD3 URZ, URZ, URZ, URZ ;  /* 0x0000003f3f3ff290 */ /* 0x000ff6000fffe03f */
[----:B------:R-:W-:Y:S01]  /*456b0*/  @!UPT UIADD3 URZ, URZ, URZ, URZ ;  /* 0x0000003f3f3ff290 */ /* 0x000fe2000fffe03f */
[----:B------:R-:W-:Y:S01]  /*456c0*/  STL.64 [R1+0x670], R4 ;  /* 0x0006700401007387 */ /* 0x000fe20000100a00 */
[----:B------:R0:W-:Y:S03]  /*456d0*/  STL.64 [R1+0x678], R6 ;  /* 0x0006780601007387 */ /* 0x0001e60000100a00 */
[----:B0-----:R-:W2:Y:S01]  /*456e0*/  LDL.LU.64 R6, [R1+0x1c98] ;  /* 0x001c980001067983 */ /* 0x001ea20000300a00 */
[----:B------:R-:W3:Y:S02]  /*456f0*/  LDL.LU.64 R4, [R1+0x1c90] ;  /* 0x001c900001047983 */ /* 0x000ee40000300a00 */
[----:B------:R-:W-:Y:S01]  /*45700*/  STL.64 [R1+0x1bb0], R10 ;  /* 0x001bb00a01007387 */ /* 0x000fe20000100a00 */
[C---:B--2---:R-:W-:Y:S08]  /*45710*/  HMMA.16816.F32 R12, R16.reuse, R6, R12 ;  /* 0x00000006100c723c */ /* 0x044ff0000000180c */
[----:B---3--:R-:W-:Y:S07]  /*45720*/  HMMA.16816.F32 R16, R16, R22, R24 ;  /* 0x000000161010723c */ /* 0x008fee0000001818 */
[----:B------:R-:W-:Y:S01]  /*45730*/  MOV R26, R28 ;  /* 0x0000001c001a7202 */ /* 0x000fe20000000f00 */
[----:B------:R-:W-:-:S07]  /*45740*/  IMAD.MOV.U32 R27, RZ, RZ, R0 ;  /* 0x000000ffff1b7224 */ /* 0x000fce00078e0000 */
[----:B------:R-:W-:Y:S01]  /*45750*/  STL.64 [R1+0x7b0], R12 ;  /* 0x0007b00c01007387 */ /* 0x000fe20000100a00 */
[----:B------:R0:W-:Y:S03]  /*45760*/  STL.64 [R1+0x7b8], R14 ;  /* 0x0007b80e01007387 */ /* 0x0001e60000100a00 */
[----:B0-----:R-:W2:Y:S01]  /*45770*/  LDL.LU.64 R14, [R1+0x1c88] ;  /* 0x001c8800010e7983 */ /* 0x001ea20000300a00 */
[----:B------:R-:W3:Y:S02]  /*45780*/  LDL.LU.64 R12, [R1+0x1c80] ;  /* 0x001c8000010c7983 */ /* 0x000ee40000300a00 */
[----:B------:R-:W-:Y:S02]  /*45790*/  STL.64 [R1+0x1bc8], R6 ;  /* 0x001bc80601007387 */ /* 0x000fe40000100a00 */
[----:B------:R-:W2:Y:S01]  /*457a0*/  LDL.LU R28, [R1+0x1c7c] ;  /* 0x001c7c00011c7983 */ /* 0x000ea20000300800 */
[----:B------:R-:W-:Y:S01]  /*457b0*/  STL.64 [R1+0x7a0], R16 ;  /* 0x0007a01001007387 */ /* 0x000fe20000100a00 */
[----:B------:R-:W-:Y:S02]  /*457c0*/  STL.64 [R1+0x7a8], R18 ;  /* 0x0007a81201007387 */ /* 0x000fe40000100a00 */
[----:B------:R-:W2:Y:S02]  /*457d0*/  LDL.LU R0, [R1+0x1c78] ;  /* 0x001c780001007983 */ /* 0x000ea40000300800 */
[----:B------:R-:W-:Y:S01]  /*457e0*/  STL.64 [R1+0x1b68], R26 ;  /* 0x001b681a01007387 */ /* 0x000fe20000100a00 */
[----:B------:R-:W-:Y:S01]  /*457f0*/  STL.64 [R1+0x1b18], R22 ;  /* 0x001b181601007387 */ /* 0x000fe20000100a00 */
        /* <DEDUP_REMOVED lines=9> */
[----:B------:R4:W-:Y:S02]  /*45890*/  STL.64 [R1+0x1b80], R26 ;  /* 0x001b801a01007387 */ /* 0x0009e40000100a00 */
[----:B----4-:R-:W-:Y:S01]  /*458a0*/  MOV R26, R8 ;  /* 0x00000008001a7202 */ /* 0x010fe20000000f00 */
[----:B------:R-:W-:Y:S01]  /*458b0*/  IMAD.MOV.U32 R27, RZ, RZ, R9 ;  /* 0x000000ffff1b7224 */ /* 0x000fe200078e0009 */
[----:B------:R-:W4:Y:S01]  /*458c0*/  LDL.LU R8, [R1+0x1c6c] ;  /* 0x001c6c0001087983 */ /* 0x000f220000300800 */
        /* <DEDUP_REMOVED lines=10> */
[----:B------:R-:W4:Y:S01]  /*45970*/  LDL.LU R4, [R1+0x1c64] ;  /* 0x001c640001047983 */ /* 0x000f220000300800 */
[----:B------:R-:W4:Y:S03]  /*45980*/  LDL.LU R5, [R1+0x1c60] ;  /* 0x001c600001057983 */ /* 0x000f260000300800 */
[----:B------:R0:W-:Y:S01]  /*45990*/  STL.64 [R1+0x1bb8], R26 ;  /* 0x001bb81a01007387 */ /* 0x0001e20000100a00 */
[----:B---3--:R-:W-:Y:S01]  /*459a0*/  MOV R18, R12 ;  /* 0x0000000c00127202 */ /* 0x008fe20000000f00 */
[----:B------:R-:W-:Y:S01]  /*459b0*/  IMAD.MOV.U32 R19, RZ, RZ, R13 ;  /* 0x000000ffff137224 */ /* 0x000fe200078e000d */
[----:B0-----:R-:W-:Y:S01]  /*459c0*/  MOV R26, R14 ;  /* 0x0000000e001a7202 */ /* 0x001fe20000000f00 */
[----:B------:R-:W-:Y:S01]  /*459d0*/  IMAD.MOV.U32 R27, RZ, RZ, R15 ;  /* 0x000000ffff1b7224 */ /* 0x000fe200078e000f */
[----:B--2---:R-:W-:Y:S01]  /*459e0*/  STL.64 [R1+0x1b48], R22 ;  /* 0x001b481601007387 */ /* 0x004fe20000100a00 */
[----:B------:R0:W-:Y:S03]  /*459f0*/  STL.64 [R1+0x1b40], R20 ;  /* 0x001b401401007387 */ /* 0x0001e60000100a00 */
[----:B0-----:R-:W2:Y:S01]  /*45a00*/  LDL.LU R20, [R1+0x120] ;  /* 0x0001200001147983 */ /* 0x001ea20000300800 */
[----:B------:R-:W2:Y:S02]  /*45a10*/  LDL.LU R21, [R1+0x124] ;  /* 0x0001240001157983 */ /* 0x000ea40000300800 */
[----:B------:R-:W3:Y:S02]  /*45a20*/  LDL.LU R22, [R1+0x128] ;  /* 0x0001280001167983 */ /* 0x000ee40000300800 */
[----:B------:R-:W3:Y:S01]  /*45a30*/  LDL.LU R23, [R1+0x12c] ;  /* 0x00012c0001177983 */ /* 0x000ee20000300800 */
[----:B------:R-:W2:Y:S01]  /*45a40*/  LDL.LU R12, [R1+0x1c5c] ;  /* 0x001c5c00010c7983 */ /* 0x000ea20000300800 */
[----:B------:R-:W2:Y:S02]  /*45a50*/  LDL.LU R13, [R1+0x1c58] ;  /* 0x001c5800010d7983 */ /* 0x000ea40000300800 */
[----:B------:R0:W-:Y:S02]  /*45a60*/  STL.64 [R1+0x1bc0], R18 ;  /* 0x001bc01201007387 */ /* 0x0001e40000100a00 */
[----:B------:R-:W2:Y:S01]  /*45a70*/  LDL.LU R14, [R1+0x1c54] ;  /* 0x001c5400010e7983 */ /* 0x000ea20000300800 */
[----:B------:R-:W2:Y:S01]  /*45a80*/  LDL.LU R15, [R1+0x1c50] ;  /* 0x001c5000010f7983 */ /* 0x000ea20000300800 */
[----:B------:R1:W-:Y:S02]  /*45a90*/  STL.64 [R1+0x1bd0], R26 ;  /* 0x001bd01a01007387 */ /* 0x0003e40000100a00 */
[----:B------:R-:W2:Y:S02]  /*45aa0*/  LDL.LU R16, [R1+0x180] ;  /* 0x0001800001107983 */ /* 0x000ea40000300800 */
[----:B------:R-:W2:Y:S01]  /*45ab0*/  LDL.LU R17, [R1+0x184] ;  /* 0x0001840001117983 */ /* 0x000ea20000300800 */
[----:B0-----:R-:W2:Y:S01]  /*45ac0*/  LDL.LU R18, [R1+0x188] ;  /* 0x0001880001127983 */ /* 0x001ea20000300800 */
[----:B------:R-:W2:Y:S01]  /*45ad0*/  LDL.LU R19, [R1+0x18c] ;  /* 0x00018c0001137983 */ /* 0x000ea20000300800 */
[----:B------:R-:W-:Y:S01]  /*45ae0*/  MOV R6, R0 ;  /* 0x0000000000067202 */ /* 0x000fe20000000f00 */
[----:B------:R-:W-:Y:S01]  /*45af0*/  IMAD.MOV.U32 R7, RZ, RZ, R28 ;  /* 0x000000ffff077224 */ /* 0x000fe200078e001c */
[----:B--2---:R0:W-:Y:S01]  /*45b00*/  STL.64 [R1+0x1be0], R18 ;  /* 0x001be01201007387 */ /* 0x0041e20000100a00 */
[----:B------:R-:W-:Y:S02]  /*45b10*/  STL.64 [R1+0x1bd8], R16 ;  /* 0x001bd81001007387 */ /* 0x000fe40000100a00 */
[----:B------:R-:W2:Y:S02]  /*45b20*/  LDL.LU R0, [R1+0x1c4c] ;  /* 0x001c4c0001007983 */ /* 0x000ea40000300800 */
[----:B------:R-:W2:Y:S01]  /*45b30*/  LDL.LU R28, [R1+0x1c48] ;  /* 0x001c4800011c7983 */ /* 0x000ea20000300800 */
[----:B------:R-:W-:Y:S01]  /*45b40*/  STL.64 [R1+0x1be8], R6 ;  /* 0x001be80601007387 */ /* 0x000fe20000100a00 */
[----:B------:R-:W2:Y:S02]  /*45b50*/  LDL.LU R24, [R1+0x190] ;  /* 0x0001900001187983 */ /* 0x000ea40000300800 */
[----:B------:R-:W2:Y:S02]  /*45b60*/  LDL.LU R25, [R1+0x194] ;  /* 0x0001940001197983 */ /* 0x000ea40000300800 */
[----:B-1----:R-:W2:Y:S01]  /*45b70*/  LDL.LU R26, [R1+0x198] ;  /* 0x00019800011a7983 */ /* 0x002ea20000300800 */
[----:B------:R-:W2:Y:S01]  /*45b80*/  LDL.LU R27, [R1+0x19c] ;  /* 0x00019c00011b7983 */ /* 0x000ea20000300800 */
[----:B0-----:R-:W-:Y:S01]  /*45b90*/  MOV R18, R2 ;  /* 0x0000000200127202 */ /* 0x001fe20000000f00 */
[----:B------:R-:W-:-:S02]  /*45ba0*/  IMAD.MOV.U32 R19, RZ, RZ, R3 ;  /* 0x000000ffff137224 */ /* 0x000fc400078e0003 */
[----:B--2---:R0:W-:Y:S01]  /*45bb0*/  STL.64 [R1+0x1bf8], R26 ;  /* 0x001bf81a01007387 */ /* 0x0041e20000100a00 */
[----:B------:R-:W-:Y:S02]  /*45bc0*/  STL.64 [R1+0x1bf0], R24 ;  /* 0x001bf01801007387 */ /* 0x000fe40000100a00 */
[----:B------:R-:W2:Y:S02]  /*45bd0*/  LDL.LU R2, [R1+0x1c44] ;  /* 0x001c440001027983 */ /* 0x000ea40000300800 */
[----:B------:R-:W2:Y:S01]  /*45be0*/  LDL.LU R3, [R1+0x1c40] ;  /* 0x001c400001037983 */ /* 0x000ea20000300800 */
[----:B------:R1:W-:Y:S01]  /*45bf0*/  STL.64 [R1+0x1c00], R18 ;  /* 0x001c001201007387 */ /* 0x0003e20000100a00 */
[----:B0-----:R-:W-:Y:S01]  /*45c00*/  MOV R26, R9 ;  /* 0x00000009001a7202 */ /* 0x001fe20000000f00 */
[----:B----4-:R-:W-:-:S05]  /*45c10*/  IMAD.MOV.U32 R27, RZ, RZ, R8 ;  /* 0x000000ffff1b7224 */ /* 0x010fca00078e0008 */
[----:B------:R0:W-:Y:S01]  /*45c20*/  STL.64 [R1+0x1c08], R26 ;  /* 0x001c081a01007387 */ /* 0x0001e20000100a00 */
[----:B------:R-:W4:Y:S02]  /*45c30*/  LDL.LU R16, [R1+0x1b0] ;  /* 0x0001b00001107983 */ /* 0x000f240000300800 */
[----:B------:R-:W4:Y:S02]  /*45c40*/  LDL.LU R17, [R1+0x1b4] ;  /* 0x0001b40001117983 */ /* 0x000f240000300800 */
[----:B-1----:R-:W2:Y:S01]  /*45c50*/  LDL.LU R18, [R1+0x1b8] ;  /* 0x0001b80001127983 */ /* 0x002ea20000300800 */
[----:B------:R-:W2:Y:S01]  /*45c60*/  LDL.LU R19, [R1+0x1bc] ;  /* 0x0001bc0001137983 */ /* 0x000ea20000300800 */
[----:B0-----:R-:W-:Y:S01]  /*45c70*/  IMAD.MOV.U32 R27, RZ, RZ, R4 ;  /* 0x000000ffff1b7224 */ /* 0x001fe200078e0004 */
[----:B------:R-:W-:Y:S02]  /*45c80*/  MOV R26, R5 ;  /* 0x00000005001a7202 */ /* 0x000fe40000000f00 */
[----:B--2---:R-:W-:Y:S01]  /*45c90*/  STL.64 [R1+0x1c18], R18 ;  /* 0x001c181201007387 */ /* 0x004fe20000100a00 */
[----:B----4-:R0:W-:Y:S03]  /*45ca0*/  STL.64 [R1+0x1c10], R16 ;  /* 0x001c101001007387 */ /* 0x0101e60000100a00 */
        /* <DEDUP_REMOVED lines=8> */
[----:B------:R-:W2:Y:S01]  /*45d30*/  LDL.LU R8, [R1+0x170] ;  /* 0x0001700001087983 */ /* 0x000ea20000300800 */
[----:B------:R-:W2:Y:S02]  /*45d40*/  LDL.LU R9, [R1+0x174] ;  /* 0x0001740001097983 */ /* 0x000ea40000300800 */
[----:B------:R-:W2:Y:S02]  /*45d50*/  LDL.LU R10, [R1+0x178] ;  /* 0x00017800010a7983 */ /* 0x000ea40000300800 */
[----:B------:R-:W2:Y:S01]  /*45d60*/  LDL.LU R11, [R1+0x17c] ;  /* 0x00017c00010b7983 */ /* 0x000ea20000300800 */
[----:B---3--:R-:W-:Y:S01]  /*45d70*/  STL.64 [R1+0x1b60], R22 ;  /* 0x001b601601007387 */ /* 0x008fe20000100a00 */
[----:B------:R0:W-:Y:S03]  /*45d80*/  STL.64 [R1+0x1b58], R20 ;  /* 0x001b581401007387 */ /* 0x0001e60000100a00 */
[----:B0-----:R-:W3:Y:S01]  /*45d90*/  LDL.LU R20, [R1+0x130] ;  /* 0x0001300001147983 */ /* 0x001ee20000300800 */
[----:B------:R-:W3:Y:S02]  /*45da0*/  LDL.LU R21, [R1+0x134] ;  /* 0x0001340001157983 */ /* 0x000ee40000300800 */
[----:B------:R-:W2:Y:S02]  /*45db0*/  LDL.LU R22, [R1+0x138] ;  /* 0x0001380001167983 */ /* 0x000ea40000300800 */
[----:B------:R-:W2:Y:S02]  /*45dc0*/  LDL.LU R23, [R1+0x13c] ;  /* 0x00013c0001177983 */ /* 0x000ea40000300800 */
[----:B--2---:R0:W-:Y:S01]  /*45dd0*/  STL.64 [R1+0x1b78], R22 ;  /* 0x001b781601007387 */ /* 0x0041e20000100a00 */
[----:B---3--:R1:W-:Y:S01]  /*45de0*/  STL.64 [R1+0x1b70], R20 ;  /* 0x001b701401007387 */ /* 0x0083e20000100a00 */
[----:B0-----:R-:W-:-:S02]  /*45df0*/  MOV R22, R28 ;  /* 0x0000001c00167202 */ /* 0x001fc40000000f00 */
[----:B-1----:R-:W-:Y:S01]  /*45e00*/  MOV R20, R3 ;  /* 0x0000000300147202 */ /* 0x002fe20000000f00 */
[----:B------:R-:W-:Y:S01]  /*45e10*/  IMAD.MOV.U32 R23, RZ, RZ, R0 ;  /* 0x000000ffff177224 */ /* 0x000fe200078e0000 */
[----:B------:R-:W2:Y:S01]  /*45e20*/  LDL.LU R3, [R1+0x1c3c] ;  /* 0x001c3c0001037983 */ /* 0x000ea20000300800 */
[----:B------:R-:W-:Y:S02]  /*45e30*/  IMAD.MOV.U32 R21, RZ, RZ, R2 ;  /* 0x000000ffff157224 */ /* 0x000fe400078e0002 */
[----:B------:R-:W3:Y:S02]  /*45e40*/  LDL.LU R2, [R1+0x1c38] ;  /* 0x001c380001027983 */ /* 0x000ee40000300800 */
[----:B------:R-:W2:Y:S01]  /*45e50*/  LDL.LU R28, [R1+0x1c34] ;  /* 0x001c3400011c7983 */ /* 0x000ea20000300800 */
[----:B------:R-:W2:Y:S01]  /*45e60*/  LDL.LU R0, [R1+0x1c30] ;  /* 0x001c300001007983 */ /* 0x000ea20000300800 */
[----:B------:R-:W-:Y:S02]  /*45e70*/  STL.64 [R1+0x1b90], R22 ;  /* 0x001b901601007387 */ /* 0x000fe40000100a00 */
[----:B------:R0:W-:Y:S02]  /*45e80*/  STL.64 [R1+0x1b88], R20 ;  /* 0x001b881401007387 */ /* 0x0001e40000100a00 */
[----:B0-----:R-:W2:Y:S01]  /*45e90*/  LDL.LU R20, [R1+0x150] ;  /* 0x0001500001147983 */ /* 0x001ea20000300800 */
[----:B------:R-:W2:Y:S02]  /*45ea0*/  LDL.LU R21, [R1+0x154] ;  /* 0x0001540001157983 */ /* 0x000ea40000300800 */
[----:B------:R-:W2:Y:S02]  /*45eb0*/  LDL.LU R22, [R1+0x158] ;  /* 0x0001580001167983 */ /* 0x000ea40000300800 */
[----:B------:R-:W2:Y:S01]  /*45ec0*/  LDL.LU R23, [R1+0x15c] ;  /* 0x00015c0001177983 */ /* 0x000ea20000300800 */
[C---:B------:R-:W-:Y:S01]  /*45ed0*/  HMMA.16816.F32 R24, R12.reuse, R26, R16 ;  /* 0x0000001a0c18723c */ /* 0x040fe20000001810 */
[----:B--2---:R-:W-:Y:S01]  /*45ee0*/  STL.64 [R1+0x1ba8], R22 ;  /* 0x001ba81601007387 */ /* 0x004fe20000100a00 */
[----:B------:R0:W-:Y:S02]  /*45ef0*/  STL.64 [R1+0x1ba0], R20 ;  /* 0x001ba01401007387 */ /* 0x0001e40000100a00 */
[----:B0-----:R-:W-:Y:S01]  /*45f00*/  MOV R20, R0 ;  /* 0x0000000000147202 */ /* 0x001fe20000000f00 */
[----:B------:R-:W-:Y:S01]  /*45f10*/  IMAD.MOV.U32 R21, RZ, RZ, R28 ;  /* 0x000000ffff157224 */ /* 0x000fe200078e001c */
[----:B------:R-:W2:Y:S01]  /*45f20*/  LDL.LU R0, [R1+0x1c2c] ;  /* 0x001c2c0001007983 */ /* 0x000ea20000300800 */
[----:B------:R-:W2:Y:S01]  /*45f30*/  LDL.LU R28, [R1+0x1c28] ;  /* 0x001c2800011c7983 */ /* 0x000ea20000300800 */
[----:B---3--:R-:W-:Y:S01]  /*45f40*/  MOV R22, R2 ;  /* 0x0000000200167202 */ /* 0x008fe20000000f00 */
[----:B------:R-:W-:Y:S01]  /*45f50*/  IMAD.MOV.U32 R23, RZ, RZ, R3 ;  /* 0x000000ffff177224 */ /* 0x000fe200078e0003 */
[----:B------:R-:W3:Y:S01]  /*45f60*/  LDL.LU R2, [R1+0x1c24] ;  /* 0x001c240001027983 */ /* 0x000ee20000300800 */
[----:B------:R-:W2:Y:S02]  /*45f70*/  LDL.LU R3, [R1+0x1c20] ;  /* 0x001c200001037983 */ /* 0x000ea40000300800 */
[----:B------:R-:W2:Y:S02]  /*45f80*/  LDL.LU.64 R18, [R1+0x1c18] ;  /* 0x001c180001127983 */ /* 0x000ea40000300a00 */
[----:B------:R-:W2:Y:S08]  /*45f90*/  LDL.LU.64 R16, [R1+0x1c10] ;  /* 0x001c100001107983 */ /* 0x000eb00000300a00 */
[----:B------:R-:W-:Y:S01]  /*45fa0*/  STL.64 [R1+0x790], R24 ;  /* 0x0007901801007387 */ /* 0x000fe20000100a00 */
[----:B------:R0:W-:Y:S03]  /*45fb0*/  STL.64 [R1+0x798], R26 ;  /* 0x0007981a01007387 */ /* 0x0001e60000100a00 */
[----:B0-----:R-:W2:Y:S02]  /*45fc0*/  LDL.LU.64 R26, [R1+0x1c08] ;  /* 0x001c0800011a7983 */ /* 0x001ea40000300a00 */
[C---:B--2---:R-:W-:Y:S02]  /*45fd0*/  HMMA.16816.F32 R24, R12.reuse, R26, R16 ;  /* 0x0000001a0c18723c */ /* 0x044fe40000001810 */
[----:B------:R-:W4:Y:S11]  /*45fe0*/  LDL.LU.64 R18, [R1+0x1c00] ;  /* 0x001c000001127983 */ /* 0x000f360000300a00 */
[----:B------:R-:W-:Y:S10]  /*45ff0*/  @!UPT UIADD3 URZ, URZ, URZ, URZ ;  /* 0x0000003f3f3ff290 */ /* 0x000ff4000fffe03f */
[----:B------:R-:W-:Y:S01]  /*46000*/  STL.64 [R1+0x780], R24 ;  /* 0x0007801801007387 */ /* 0x000fe20000100a00 */
[----:B------:R0:W-:Y:S03]  /*46010*/  STL.64 [R1+0x788], R26 ;  /* 0x0007881a01007387 */ /* 0x0001e60000100a00 */
[----:B0-----:R-:W2:Y:S01]  /*46020*/  LDL.LU.64 R26, [R1+0x1bf8] ;  /* 0x001bf800011a7983 */ /* 0x001ea20000300a00 */
[----:B------:R-:W2:Y:S01]  /*46030*/  LDL.LU.64 R24, [R1+0x1bf0] ;  /* 0x001bf00001187983 */ /* 0x000ea20000300a00 */
[C---:B----4-:R-:W-:Y:S02]  /*46040*/  HMMA.16816.F32 R16, R12.reuse, R18, R4 ;  /* 0x000000120c10723c */ /* 0x050fe40000001804 */
[----:B------:R-:W2:Y:S11]  /*46050*/  LDL.LU.64 R6, [R1+0x1be8] ;  /* 0x001be80001067983 */ /* 0x000eb60000300a00 */
[----:B------:R-:W-:Y:S10]  /*46060*/  @!UPT UIADD3 URZ, URZ, URZ, URZ ;  /* 0x0000003f3f3ff290 */ /* 0x000ff4000fffe03f */
[----:B------:R-:W-:Y:S01]  /*46070*/  STL.64 [R1+0x770], R16 ;  /* 0x0007701001007387 */ /* 0x000fe20000100a00 */
[----:B------:R0:W-:Y:S03]  /*46080*/  STL.64 [R1+0x778], R18 ;  /* 0x0007781201007387 */ /* 0x0001e60000100a00 */
[----:B0-----:R-:W4:Y:S01]  /*46090*/  LDL.LU.64 R18, [R1+0x1be0] ;  /* 0x001be00001127983 */ /* 0x001f220000300a00 */
[----:B------:R-:W4:Y:S01]  /*460a0*/  LDL.LU.64 R16, [R1+0x1bd8] ;  /* 0x001bd80001107983 */ /* 0x000f220000300a00 */
[C---:B--2---:R-:W-:Y:S02]  /*460b0*/  HMMA.16816.F32 R4, R12.reuse, R6, R24 ;  /* 0x000000060c04723c */ /* 0x044fe40000001818 */
[----:B------:R-:W4:Y:S11]  /*460c0*/  LDL.LU.64 R26, [R1+0x1bd0] ;  /* 0x001bd000011a7983 */ /* 0x000f360000300a00 */
[----:B------:R-:W-:Y:S10]  /*460d0*/  @!UPT UIADD3 URZ, URZ, URZ, URZ ;  /* 0x0000003f3f3ff290 */ /* 0x000ff4000fffe03f */
[----:B------:R-:W-:Y:S01]  /*460e0*/  STL.64 [R1+0x760], R4 ;  /* 0x0007600401007387 */ /* 0x000fe20000100a00 */
[----:B------:R0:W-:Y:S03]  /*460f0*/  STL.64 [R1+0x768], R6 ;  /* 0x0007680601007387 */ /* 0x0001e60000100a00 */
[----:B0-----:R-:W2:Y:S01]  /*46100*/  LDL.LU.64 R6, [R1+0x1bc8] ;  /* 0x001bc80001067983 */ /* 0x001ea20000300a00 */
[----:B------:R-:W2:Y:S01]  /*46110*/  LDL.LU R5, [R1+0xa80] ;  /* 0x000a800001057983 */ /* 0x000ea20000300800 */
[C---:B----4-:R-:W-:Y:S02]  /*46120*/  HMMA.16816.F32 R24, R12.reuse, R26, R16 ;  /* 0x0000001a0c18723c */ /* 0x050fe40000001810 */
[----:B------:R-:W4:Y:S11]  /*46130*/  LDL.LU.64 R18, [R1+0x1bc0] ;  /* 0x001bc00001127983 */ /* 0x000f360000300a00 */
[----:B------:R-:W-:Y:S10]  /*46140*/  @!UPT UIADD3 URZ, URZ, URZ, URZ ;  /* 0x0000003f3f3ff290 */ /* 0x000ff4000fffe03f */
[----:B------:R-:W-:Y:S01]  /*46150*/  STL.64 [R1+0x750], R24 ;  /* 0x0007501801007387 */ /* 0x000fe20000100a00 */
[----:B------:R0:W-:Y:S03]  /*46160*/  STL.64 [R1+0x758], R26 ;  /* 0x0007581a01007387 */ /* 0x0001e60000100a00 */
[----:B0-----:R-:W2:Y:S01]  /*46170*/  LDL.LU.64 R26, [R1+0x1bb8] ;  /* 0x001bb800011a7983 */ /* 0x001ea20000300a00 */
[C---:B----4-:R-:W-:Y:S03]  /*46180*/  HMMA.16816.F32 R16, R12.reuse, R18, R8 ;  /* 0x000000120c10723c */ /* 0x050fe60000001808 */
[----:B------:R-:W4:Y:S05]  /*46190*/  LDL.LU.64 R10, [R1+0x1bb0] ;  /* 0x001bb000010a7983 */ /* 0x000f2a0000300a00 */
[C---:B--2---:R-:W-:Y:S11]  /*461a0*/  HMMA.16816.F32 R24, R12.reuse, R26, R20 ;  /* 0x0000001a0c18723c */ /* 0x044ff60000001814 */
[----:B------:R-:W-:Y:S04]  /*461b0*/  @!UPT UIADD3 URZ, URZ, URZ, URZ ;  /* 0x0000003f3f3ff290 */ /* 0x000fe8000fffe03f */
[----:B------:R0:W-:Y:S01]  /*461c0*/  STL.64 [R1+0x740], R16 ;  /* 0x0007401001007387 */ /* 0x0001e20000100a00 */
[----:B------:R-:W-:Y:S03]  /*461d0*/  STL.64 [R1+0x748], R18 ;  /* 0x0007481201007387 */ /* 0x000fe60000100a00 */
[----:B0-----:R-:W2:Y:S01]  /*461e0*/  LDL.LU R16, [R1+0xa9c] ;  /* 0x000a9c0001107983 */ /* 0x001ea20000300800 */
[----:B------:R-:W2:Y:S02]  /*461f0*/  LDL.LU R9, [R1+0xaa4] ;  /* 0x000aa40001097983 */ /* 0x000ea40000300800 */
[----:B------:R-:W2:Y:S02]  /*46200*/  LDL.LU R8, [R1+0xaa8] ;  /* 0x000aa80001087983 */ /* 0x000ea40000300800 */
[----:B------:R-:W2:Y:S01]  /*46210*/  LDL.LU.64 R22, [R1+0x1ba8] ;  /* 0x001ba80001167983 */ /* 0x000ea20000300a00 */
[----:B------:R-:W2:Y:S04]  /*46220*/  LDL.LU.64 R20, [R1+0x1ba0] ;  /* 0x001ba00001147983 */ /* 0x000ea80000300a00 */
        /* <DEDUP_REMOVED lines=58> */
[----:B0-----:R-:W2:Y:S01]  /*465d0*/  LDL.LU.64 R26, [R1+0x1ae8] ;  /* 0x001ae800011a7983 */ /* 0x001ea20000300a00 */
[----:B------:R-:W2:Y:S02]  /*465e0*/  LDL.LU.64 R24, [R1+0x1ae0] ;  /* 0x001ae00001187983 */ /* 0x000ea40000300a00 */
[----:B--2---:R-:W-:Y:S01]  /*465f0*/  HMMA.16816.F32 R12, R12, R22, R24 ;  /* 0x000000160c0c723c */ /* 0x004fe20000001818 */
[----:B------:R-:W2:Y:S01]  /*46600*/  LDL.LU R27, [R1+0x1ad8] ;  /* 0x001ad800011b7983 */ /* 0x000ea20000300800 */
[----:B------:R-:W-:Y:S02]  /*46610*/  IADD3 R5, R5, 0x40, RZ ;  /* 0x0000004005057810 */ /* 0x000fe40007ffe0ff */
[----:B------:R-:W-:Y:S01]  /*46620*/  MOV R4, 0x40 ;  /* 0x0000004000047802 */ /* 0x000fe20000000f00 */
[----:B------:R-:W-:-:S02]  /*46630*/  FFMA R9, R28, R9, R21 ;  /* 0x000000091c097223 */ /* 0x000fc40000000015 */
[----:B------:R-:W-:Y:S02]  /*46640*/  FFMA R8, R0, R8, R29 ;  /* 0x0000000800087223 */ /* 0x000fe4000000001d */
[C---:B------:R-:W-:Y:S02]  /*46650*/  IMAD R3, R4.reuse, c[0x0][0x1a4], R3 ;  /* 0x0000690004037a24 */ /* 0x040fe400078e0203 */
[----:B---3--:R-:W-:Y:S11]  /*46660*/  IMAD R2, R4, c[0x0][0x1b4], R2 ;  /* 0x00006d0004027a24 */ /* 0x008ff600078e0202 */
[----:B------:R-:W-:Y:S01]  /*46670*/  @!UPT UIADD3 URZ, URZ, URZ, URZ ;  /* 0x0000003f3f3ff290 */ /* 0x000fe2000fffe03f */
[----:B------:R-:W-:Y:S01]  /*46680*/  STL.64 [R1+0x7c0], R12 ;  /* 0x0007c00c01007387 */ /* 0x000fe20000100a00 */
[----:B------:R-:W-:Y:S02]  /*46690*/  STL.64 [R1+0x7c8], R14 ;  /* 0x0007c80e01007387 */ /* 0x000fe40000100a00 */
[----:B------:R-:W-:Y:S02]  /*466a0*/  STL [R1+0xa80], R5 ;  /* 0x000a800501007387 */ /* 0x000fe40000100800 */
[----:B--2---:R-:W-:-:S05]  /*466b0*/  FFMA R16, R20, R16, R27 ;  /* 0x0000001014107223 */ /* 0x004fca000000001b */
[----:B------:R-:W-:Y:S01]  /*466c0*/  STL [R1+0xa9c], R16 ;  /* 0x000a9c1001007387 */ /* 0x000fe20000100800 */
[----:B------:R-:W-:Y:S02]  /*466d0*/  STL [R1+0xaa4], R9 ;  /* 0x000aa40901007387 */ /* 0x000fe40000100800 */
[----:B------:R-:W2:Y:S02]  /*466e0*/  LDL R4, [R1+0x6fc] ;  /* 0x0006fc0001047983 */ /* 0x000ea40000100800 */
[----:B------:R-:W-:Y:S01]  /*466f0*/  STL [R1+0xaa8], R8 ;  /* 0x000aa80801007387 */ /* 0x000fe20000100800 */
[----:B------:R-:W3:Y:S04]  /*46700*/  LDL R0, [R1+0x6f8] ;  /* 0x0006f80001007983 */ /* 0x000ee80000100800 */
[----:B--2---:R0:W-:Y:S04]  /*46710*/  STL [R1+0xa60], R4 ;  /* 0x000a600401007387 */ /* 0x0041e80000100800 */
[----:B0-----:R-:W2:Y:S01]  /*46720*/  LDL R4, [R1+0x6f4] ;  /* 0x0006f40001047983 */ /* 0x001ea20000100800 */
[----:B---3--:R0:W-:Y:S03]  /*46730*/  STL [R1+0xa64], R0 ;  /* 0x000a640001007387 */ /* 0x0081e60000100800 */
[----:B0-----:R-:W3:Y:S04]  /*46740*/  LDL R0, [R1+0x6f0] ;  /* 0x0006f00001007983 */ /* 0x001ee80000100800 */
[----:B--2---:R0:W-:Y:S04]  /*46750*/  STL [R1+0xa68], R4 ;  /* 0x000a680401007387 */ /* 0x0041e80000100800 */
[----:B0-----:R-:W2:Y:S01]  /*46760*/  LDL R4, [R1+0x6ec] ;  /* 0x0006ec0001047983 */ /* 0x001ea20000100800 */
[----:B---3--:R0:W-:Y:S03]  /*46770*/  STL [R1+0xa6c], R0 ;  /* 0x000a6c0001007387 */ /* 0x0081e60000100800 */
[----:B0-----:R-:W3:Y:S04]  /*46780*/  LDL R0, [R1+0x6e8] ;  /* 0x0006e80001007983 */ /* 0x001ee80000100800 */
[----:B--2---:R0:W-:Y:S04]  /*46790*/  STL [R1+0xa70], R4 ;  /* 0x000a700401007387 */ /* 0x0041e80000100800 */
[----:B0-----:R-:W2:Y:S01]  /*467a0*/  LDL R4, [R1+0x6e4] ;  /* 0x0006e40001047983 */ /* 0x001ea20000100800 */
[----:B---3--:R0:W-:Y:S03]  /*467b0*/  STL [R1+0xa74], R0 ;  /* 0x000a740001007387 */ /* 0x0081e60000100800 */
[----:B0-----:R-:W3:Y:S01]  /*467c0*/  LDL R0, [R1+0x6e0] ;  /* 0x0006e00001007983 */ /* 0x001ee20000100800 */
[----:B------:R-:W-:-:S03]  /*467d0*/  ISETP.GE.AND P1, PT, R5, c[0x0][0x1d0], PT ;  /* 0x0000740005007a0c */ /* 0x000fc60003f26270 */
[----:B--2---:R0:W-:Y:S04]  /*467e0*/  STL [R1+0xa78], R4 ;  /* 0x000a780401007387 */ /* 0x0041e80000100800 */
[----:B---3--:R0:W-:Y:S06]  /*467f0*/  STL [R1+0xa7c], R0 ;  /* 0x000a7c0001007387 */ /* 0x0081ec0000100800 */
[----:B------:R-:W-:Y:S01]  /*46800*/  @P1 CALL.REL.NOINC `(.L_x_0) ;  /* 0x0000001000001944 */ /* 0x000fe20003c00000 */
[----:B------:R-:W-:Y:S05]  /*46810*/  BRA `(.L_x_1) ;  /* 0xfffce3e000007947 */ /* 0x000fea000383ffff */
.L_x_0:
[----:B------:R-:W2:Y:S04]  /*46820*/  LDL.LU R8, [R1+0xaa4] ;  /* 0x000aa40001087983 */ /* 0x000ea80000300800 */
[----:B------:R-:W3:Y:S04]  /*46830*/  LDL.LU R7, [R1+0xa9c] ;  /* 0x000a9c0001077983 */ /* 0x000ee80000300800 */
[----:B------:R-:W4:Y:S04]  /*46840*/  LDL.LU R6, [R1+0xaa8] ;  /* 0x000aa80001067983 */ /* 0x000f280000300800 */
[----:B0-----:R-:W2:Y:S01]  /*46850*/  LDL.LU R0, [R1+0xa88] ;  /* 0x000a880001007983 */ /* 0x001ea20000300800 */
[----:B------:R-:W-:-:S03]  /*46860*/  MOV R10, 0x3dc6b27f ;  /* 0x3dc6b27f000a7802 */ /* 0x000fc60000000f00 */
[----:B------:R-:W3:Y:S01]  /*46870*/  LDL.LU R15, [R1+0xa8c] ;  /* 0x000a8c00010f7983 */ /* 0x000ee20000300800 */
[----:B------:R-:W-:-:S03]  /*46880*/  LOP3.LUT R28, R28, 0xfffffff7, RZ, 0xc0, !PT ;  /* 0xfffffff71c1c7812 */ /* 0x000fc600078ec0ff */
[----:B------:R-:W-:Y:S01]  /*46890*/  BAR.SYNC.DEFER_BLOCKING 0x0 ;  /* 0x0000000000007b1d */ /* 0x000fe20000010000 */
[C---:B--2---:R-:W-:Y:S01]  /*468a0*/  FMUL R3, R0.reuse, 8388608 ;  /* 0x4b00000000037820 */ /* 0x044fe20000400000 */
[----:B------:R-:W-:-:S04]  /*468b0*/  FSETP.GEU.AND P0, PT, R0, 1.175494350822287508e-38, PT ;  /* 0x008000000000780b */ /* 0x000fc80003f0e000 */
[----:B------:R-:W-:-:S04]  /*468c0*/  FSEL R3, R3, R0, !P0 ;  /* 0x0000000003037208 */ /* 0x000fc80004000000 */
[----:B------:R-:W-:-:S04]  /*468d0*/  IADD3 R5, R3, -0x3f3504f3, RZ ;  /* 0xc0cafb0d03057810 */ /* 0x000fc80007ffe0ff */
[----:B------:R-:W-:-:S05]  /*468e0*/  LOP3.LUT R5, R5, 0xff800000, RZ, 0xc0, !PT ;  /* 0xff80000005057812 */ /* 0x000fca00078ec0ff */
[----:B------:R-:W-:-:S04]  /*468f0*/  IMAD.IADD R2, R3, 0x1, -R5 ;  /* 0x0000000103027824 */ /* 0x000fc800078e0a05 */
[----:B------:R-:W-:-:S04]  /*46900*/  FADD R2, R2, -1 ;  /* 0xbf80000002027421 */ /* 0x000fc80000000000 */
[----:B------:R-:W-:-:S04]  /*46910*/  FFMA.FTZ R4, R2, R10, -0.16845393180847167969 ;  /* 0xbe2c7f3002047423 */ /* 0x000fc8000001000a */
[----:B------:R-:W-:-:S04]  /*46920*/  FFMA.FTZ R4, R2, R4, 0.1716887056827545166 ;  /* 0x3e2fcf2a02047423 */ /* 0x000fc80000010004 */
[----:B------:R-:W-:-:S04]  /*46930*/  FFMA.FTZ R4, R2, R4, -0.17900948226451873779 ;  /* 0xbe374e4302047423 */ /* 0x000fc80000010004 */
[----:B------:R-:W-:-:S04]  /*46940*/  FFMA.FTZ R4, R2, R4, 0.20512372255325317383 ;  /* 0x3e520bf402047423 */ /* 0x000fc80000010004 */
[----:B------:R-:W-:-:S04]  /*46950*/  FFMA.FTZ R4, R2, R4, -0.24046532809734344482 ;  /* 0xbe763c8b02047423 */ /* 0x000fc80000010004 */
[----:B------:R-:W-:-:S04]  /*46960*/  FFMA.FTZ R4, R2, R4, 0.28857114911079406738 ;  /* 0x3e93bf9902047423 */ /* 0x000fc80000010004 */
[C---:B------:R-:W-:Y:S02]  /*46970*/  FFMA.FTZ R4, R2.reuse, R4, -0.36067417263984680176 ;  /* 0xbeb8aa4902047423 */ /* 0x040fe40000010004 */
[----:B------:R-:W-:Y:S02]  /*46980*/  IMAD.MOV.U32 R12, RZ, RZ, R8 ;  /* 0x000000ffff0c7224 */ /* 0x000fe400078e0008 */
[C---:B------:R-:W-:Y:S01]  /*46990*/  FFMA.FTZ R4, R2.reuse, R4, 0.48089820146560668945 ;  /* 0x3ef6384a02047423 */ /* 0x040fe20000010004 */
[----:B------:R-:W0:Y:S03]  /*469a0*/  I2F R8, R5 ;  /* 0x0000000500087306 */ /* 0x000e260000201400 */
[----:B------:R-:W-:Y:S01]  /*469b0*/  FFMA.FTZ R4, R2, R4, -0.72134751081466674805 ;  /* 0xbf38aa3b02047423 */ /* 0x000fe20000010004 */
[----:B------:R-:W-:Y:S01]  /*469c0*/  ISETP.GE.U32.AND P1, PT, R3, 0x7f800000, PT ;  /* 0x7f8000000300780c */ /* 0x000fe20003f26070 */
[----:B----4-:R-:W-:-:S02]  /*469d0*/  IMAD.MOV.U32 R11, RZ, RZ, R6 ;  /* 0x000000ffff0b7224 */ /* 0x010fc400078e0006 */
[C---:B------:R-:W-:Y:S01]  /*469e0*/  FMUL R6, R2.reuse, R4 ;  /* 0x0000000402067220 */ /* 0x040fe20000400000 */
[----:B---3--:R-:W-:Y:S02]  /*469f0*/  MOV R13, R7 ;  /* 0x00000007000d7202 */ /* 0x008fe40000000f00 */
[----:B------:R-:W-:Y:S01]  /*46a00*/  FSEL R7, RZ, -23, P0 ;  /* 0xc1b80000ff077808 */ /* 0x000fe20000000000 */
[----:B------:R-:W-:-:S04]  /*46a10*/  FMUL R6, R2, R6 ;  /* 0x0000000602067220 */ /* 0x000fc80000400000 */
[----:B------:R-:W-:Y:S02]  /*46a20*/  FFMA.FTZ R9, R2, 1.4426950216293334961, R6 ;  /* 0x3fb8aa3b02097823 */ /* 0x000fe40000010006 */
[----:B0-----:R-:W-:-:S04]  /*46a30*/  FFMA.FTZ R7, R8, 1.1920928955078125e-07, R7 ;  /* 0x3400000008077823 */ /* 0x001fc80000010007 */
[----:B------:R-:W-:Y:S02]  /*46a40*/  FADD R14, R7, R9 ;  /* 0x00000009070e7221 */ /* 0x000fe40000000000 */
[----:B------:R-:W-:-:S04]  /*46a50*/  @P1 IMAD.MOV.U32 R7, RZ, RZ, 0x7f800000 ;  /* 0x7f800000ff071424 */ /* 0x000fc800078e00ff */
[----:B------:R-:W-:Y:S01]  /*46a60*/  @P1 FFMA.FTZ R14, R3, R7, +INF ;  /* 0x7f800000030e1423 */ /* 0x000fe20000010007 */
[----:B------:R-:W-:Y:S04]  /*46a70*/  STL [R1+0x22c4], R15 ;  /* 0x0022c40f01007387 */ /* 0x000fe80000100800 */
[----:B------:R-:W-:Y:S04]  /*46a80*/  STL [R1+0x1ffc], R14 ;  /* 0x001ffc0e01007387 */ /* 0x000fe80000100800 */
[----:B------:R-:W2:Y:S01]  /*46a90*/  LDL.LU R16, [R1+0xa90] ;  /* 0x000a900001107983 */ /* 0x000ea20000300800 */
[C---:B------:R-:W-:Y:S01]  /*46aa0*/  FMUL R4, R15.reuse, 8388608 ;  /* 0x4b0000000f047820 */ /* 0x040fe20000400000 */
[----:B------:R-:W-:-:S04]  /*46ab0*/  FSETP.GEU.AND P2, PT, R15, 1.175494350822287508e-38, PT ;  /* 0x008000000f00780b */ /* 0x000fc80003f4e000 */
[----:B------:R-:W-:-:S04]  /*46ac0*/  FSEL R4, R4, R15, !P2 ;  /* 0x0000000f04047208 */ /* 0x000fc80005000000 */
[----:B------:R-:W-:-:S04]  /*46ad0*/  IADD3 R6, R4, -0x3f3504f3, RZ ;  /* 0xc0cafb0d04067810 */ /* 0x000fc80007ffe0ff */
[----:B------:R-:W-:-:S04]  /*46ae0*/  LOP3.LUT R6, R6, 0xff800000, RZ, 0xc0, !PT ;  /* 0xff80000006067812 */ /* 0x000fc800078ec0ff */
[----:B------:R-:W-:-:S05]  /*46af0*/  IADD3 R2, R4, -R6, RZ ;  /* 0x8000000604027210 */ /* 0x000fca0007ffe0ff */
[----:B------:R-:W-:-:S04]  /*46b00*/  FADD R2, R2, -1 ;  /* 0xbf80000002027421 */ /* 0x000fc80000000000 */
[----:B------:R-:W-:-:S04]  /*46b10*/  FFMA.FTZ R5, R2, R10, -0.16845393180847167969 ;  /* 0xbe2c7f3002057423 */ /* 0x000fc8000001000a */
[----:B------:R-:W-:-:S04]  /*46b20*/  FFMA.FTZ R5, R2, R5, 0.1716887056827545166 ;  /* 0x3e2fcf2a02057423 */ /* 0x000fc80000010005 */
[----:B------:R-:W-:-:S04]  /*46b30*/  FFMA.FTZ R5, R2, R5, -0.17900948226451873779 ;  /* 0xbe374e4302057423 */ /* 0x000fc80000010005 */
[----:B------:R-:W-:Y:S01]  /*46b40*/  FFMA.FTZ R5, R2, R5, 0.20512372255325317383 ;  /* 0x3e520bf402057423 */ /* 0x000fe20000010005 */
[----:B------:R-:W-:-:S03]  /*46b50*/  FSETP.NEU.AND P0, PT, R3, RZ, PT ;  /* 0x000000ff0300720b */ /* 0x000fc60003f0d000 */
[----:B------:R-:W-:-:S04]  /*46b60*/  FFMA.FTZ R5, R2, R5, -0.24046532809734344482 ;  /* 0xbe763c8b02057423 */ /* 0x000fc80000010005 */
[----:B------:R-:W-:-:S04]  /*46b70*/  FFMA.FTZ R3, R2, R5, 0.28857114911079406738 ;  /* 0x3e93bf9902037423 */ /* 0x000fc80000010005 */
[----:B------:R-:W-:-:S04]  /*46b80*/  FFMA.FTZ R3, R2, R3, -0.36067417263984680176 ;  /* 0xbeb8aa4902037423 */ /* 0x000fc80000010003 */
[C---:B------:R-:W-:Y:S01]  /*46b90*/  FFMA.FTZ R3, R2.reuse, R3, 0.48089820146560668945 ;  /* 0x3ef6384a02037423 */ /* 0x040fe20000010003 */
[----:B------:R0:W3:Y:S03]  /*46ba0*/  I2F R7, R6 ;  /* 0x0000000600077306 */ /* 0x0000e60000201400 */
[----:B------:R-:W-:Y:S01]  /*46bb0*/  FFMA.FTZ R3, R2, R3, -0.72134751081466674805 ;  /* 0xbf38aa3b02037423 */ /* 0x000fe20000010003 */
[----:B------:R-:W-:-:S03]  /*46bc0*/  @P0 LOP3.LUT R28, R28, 0x8, RZ, 0xfc, !PT ;  /* 0x000000081c1c0812 */ /* 0x000fc600078efcff */
[----:B0-----:R-:W-:Y:S01]  /*46bd0*/  FMUL R6, R2, R3 ;  /* 0x0000000302067220 */ /* 0x001fe20000400000 */
[----:B------:R-:W-:-:S03]  /*46be0*/  ISETP.GE.U32.AND P0, PT, R4, 0x7f800000, PT ;  /* 0x7f8000000400780c */ /* 0x000fc60003f06070 */
[----:B------:R-:W-:-:S04]  /*46bf0*/  FMUL R6, R2, R6 ;  /* 0x0000000602067220 */ /* 0x000fc80000400000 */
[----:B------:R-:W-:Y:S01]  /*46c00*/  FFMA.FTZ R8, R2, 1.4426950216293334961, R6 ;  /* 0x3fb8aa3b02087823 */ /* 0x000fe20000010006 */
[----:B------:R-:W-:-:S05]  /*46c10*/  FSEL R6, RZ, -23, P2 ;  /* 0xc1b80000ff067808 */ /* 0x000fca0001000000 */
[----:B---3--:R-:W-:Y:S02]  /*46c20*/  FFMA.FTZ R7, R7, 1.1920928955078125e-07, R6 ;  /* 0x3400000007077823 */ /* 0x008fe40000010006 */
[C---:B--2---:R-:W-:Y:S01]  /*46c30*/  FMUL R5, R16.reuse, 8388608 ;  /* 0x4b00000010057820 */ /* 0x044fe20000400000 */
[----:B------:R-:W-:Y:S01]  /*46c40*/  FSETP.GEU.AND P1, PT, R16, 1.175494350822287508e-38, PT ;  /* 0x008000001000780b */ /* 0x000fe20003f2e000 */
[----:B------:R0:W-:Y:S03]  /*46c50*/  STL [R1+0x118], R16 ;  /* 0x0001181001007387 */ /* 0x0001e60000100800 */
[----:B------:R-:W-:Y:S02]  /*46c60*/  FSEL R5, R5, R16, !P1 ;  /* 0x0000001005057208 */ /* 0x000fe40004800000 */
[----:B0-----:R-:W-:Y:S01]  /*46c70*/  MOV R16, R13 ;  /* 0x0000000d00107202 */ /* 0x001fe20000000f00 */
[----:B------:R-:W-:Y:S01]  /*46c80*/  FADD R13, R7, R8 ;  /* 0x00000008070d7221 */ /* 0x000fe20000000000 */
[----:B------:R-:W-:-:S05]  /*46c90*/  @P0 MOV R7, 0x7f800000 ;  /* 0x7f80000000070802 */ /* 0x000fca0000000f00 */
[----:B------:R-:W-:-:S05]  /*46ca0*/  @P0 FFMA.FTZ R13, R4, R7, +INF ;  /* 0x7f800000040d0423 */ /* 0x000fca0000010007 */
[----:B------:R0:W-:Y:S04]  /*46cb0*/  STL [R1+0x2000], R13 ;  /* 0x0020000d01007387 */ /* 0x0001e80000100800 */
[----:B------:R-:W2:Y:S01]  /*46cc0*/  LDL.LU R14, [R1+0xa94] ;  /* 0x000a9400010e7983 */ /* 0x000ea20000300800 */
        /* <DEDUP_REMOVED lines=10> */
[----:B------:R-:W-:-:S04]  /*46d70*/  FFMA.FTZ R6, R2, R6, -0.36067417263984680176 ;  /* 0xbeb8aa4902067423 */ /* 0x000fc80000010006 */
[C---:B------:R-:W-:Y:S01]  /*46d80*/  FFMA.FTZ R6, R2.reuse, R6, 0.48089820146560668945 ;  /* 0x3ef6384a02067423 */ /* 0x040fe20000010006 */
[----:B------:R3:W4:Y:S03]  /*46d90*/  I2F R8, R3 ;  /* 0x0000000300087306 */ /* 0x0007260000201400 */
[----:B------:R-:W-:-:S04]  /*46da0*/  FFMA.FTZ R6, R2, R6, -0.72134751081466674805 ;  /* 0xbf38aa3b02067423 */ /* 0x000fc80000010006 */
[----:B---3--:R-:W-:-:S04]  /*46db0*/  FMUL R3, R2, R6 ;  /* 0x0000000602037220 */ /* 0x008fc80000400000 */
[----:B------:R-:W-:-:S04]  /*46dc0*/  FMUL R3, R2, R3 ;  /* 0x0000000302037220 */ /* 0x000fc80000400000 */
[----:B------:R-:W-:Y:S01]  /*46dd0*/  FFMA.FTZ R6, R2, 1.4426950216293334961, R3 ;  /* 0x3fb8aa3b02067823 */ /* 0x000fe20000010003 */
[----:B------:R-:W-:Y:S02]  /*46de0*/  FSEL R2, RZ, -23, P1 ;  /* 0xc1b80000ff027808 */ /* 0x000fe40000800000 */
[----:B------:R-:W-:-:S03]  /*46df0*/  ISETP.GE.U32.AND P1, PT, R5, 0x7f800000, PT ;  /* 0x7f8000000500780c */ /* 0x000fc60003f26070 */
[----:B----4-:R-:W-:-:S04]  /*46e00*/  FFMA.FTZ R2, R8, 1.1920928955078125e-07, R2 ;  /* 0x3400000008027823 */ /* 0x010fc80000010002 */
[----:B------:R-:W-:-:S06]  /*46e10*/  FADD R7, R2, R6 ;  /* 0x0000000602077221 */ /* 0x000fcc0000000000 */
[----:B------:R-:W-:-:S05]  /*46e20*/  @P1 MOV R6, 0x7f800000 ;  /* 0x7f80000000061802 */ /* 0x000fca0000000f00 */
[----:B------:R-:W-:Y:S01]  /*46e30*/  @P1 FFMA.FTZ R7, R5, R6, +INF ;  /* 0x7f80000005071423 */ /* 0x000fe20000010006 */
[----:B--2---:R-:W-:Y:S04]  /*46e40*/  STL [R1+0x22e0], R14 ;  /* 0x0022e00e01007387 */ /* 0x004fe80000100800 */
[----:B------:R2:W-:Y:S04]  /*46e50*/  STL [R1+0x6c0], R7 ;  /* 0x0006c00701007387 */ /* 0x0005e80000100800 */
[----:B0-----:R-:W3:Y:S01]  /*46e60*/  LDL.LU R13, [R1+0xa98] ;  /* 0x000a9800010d7983 */ /* 0x001ee20000300800 */
[----:B------:R-:W-:-:S02]  /*46e70*/  FSETP.NEU.AND P0, PT, R4, RZ, PT ;  /* 0x000000ff0400720b */ /* 0x000fc40003f0d000 */
[----:B------:R-:W-:Y:S01]  /*46e80*/  LOP3.LUT R28, R28, 0xffffffef, RZ, 0xc0, !PT ;  /* 0xffffffef1c1c7812 */ /* 0x000fe200078ec0ff */
[----:B------:R-:W-:-:S10]  /*46e90*/  FMUL R3, R14, 8388608 ;  /* 0x4b0000000e037820 */ /* 0x000fd40000400000 */
[----:B------:R-:W-:Y:S02]  /*46ea0*/  @P0 LOP3.LUT R28, R28, 0x10, RZ, 0xfc, !PT ;  /* 0x000000101c1c0812 */ /* 0x000fe400078efcff */
        /* <DEDUP_REMOVED lines=12> */
[----:B------:R-:W-:Y:S01]  /*46f70*/  FFMA.FTZ R6, R2, R6, -0.36067417263984680176 ;  /* 0xbeb8aa4902067423 */ /* 0x000fe20000010006 */
[----:B------:R-:W-:-:S03]  /*46f80*/  FSETP.NEU.AND P1, PT, R5, RZ, PT ;  /* 0x000000ff0500720b */ /* 0x000fc60003f2d000 */
[C---:B------:R-:W-:Y:S01]  /*46f90*/  FFMA.FTZ R6, R2.reuse, R6, 0.48089820146560668945 ;  /* 0x3ef6384a02067423 */ /* 0x040fe20000010006 */
[----:B--2---:R0:W2:Y:S03]  /*46fa0*/  I2F R7, R4 ;  /* 0x0000000400077306 */ /* 0x0040a60000201400 */
[----:B------:R-:W-:Y:S01]  /*46fb0*/  FFMA.FTZ R6, R2, R6, -0.72134751081466674805 ;  /* 0xbf38aa3b02067423 */ /* 0x000fe20000010006 */
[----:B------:R-:W-:-:S03]  /*46fc0*/  LOP3.LUT R28, R28, 0xffffffdf, RZ, 0xc0, !PT ;  /* 0xffffffdf1c1c7812 */ /* 0x000fc600078ec0ff */
[----:B0-----:R-:W-:Y:S02]  /*46fd0*/  FMUL R4, R2, R6 ;  /* 0x0000000602047220 */ /* 0x001fe40000400000 */
[----:B------:R-:W-:Y:S02]  /*46fe0*/  @P1 LOP3.LUT R28, R28, 0x20, RZ, 0xfc, !PT ;  /* 0x000000201c1c1812 */ /* 0x000fe400078efcff */
[----:B------:R-:W-:Y:S01]  /*46ff0*/  FMUL R4, R2, R4 ;  /* 0x0000000402047220 */ /* 0x000fe20000400000 */
[----:B------:R-:W-:-:S03]  /*47000*/  ISETP.GE.U32.AND P1, PT, R3, 0x7f800000, PT ;  /* 0x7f8000000300780c */ /* 0x000fc60003f26070 */
[----:B------:R-:W-:Y:S01]  /*47010*/  FFMA.FTZ R5, R2, 1.4426950216293334961, R4 ;  /* 0x3fb8aa3b02057823 */ /* 0x000fe20000010004 */
[----:B------:R-:W-:-:S05]  /*47020*/  FSEL R2, RZ, -23, P0 ;  /* 0xc1b80000ff027808 */ /* 0x000fca0000000000 */
[----:B--2---:R-:W-:-:S04]  /*47030*/  FFMA.FTZ R2, R7, 1.1920928955078125e-07, R2 ;  /* 0x3400000007027823 */ /* 0x004fc80000010002 */
[----:B------:R-:W-:Y:S02]  /*47040*/  FADD R6, R2, R5 ;  /* 0x0000000502067221 */ /* 0x000fe40000000000 */
[----:B------:R-:W-:-:S04]  /*47050*/  @P1 IMAD.MOV.U32 R5, RZ, RZ, 0x7f800000 ;  /* 0x7f800000ff051424 */ /* 0x000fc800078e00ff */
[C---:B------:R-:W-:Y:S01]  /*47060*/  @P1 FFMA.FTZ R6, R3.reuse, R5, +INF ;  /* 0x7f80000003061423 */ /* 0x040fe20000010005 */
[----:B------:R-:W-:Y:S02]  /*47070*/  FSETP.NEU.AND P0, PT, R3, RZ, PT ;  /* 0x000000ff0300720b */ /* 0x000fe40003f0d000 */
[----:B------:R-:W-:Y:S01]  /*47080*/  LOP3.LUT R28, R28, 0xffffffbf, RZ, 0xc0, !PT ;  /* 0xffffffbf1c1c7812 */ /* 0x000fe200078ec0ff */
[----:B------:R-:W-:Y:S01]  /*47090*/  IMAD.MOV.U32 R14, RZ, RZ, R16 ;  /* 0x000000ffff0e7224 */ /* 0x000fe200078e0010 */
[----:B------:R-:W-:-:S09]  /*470a0*/  MOV R16, R12 ;  /* 0x0000000c00107202 */ /* 0x000fd20000000f00 */
[----:B------:R-:W-:Y:S01]  /*470b0*/  @P0 LOP3.LUT R28, R28, 0x40, RZ, 0xfc, !PT ;  /* 0x000000401c1c0812 */ /* 0x000fe200078efcff */
[C---:B------:R-:W-:Y:S01]  /*470c0*/  FMUL R12, R14.reuse, 8388608 ;  /* 0x4b0000000e0c7820 */ /* 0x040fe20000400000 */
[----:B------:R-:W-:-:S04]  /*470d0*/  FSETP.GEU.AND P1, PT, R14, 1.175494350822287508e-38, PT ;  /* 0x008000000e00780b */ /* 0x000fc80003f2e000 */
[----:B------:R-:W-:Y:S02]  /*470e0*/  FSEL R12, R12, R14, !P1 ;  /* 0x0000000e0c0c7208 */ /* 0x000fe40004800000 */
[----:B------:R-:W-:Y:S01]  /*470f0*/  LOP3.LUT R28, R28, 0xffffff7f, RZ, 0xc0, !PT ;  /* 0xffffff7f1c1c7812 */ /* 0x000fe200078ec0ff */
[C---:B---3--:R-:W-:Y:S01]  /*47100*/  FMUL R4, R13.reuse, 8388608 ;  /* 0x4b0000000d047820 */ /* 0x048fe20000400000 */
[----:B------:R-:W-:-:S04]  /*47110*/  FSETP.GEU.AND P2, PT, R13, 1.175494350822287508e-38, PT ;  /* 0x008000000d00780b */ /* 0x000fc80003f4e000 */
[----:B------:R-:W-:-:S04]  /*47120*/  FSEL R4, R4, R13, !P2 ;  /* 0x0000000d04047208 */ /* 0x000fc80005000000 */
[----:B------:R-:W-:-:S04]  /*47130*/  IADD3 R2, R4, -0x3f3504f3, RZ ;  /* 0xc0cafb0d04027810 */ /* 0x000fc80007ffe0ff */
[----:B------:R-:W-:-:S04]  /*47140*/  LOP3.LUT R2, R2, 0xff800000, RZ, 0xc0, !PT ;  /* 0xff80000002027812 */ /* 0x000fc800078ec0ff */
[----:B------:R0:W2:Y:S01]  /*47150*/  I2F R5, R2 ;  /* 0x0000000200057306 */ /* 0x0000a20000201400 */
[----:B------:R-:W-:Y:S02]  /*47160*/  FSEL R3, RZ, -23, P2 ;  /* 0xc1b80000ff037808 */ /* 0x000fe40001000000 */
[----:B0-----:R-:W-:-:S05]  /*47170*/  IADD3 R2, R4, -R2, RZ ;  /* 0x8000000204027210 */ /* 0x001fca0007ffe0ff */
[----:B------:R-:W-:Y:S02]  /*47180*/  FADD R2, R2, -1 ;  /* 0xbf80000002027421 */ /* 0x000fe40000000000 */
[----:B--2---:R-:W-:Y:S02]  /*47190*/  FFMA.FTZ R5, R5, 1.1920928955078125e-07, R3 ;  /* 0x3400000005057823 */ /* 0x004fe40000010003 */
[----:B------:R-:W-:-:S04]  /*471a0*/  FFMA.FTZ R3, R2, R10, -0.16845393180847167969 ;  /* 0xbe2c7f3002037423 */ /* 0x000fc8000001000a */
[----:B------:R-:W-:-:S04]  /*471b0*/  FFMA.FTZ R3, R2, R3, 0.1716887056827545166 ;  /* 0x3e2fcf2a02037423 */ /* 0x000fc80000010003 */
[----:B------:R-:W-:-:S04]  /*471c0*/  FFMA.FTZ R3, R2, R3, -0.17900948226451873779 ;  /* 0xbe374e4302037423 */ /* 0x000fc80000010003 */
[----:B------:R-:W-:-:S04]  /*471d0*/  FFMA.FTZ R3, R2, R3, 0.20512372255325317383 ;  /* 0x3e520bf402037423 */ /* 0x000fc80000010003 */
[----:B------:R-:W-:-:S04]  /*471e0*/  FFMA.FTZ R3, R2, R3, -0.24046532809734344482 ;  /* 0xbe763c8b02037423 */ /* 0x000fc80000010003 */
[----:B------:R-:W-:-:S04]  /*471f0*/  FFMA.FTZ R3, R2, R3, 0.28857114911079406738 ;  /* 0x3e93bf9902037423 */ /* 0x000fc80000010003 */
[----:B------:R-:W-:-:S04]  /*47200*/  FFMA.FTZ R3, R2, R3, -0.36067417263984680176 ;  /* 0xbeb8aa4902037423 */ /* 0x000fc80000010003 */
[----:B------:R-:W-:-:S04]  /*47210*/  FFMA.FTZ R3, R2, R3, 0.48089820146560668945 ;  /* 0x3ef6384a02037423 */ /* 0x000fc80000010003 */
[----:B------:R-:W-:Y:S01]  /*47220*/  FFMA.FTZ R3, R2, R3, -0.72134751081466674805 ;  /* 0xbf38aa3b02037423 */ /* 0x000fe20000010003 */
[----:B------:R-:W-:-:S03]  /*47230*/  ISETP.GE.U32.AND P0, PT, R4, 0x7f800000, PT ;  /* 0x7f8000000400780c */ /* 0x000fc60003f06070 */
[----:B------:R-:W-:-:S04]  /*47240*/  FMUL R3, R2, R3 ;  /* 0x0000000302037220 */ /* 0x000fc80000400000 */
[----:B------:R-:W-:-:S04]  /*47250*/  FMUL R3, R2, R3 ;  /* 0x0000000302037220 */ /* 0x000fc80000400000 */
[----:B------:R-:W-:-:S04]  /*47260*/  FFMA.FTZ R2, R2, 1.4426950216293334961, R3 ;  /* 0x3fb8aa3b02027823 */ /* 0x000fc80000010003 */
[----:B------:R-:W-:Y:S02]  /*47270*/  FADD R3, R5, R2 ;  /* 0x0000000205037221 */ /* 0x000fe40000000000 */
[----:B------:R-:W-:-:S04]  /*47280*/  @P0 IMAD.MOV.U32 R2, RZ, RZ, 0x7f800000 ;  /* 0x7f800000ff020424 */ /* 0x000fc800078e00ff */
[----:B------:R-:W-:Y:S01]  /*47290*/  @P0 FFMA.FTZ R3, R4, R2, +INF ;  /* 0x7f80000004030423 */ /* 0x000fe20000010002 */
[----:B------:R-:W-:-:S04]  /*472a0*/  IADD3 R2, R12, -0x3f3504f3, RZ ;  /* 0xc0cafb0d0c027810 */ /* 0x000fc80007ffe0ff */
[----:B------:R-:W-:Y:S02]  /*472b0*/  LOP3.LUT R2, R2, 0xff800000, RZ, 0xc0, !PT ;  /* 0xff80000002027812 */ /* 0x000fe400078ec0ff */
[----:B------:R-:W-:Y:S02]  /*472c0*/  FSETP.NEU.AND P0, PT, R4, RZ, PT ;  /* 0x000000ff0400720b */ /* 0x000fe40003f0d000 */
[----:B------:R0:W2:Y:S01]  /*472d0*/  I2F R4, R2 ;  /* 0x0000000200047306 */ /* 0x0000a20000201400 */
[----:B------:R-:W-:Y:S04]  /*472e0*/  STL [R1+0x22f4], R13 ;  /* 0x0022f40d01007387 */ /* 0x000fe80000100800 */
[----:B------:R-:W-:Y:S01]  /*472f0*/  STL [R1+0x6c8], R6 ;  /* 0x0006c80601007387 */ /* 0x000fe20000100800 */
[----:B0-----:R-:W-:-:S03]  /*47300*/  IADD3 R2, R12, -R2, RZ ;  /* 0x800000020c027210 */ /* 0x001fc60007ffe0ff */
[----:B------:R-:W-:Y:S04]  /*47310*/  STL [R1+0x2308], R14 ;  /* 0x0023080e01007387 */ /* 0x000fe80000100800 */
[----:B------:R0:W-:Y:S01]  /*47320*/  STL [R1+0x6c4], R3 ;  /* 0x0006c40301007387 */ /* 0x0001e20000100800 */
[----:B------:R-:W-:Y:S01]  /*47330*/  FADD R2, R2, -1 ;  /* 0xbf80000002027421 */ /* 0x000fe20000000000 */
[----:B0-----:R-:W-:-:S05]  /*47340*/  FSEL R3, RZ, -23, P1 ;  /* 0xc1b80000ff037808 */ /* 0x001fca0000800000 */
        /* <DEDUP_REMOVED lines=8> */
[----:B------:R-:W-:Y:S01]  /*473d0*/  FFMA.FTZ R3, R2, R3, 0.48089820146560668945 ;  /* 0x3ef6384a02037423 */ /* 0x000fe20000010003 */
[----:B------:R-:W-:-:S03]  /*473e0*/  @P0 LOP3.LUT R28, R28, 0x80, RZ, 0xfc, !PT ;  /* 0x000000801c1c0812 */ /* 0x000fc600078efcff */
[----:B------:R-:W-:Y:S01]  /*473f0*/  FFMA.FTZ R3, R2, R3, -0.72134751081466674805 ;  /* 0xbf38aa3b02037423 */ /* 0x000fe20000010003 */
[----:B------:R-:W-:-:S03]  /*47400*/  ISETP.GE.U32.AND P0, PT, R12, 0x7f800000, PT ;  /* 0x7f8000000c00780c */ /* 0x000fc60003f06070 */
[----:B------:R-:W-:-:S04]  /*47410*/  FMUL R3, R2, R3 ;  /* 0x0000000302037220 */ /* 0x000fc80000400000 */
[----:B------:R-:W-:-:S04]  /*47420*/  FMUL R3, R2, R3 ;  /* 0x0000000302037220 */ /* 0x000fc80000400000 */
[----:B------:R-:W-:Y:S01]  /*47430*/  FFMA.FTZ R2, R2, 1.4426950216293334961, R3 ;  /* 0x3fb8aa3b02027823 */ /* 0x000fe20000010003 */
[----:B------:R-:W-:-:S03]  /*47440*/  MOV R13, R16 ;  /* 0x00000010000d7202 */ /* 0x000fc60000000f00 */
[----:B------:R-:W-:Y:S02]  /*47450*/  FADD R5, R4, R2 ;  /* 0x0000000204057221 */ /* 0x000fe40000000000 */
[----:B------:R-:W-:Y:S02]  /*47460*/  @P0 IMAD.MOV.U32 R2, RZ, RZ, 0x7f800000 ;  /* 0x7f800000ff020424 */ /* 0x000fe400078e00ff */
[C---:B------:R-:W-:Y:S02]  /*47470*/  FMUL R7, R13.reuse, 8388608 ;  /* 0x4b0000000d077820 */ /* 0x040fe40000400000 */
[----:B------:R-:W-:Y:S01]  /*47480*/  @P0 FFMA.FTZ R5, R12, R2, +INF ;  /* 0x7f8000000c050423 */ /* 0x000fe20000010002 */
[----:B------:R-:W-:-:S04]  /*47490*/  FSETP.GEU.AND P0, PT, R13, 1.175494350822287508e-38, PT ;  /* 0x008000000d00780b */ /* 0x000fc80003f0e000 */
[----:B------:R-:W-:-:S04]  /*474a0*/  FSEL R7, R7, R13, !P0 ;  /* 0x0000000d07077208 */ /* 0x000fc80004000000 */
[----:B------:R-:W-:-:S04]  /*474b0*/  IADD3 R2, R7, -0x3f3504f3, RZ ;  /* 0xc0cafb0d07027810 */ /* 0x000fc80007ffe0ff */
[----:B------:R-:W-:-:S04]  /*474c0*/  LOP3.LUT R2, R2, 0xff800000, RZ, 0xc0, !PT ;  /* 0xff80000002027812 */ /* 0x000fc800078ec0ff */
[----:B------:R0:W2:Y:S01]  /*474d0*/  I2F R4, R2 ;  /* 0x0000000200047306 */ /* 0x0000a20000201400 */
[----:B------:R-:W-:Y:S01]  /*474e0*/  FSEL R3, RZ, -23, P0 ;  /* 0xc1b80000ff037808 */ /* 0x000fe20000000000 */
[----:B0-----:R-:W-:-:S04]  /*474f0*/  IMAD.IADD R2, R7, 0x1, -R2 ;  /* 0x0000000107027824 */ /* 0x001fc800078e0a02 */
        /* <DEDUP_REMOVED lines=13> */
[C---:B------:R-:W-:Y:S01]  /*475d0*/  FMUL R3, R2.reuse, R3 ;  /* 0x0000000302037220 */ /* 0x040fe20000400000 */
[----:B------:R0:W-:Y:S03]  /*475e0*/  STL [R1+0x6bc], R5 ;  /* 0x0006bc0501007387 */ /* 0x0001e60000100800 */
[----:B------:R-:W-:Y:S02]  /*475f0*/  FFMA.FTZ R2, R2, 1.4426950216293334961, R3 ;  /* 0x3fb8aa3b02027823 */ /* 0x000fe40000010003 */
[----:B------:R-:W-:Y:S02]  /*47600*/  IMAD.MOV.U32 R14, RZ, RZ, R11 ;  /* 0x000000ffff0e7224 */ /* 0x000fe400078e000b */
[----:B0-----:R-:W-:Y:S01]  /*47610*/  FADD R5, R4, R2 ;  /* 0x0000000204057221 */ /* 0x001fe20000000000 */
[----:B------:R-:W-:Y:S01]  /*47620*/  @P0 MOV R2, 0x7f800000 ;  /* 0x7f80000000020802 */ /* 0x000fe20000000f00 */
[----:B------:R-:W-:Y:S04]  /*47630*/  STL [R1+0x231c], R13 ;  /* 0x00231c0d01007387 */ /* 0x000fe80000100800 */
[----:B------:R-:W-:Y:S01]  /*47640*/  @P0 FFMA.FTZ R5, R7, R2, +INF ;  /* 0x7f80000007050423 */ /* 0x000fe20000010002 */
[C---:B------:R-:W-:Y:S01]  /*47650*/  FSETP.GEU.AND P0, PT, R14.reuse, 1.175494350822287508e-38, PT ;  /* 0x008000000e00780b */ /* 0x040fe20003f0e000 */
[----:B------:R-:W-:-:S03]  /*47660*/  FMUL R2, R14, 8388608 ;  /* 0x4b0000000e027820 */ /* 0x000fc60000400000 */
[----:B------:R0:W-:Y:S02]  /*47670*/  STL [R1+0x6b8], R5 ;  /* 0x0006b80501007387 */ /* 0x0001e40000100800 */
[----:B0-----:R-:W-:-:S04]  /*47680*/  FSEL R5, R2, R14, !P0 ;  /* 0x0000000e02057208 */ /* 0x001fc80004000000 */
        /* <DEDUP_REMOVED lines=15> */
[----:B------:R-:W-:-:S03]  /*47780*/  FSETP.GT.AND P2, PT, |R0|, 8.50705917302346158658e+37, PT ;  /* 0x7e8000000000780b */ /* 0x000fc60003f44200 */
[----:B------:R-:W-:Y:S01]  /*47790*/  FFMA.FTZ R3, R2, R3, -0.72134751081466674805 ;  /* 0xbf38aa3b02037423 */ /* 0x000fe20000010003 */
[----:B------:R-:W-:-:S03]  /*477a0*/  FSETP.GEU.AND P0, PT, |R0|, 1.175494350822287508e-38, PT ;  /* 0x008000000000780b */ /* 0x000fc60003f0e200 */
[----:B------:R-:W-:-:S04]  /*477b0*/  FMUL R3, R2, R3 ;  /* 0x0000000302037220 */ /* 0x000fc80000400000 */
[----:B------:R-:W-:Y:S02]  /*477c0*/  FMUL R3, R2, R3 ;  /* 0x0000000302037220 */ /* 0x000fe40000400000 */
[----:B------:R-:W-:Y:S02]  /*477d0*/  @P2 FMUL R0, R0, 0.25 ;  /* 0x3e80000000002820 */ /* 0x000fe40000400000 */
[----:B------:R-:W-:Y:S02]  /*477e0*/  FFMA.FTZ R2, R2, 1.4426950216293334961, R3 ;  /* 0x3fb8aa3b02027823 */ /* 0x000fe40000010003 */
[----:B------:R-:W-:Y:S02]  /*477f0*/  @!P0 FMUL R0, R0, 16777216 ;  /* 0x4b80000000008820 */ /* 0x000fe40000400000 */
[----:B------:R-:W-:Y:S01]  /*47800*/  FADD R2, R4, R2 ;  /* 0x0000000204027221 */ /* 0x000fe20000000000 */
[----:B------:R-:W-:Y:S01]  /*47810*/  STL [R1+0x6b0], R5 ;  /* 0x0006b00501007387 */ /* 0x000fe20000100800 */
[----:B------:R0:W2:Y:S03]  /*47820*/  MUFU.RCP R11, R0 ;  /* 0x00000000000b7308 */ /* 0x0000a60000001000 */
[----:B------:R3:W-:Y:S04]  /*47830*/  STL [R1+0x6b4], R2 ;  /* 0x0006b40201007387 */ /* 0x0007e80000100800 */
[----:B---3--:R-:W3:Y:S04]  /*47840*/  LDL.LU R2, [R1+0x4c0] ;  /* 0x0004c00001027983 */ /* 0x008ee80000300800 */
[----:B0-----:R-:W4:Y:S04]  /*47850*/  LDL.LU R0, [R1+0x4d0] ;  /* 0x0004d00001007983 */ /* 0x001f280000300800 */
[----:B--2---:R-:W-:Y:S01]  /*47860*/  STL [R1+0x444], R11 ;  /* 0x0004440b01007387 */ /* 0x004fe20000100800 */
[----:B---3--:R-:W-:-:S02]  /*47870*/  @P2 FMUL R2, R2, 0.25 ;  /* 0x3e80000002022820 */ /* 0x008fc40000400000 */
[----:B----4-:R-:W-:Y:S02]  /*47880*/  @P2 FMUL R0, R0, 0.25 ;  /* 0x3e80000000002820 */ /* 0x010fe40000400000 */
[----:B------:R-:W-:Y:S02]  /*47890*/  @!P0 FMUL R2, R2, 16777216 ;  /* 0x4b80000002028820 */ /* 0x000fe40000400000 */
[----:B------:R-:W-:Y:S02]  /*478a0*/  @!P0 FMUL R0, R0, 16777216 ;  /* 0x4b80000000008820 */ /* 0x000fe40000400000 */
[C---:B------:R-:W-:Y:S02]  /*478b0*/  FMUL R2, R11.reuse, R2 ;  /* 0x000000020b027220 */ /* 0x040fe40000400000 */
[----:B------:R-:W-:-:S05]  /*478c0*/  FMUL R8, R11, R0 ;  /* 0x000000000b087220 */ /* 0x000fca0000400000 */
[----:B------:R-:W-:-:S05]  /*478d0*/  F2FP.PACK_AB R8, R2, R8 ;  /* 0x000000080208723e */ /* 0x000fca00000000ff */
[----:B------:R0:W-:Y:S04]  /*478e0*/  STL [R1+0x2004], R8 ;  /* 0x0020040801007387 */ /* 0x0001e80000100800 */
[----:B------:R-:W2:Y:S04]  /*478f0*/  LDL.LU R6, [R1+0x4b0] ;  /* 0x0004b00001067983 */ /* 0x000ea80000300800 */
[----:B------:R-:W3:Y:S04]  /*47900*/  LDL.LU R5, [R1+0x480] ;  /* 0x0004800001057983 */ /* 0x000ee80000300800 */
[----:B------:R-:W4:Y:S04]  /*47910*/  LDL.LU R4, [R1+0x2f0] ;  /* 0x0002f00001047983 */ /* 0x000f280000300800 */
[----:B------:R-:W3:Y:S04]  /*47920*/  LDL.LU R3, [R1+0x300] ;  /* 0x0003000001037983 */ /* 0x000ee80000300800 */
[----:B------:R-:W4:Y:S04]  /*47930*/  LDL.LU R2, [R1+0x490] ;  /* 0x0004900001027983 */ /* 0x000f280000300800 */
[----:B------:R-:W4:Y:S04]  /*47940*/  LDL.LU R0, [R1+0x4a0] ;  /* 0x0004a00001007983 */ /* 0x000f280000300800 */
[----:B0-----:R-:W0:Y:S04]  /*47950*/  S2R R8, SR_TID.X ;  /* 0x0000000000087919 */ /* 0x001e280000002100 */
[----:B------:R-:W1:Y:S01]  /*47960*/  S2R R16, SR_TID.X ;  /* 0x0000000000107919 */ /* 0x000e620000002100 */
[----:B------:R-:W-:-:S04]  /*47970*/  LOP3.LUT R28, R28, 0xfffffffd, RZ, 0xc0, !PT ;  /* 0xfffffffd1c1c7812 */ /* 0x000fc800078ec0ff */
[----:B------:R-:W-:Y:S01]  /*47980*/  @P2 LOP3.LUT R28, R28, 0x2, RZ, 0xfc, !PT ;  /* 0x000000021c1c2812 */ /* 0x000fe200078efcff */
[----:B-1----:R-:W-:Y:S01]  /*47990*/  IMAD.SHL.U32 R13, R16, 0x4, RZ ;  /* 0x00000004100d7824 */ /* 0x002fe200078e00ff */
[----:B0-----:R-:W-:Y:S02]  /*479a0*/  LOP3.LUT R16, R8, 0x3f, RZ, 0xc0, !PT ;  /* 0x0000003f08107812 */ /* 0x001fe400078ec0ff */
[----:B------:R-:W-:Y:S02]  /*479b0*/  FSETP.NEU.AND P1, PT, R12, RZ, PT ;  /* 0x000000ff0c00720b */ /* 0x000fe40003f2d000 */
[----:B------:R-:W-:-:S04]  /*479c0*/  LOP3.LUT R28, R28, 0xfffffbff, RZ, 0xc0, !PT ;  /* 0xfffffbff1c1c7812 */ /* 0x000fc800078ec0ff */
[----:B------:R-:W-:-:S04]  /*479d0*/  @P0 LOP3.LUT R28, R28, 0x400, RZ, 0xfc, !PT ;  /* 0x000004001c1c0812 */ /* 0x000fc800078efcff */
[----:B------:R-:W-:-:S04]  /*479e0*/  LOP3.LUT R28, R28, 0xfffffeff, RZ, 0xc0, !PT ;  /* 0xfffffeff1c1c7812 */ /* 0x000fc800078ec0ff */
[----:B------:R-:W-:-:S04]  /*479f0*/  @P1 LOP3.LUT R28, R28, 0x100, RZ, 0xfc, !PT ;  /* 0x000001001c1c1812 */ /* 0x000fc800078efcff */
[----:B------:R-:W-:Y:S01]  /*47a00*/  LOP3.LUT R28, R28, 0xfffffdff, RZ, 0xc0, !PT ;  /* 0xfffffdff1c1c7812 */ /* 0x000fe200078ec0ff */
[----:B--2---:R-:W-:-:S04]  /*47a10*/  @P2 FMUL R6, R6, 0.25 ;  /* 0x3e80000006062820 */ /* 0x004fc80000400000 */
[----:B------:R-:W-:-:S04]  /*47a20*/  @!P0 FMUL R6, R6, 16777216 ;  /* 0x4b80000006068820 */ /* 0x000fc80000400000 */
[----:B------:R-:W-:Y:S02]  /*47a30*/  FMUL R9, R11, R6 ;  /* 0x000000060b097220 */ /* 0x000fe40000400000 */
[----:B---3--:R-:W-:Y:S02]  /*47a40*/  @P2 FMUL R3, R3, 0.25 ;  /* 0x3e80000003032820 */ /* 0x008fe40000400000 */
[----:B----4-:R-:W-:Y:S02]  /*47a50*/  @P2 FMUL R0, R0, 0.25 ;  /* 0x3e80000000002820 */ /* 0x010fe40000400000 */
[----:B------:R-:W-:Y:S02]  /*47a60*/  @P2 FMUL R2, R2, 0.25 ;  /* 0x3e80000002022820 */ /* 0x000fe40000400000 */
[----:B------:R-:W-:Y:S02]  /*47a70*/  @!P0 FMUL R0, R0, 16777216 ;  /* 0x4b80000000008820 */ /* 0x000fe40000400000 */
[----:B------:R-:W-:-:S02]  /*47a80*/  @!P0 FMUL R3, R3, 16777216 ;  /* 0x4b80000003038820 */ /* 0x000fc40000400000 */
[C---:B------:R-:W-:Y:S02]  /*47a90*/  FMUL R0, R11.reuse, R0 ;  /* 0x000000000b007220 */ /* 0x040fe40000400000 */
[----:B------:R-:W-:Y:S02]  /*47aa0*/  @!P0 FMUL R2, R2, 16777216 ;  /* 0x4b80000002028820 */ /* 0x000fe40000400000 */
[C---:B------:R-:W-:Y:S01]  /*47ab0*/  FMUL R3, R11.reuse, R3 ;  /* 0x000000030b037220 */ /* 0x040fe20000400000 */
[----:B------:R-:W-:Y:S01]  /*47ac0*/  F2FP.PACK_AB R9, R0, R9 ;  /* 0x000000090009723e */ /* 0x000fe200000000ff */
[----:B------:R-:W-:Y:S02]  /*47ad0*/  FMUL R10, R11, R2 ;  /* 0x000000020b0a7220 */ /* 0x000fe40000400000 */
[C---:B------:R-:W-:Y:S01]  /*47ae0*/  IMAD.SHL.U32 R0, R8.reuse, 0x20, RZ ;  /* 0x0000002008007824 */ /* 0x040fe200078e00ff */
[----:B------:R-:W-:Y:S02]  /*47af0*/  LOP3.LUT R2, R8, 0x18, RZ, 0xc0, !PT ;  /* 0x0000001808027812 */ /* 0x000fe400078ec0ff */
[----:B------:R-:W-:-:S02]  /*47b00*/  F2FP.PACK_AB R10, R3, R10 ;  /* 0x0000000a030a723e */ /* 0x000fc400000000ff */
[----:B------:R-:W-:Y:S02]  /*47b10*/  SHF.L.U32 R3, R8, 0x6, RZ ;  /* 0x0000000608037819 */ /* 0x000fe400000006ff */
[----:B------:R-:W-:Y:S01]  /*47b20*/  LOP3.LUT R0, R0, 0x60, RZ, 0xc0, !PT ;  /* 0x0000006000007812 */ /* 0x000fe200078ec0ff */
[----:B------:R-:W0:Y:S03]  /*47b30*/  S2R R8, SR_CTAID.X ;  /* 0x0000000000087919 */ /* 0x000e260000002500 */
[----:B------:R-:W-:Y:S02]  /*47b40*/  LOP3.LUT R0, R0, 0x70, R13, 0x78, !PT ;  /* 0x0000007000007812 */ /* 0x000fe400078e780d */
[----:B------:R-:W1:Y:S01]  /*47b50*/  S2R R13, SR_CTAID.Y ;  /* 0x00000000000d7919 */ /* 0x000e620000002600 */
[----:B------:R-:W-:Y:S01]  /*47b60*/  @P2 FMUL R5, R5, 0.25 ;  /* 0x3e80000005052820 */ /* 0x000fe20000400000 */
[----:B------:R-:W-:Y:S01]  /*47b70*/  LOP3.LUT R3, R3, 0x1800, RZ, 0xc0, !PT ;  /* 0x0000180003037812 */ /* 0x000fe200078ec0ff */
[----:B------:R-:W-:-:S02]  /*47b80*/  @P2 FMUL R4, R4, 0.25 ;  /* 0x3e80000004042820 */ /* 0x000fc40000400000 */
[----:B------:R-:W-:Y:S01]  /*47b90*/  @!P0 FMUL R5, R5, 16777216 ;  /* 0x4b80000005058820 */ /* 0x000fe20000400000 */
[----:B------:R-:W-:Y:S01]  /*47ba0*/  LEA R3, R2, R3, 0xa ;  /* 0x0000000302037211 */ /* 0x000fe200078e50ff */
[----:B------:R-:W-:Y:S01]  /*47bb0*/  @!P0 FMUL R4, R4, 16777216 ;  /* 0x4b80000004048820 */ /* 0x000fe20000400000 */
[----:B------:R-:W-:Y:S01]  /*47bc0*/  FSETP.NEU.AND P0, PT, R7, RZ, PT ;  /* 0x000000ff0700720b */ /* 0x000fe20003f0d000 */
[C---:B------:R-:W-:Y:S01]  /*47bd0*/  FMUL R5, R11.reuse, R5 ;  /* 0x000000050b057220 */ /* 0x040fe20000400000 */
[----:B------:R-:W-:Y:S01]  /*47be0*/  IADD3 R3, R0, R3, RZ ;  /* 0x0000000300037210 */ /* 0x000fe20007ffe0ff */
[----:B------:R-:W-:Y:S02]  /*47bf0*/  FMUL R11, R11, R4 ;  /* 0x000000040b0b7220 */ /* 0x000fe40000400000 */
[----:B0-----:R-:W-:-:S03]  /*47c00*/  IMAD R8, R8, 0x40, R16 ;  /* 0x0000004008087824 */ /* 0x001fc600078e0210 */
[----:B------:R-:W-:Y:S01]  /*47c10*/  F2FP.PACK_AB R11, R5, R11 ;  /* 0x0000000b050b723e */ /* 0x000fe200000000ff */
[----:B------:R-:W-:Y:S02]  /*47c20*/  IMAD R0, R8, c[0x0][0x1c4], RZ ;  /* 0x0000710008007a24 */ /* 0x000fe400078e02ff */
[----:B-1----:R-:W-:-:S03]  /*47c30*/  IMAD R4, R13, c[0x0][0x1c0], RZ ;  /* 0x000070000d047a24 */ /* 0x002fc600078e02ff */
[----:B------:R-:W-:Y:S01]  /*47c40*/  SHF.L.U32 R2, R0, 0x1, RZ ;  /* 0x0000000100027819 */ /* 0x000fe200000006ff */
[C---:B------:R-:W-:Y:S02]  /*47c50*/  IMAD.SHL.U32 R5, R4.reuse, 0x2, RZ ;  /* 0x0000000204057824 */ /* 0x040fe400078e00ff */
[----:B------:R-:W-:Y:S01]  /*47c60*/  IMAD.HI R4, R4, 0x2, RZ ;  /* 0x0000000204047827 */ /* 0x000fe200078e02ff */
[----:B------:R-:W-:Y:S02]  /*47c70*/  @P0 LOP3.LUT R28, R28, 0x200, RZ, 0xfc, !PT ;  /* 0x000002001c1c0812 */ /* 0x000fe400078efcff */
[----:B------:R-:W-:Y:S01]  /*47c80*/  IADD3 R2, P1, P2, R2, c[0x0][0x178], R5 ;  /* 0x00005e0002027a10 */ /* 0x000fe20007a3e005 */
[----:B------:R-:W-:Y:S01]  /*47c90*/  IMAD.HI R0, R0, 0x2, RZ ;  /* 0x0000000200007827 */ /* 0x000fe200078e02ff */
[----:B------:R-:W-:Y:S04]  /*47ca0*/  STL [R1+0x2008], R9 ;  /* 0x0020080901007387 */ /* 0x000fe80000100800 */
[----:B------:R-:W-:Y:S01]  /*47cb0*/  STL [R1+0x200c], R10 ;  /* 0x00200c0a01007387 */ /* 0x000fe20000100800 */
[----:B------:R-:W-:-:S03]  /*47cc0*/  IADD3.X R0, R0, c[0x0][0x17c], R4, P1, P2 ;  /* 0x00005f0000007a10 */ /* 0x000fc60000fe4404 */
[----:B------:R-:W-:Y:S04]  /*47cd0*/  STL [R1+0x2010], R11 ;  /* 0x0020100b01007387 */ /* 0x000fe80000100800 */
[----:B------:R0:W-:Y:S04]  /*47ce0*/  STL [R1+0x2014], R3 ;  /* 0x0020140301007387 */ /* 0x0001e80000100800 */
[----:B------:R-:W-:Y:S04]  /*47cf0*/  STL [R1+0x2320], R28 ;  /* 0x0023201c01007387 */ /* 0x000fe80000100800 */
[----:B------:R-:W-:Y:S04]  /*47d00*/  STL [R1+0x1f24], R2 ;  /* 0x001f240201007387 */ /* 0x000fe80000100800 */
[----:B------:R1:W-:Y:S04]  /*47d10*/  STL [R1+0x1f20], R0 ;  /* 0x001f200001007387 */ /* 0x0003e80000100800 */
[----:B0-----:R-:W2:Y:S04]  /*47d20*/  LDL.LU R3, [R1+0x798] ;  /* 0x0007980001037983 */ /* 0x001ea80000300800 */
[----:B--2---:R0:W-:Y:S04]  /*47d30*/  STL [R1+0x2324], R3 ;  /* 0x0023240301007387 */ /* 0x0041e80000100800 */
[----:B-1----:R-:W2:Y:S04]  /*47d40*/  LDL.LU R0, [R1+0x79c] ;  /* 0x00079c0001007983 */ /* 0x002ea80000300800 */
[----:B--2---:R1:W-:Y:S04]  /*47d50*/  STL [R1+0x2328], R0 ;  /* 0x0023280001007387 */ /* 0x0043e80000100800 */
[----:B------:R-:W2:Y:S04]  /*47d60*/  LDL.LU R2, [R1+0x788] ;  /* 0x0007880001027983 */ /* 0x000ea80000300800 */
[----:B--2---:R2:W-:Y:S04]  /*47d70*/  STL [R1+0x232c], R2 ;  /* 0x00232c0201007387 */ /* 0x0045e80000100800 */
[----:B------:R-:W3:Y:S04]  /*47d80*/  LDL.LU R4, [R1+0x78c] ;  /* 0x00078c0001047983 */ /* 0x000ee80000300800 */
[----:B---3--:R3:W-:Y:S04]  /*47d90*/  STL [R1+0x2330], R4 ;  /* 0x0023300401007387 */ /* 0x0087e80000100800 */
        /* <DEDUP_REMOVED lines=24> */
[----:B0-----:R-:W4:Y:S04]  /*47f20*/  LDL.LU R3, [R1+0x7d8] ;  /* 0x0007d80001037983 */ /* 0x001f280000300800 */
[----:B-1----:R-:W4:Y:S04]  /*47f30*/  LDL.LU R0, [R1+0x7dc] ;  /* 0x0007dc0001007983 */ /* 0x002f280000300800 */
[----:B--2---:R-:W2:Y:S04]  /*47f40*/  LDL.LU R2, [R1+0x7c8] ;  /* 0x0007c80001027983 */ /* 0x004ea80000300800 */
[----:B---3--:R-:W3:Y:S01]  /*47f50*/  LDL.LU R4, [R1+0x7cc] ;  /* 0x0007cc0001047983 */ /* 0x008ee20000300800 */
[----:B------:R-:W-:-:S13]  /*47f60*/  FSETP.GT.AND P1, PT, |R14|, 8.50705917302346158658e+37, PT ;  /* 0x7e8000000e00780b */ /* 0x000fda0003f24200 */
[----:B----4-:R-:W-:Y:S02]  /*47f70*/  @P1 FMUL R28, R28, 0.25 ;  /* 0x3e8000001c1c1820 */ /* 0x010fe40000400000 */
[----:B------:R-:W-:Y:S02]  /*47f80*/  @P1 FMUL R3, R3, 0.25 ;  /* 0x3e80000003031820 */ /* 0x000fe40000400000 */
[----:B------:R-:W-:Y:S02]  /*47f90*/  @P1 FMUL R0, R0, 0.25 ;  /* 0x3e80000000001820 */ /* 0x000fe40000400000 */
[----:B--2---:R-:W-:Y:S02]  /*47fa0*/  @P1 FMUL R2, R2, 0.25 ;  /* 0x3e80000002021820 */ /* 0x004fe40000400000 */
[----:B---3--:R-:W-:-:S05]  /*47fb0*/  @P1 FMUL R4, R4, 0.25 ;  /* 0x3e80000004041820 */ /* 0x008fca0000400000 */
[----:B------:R0:W-:Y:S04]  /*47fc0*/  STL [R1+0x344], R4 ;  /* 0x0003440401007387 */ /* 0x0001e80000100800 */
[----:B0-----:R-:W2:Y:S04]  /*47fd0*/  LDL.LU R4, [R1+0x2330] ;  /* 0x0023300001047983 */ /* 0x001ea80000300800 */
[----:B------:R0:W-:Y:S04]  /*47fe0*/  STL [R1+0x348], R2 ;  /* 0x0003480201007387 */ /* 0x0001e80000100800 */
[----:B0-----:R-:W3:Y:S04]  /*47ff0*/  LDL.LU R2, [R1+0x232c] ;  /* 0x00232c0001027983 */ /* 0x001ee80000300800 */
[----:B------:R0:W-:Y:S04]  /*48000*/  STL [R1+0x34c], R0 ;  /* 0x00034c0001007387 */ /* 0x0001e80000100800 */
[----:B0-----:R-:W4:Y:S04]  /*48010*/  LDL.LU R0, [R1+0x2328] ;  /* 0x0023280001007983 */ /* 0x001f280000300800 */
[----:B------:R0:W-:Y:S04]  /*48020*/  STL [R1+0x350], R3 ;  /* 0x0003500301007387 */ /* 0x0001e80000100800 */
[----:B0-----:R-:W4:Y:S04]  /*48030*/  LDL.LU R3, [R1+0x2324] ;  /* 0x0023240001037983 */ /* 0x001f280000300800 */
[----:B------:R0:W-:Y:S04]  /*48040*/  STL [R1+0x354], R28 ;  /* 0x0003541c01007387 */ /* 0x0001e80000100800 */
[----:B0-----:R-:W4:Y:S01]  /*48050*/  LDL.LU R28, [R1+0x2320] ;  /* 0x00232000011c7983 */ /* 0x001f220000300800 */
[----:B------:R-:W-:-:S02]  /*48060*/  @P1 FMUL R13, R13, 0.25 ;  /* 0x3e8000000d0d1820 */ /* 0x000fc40000400000 */
[----:B------:R-:W-:Y:S02]  /*48070*/  @P1 FMUL R29, R29, 0.25 ;  /* 0x3e8000001d1d1820 */ /* 0x000fe40000400000 */
[----:B------:R-:W-:Y:S01]  /*48080*/  @P1 FMUL R27, R27, 0.25 ;  /* 0x3e8000001b1b1820 */ /* 0x000fe20000400000 */
[----:B------:R0:W-:Y:S01]  /*48090*/  STL [R1+0x358], R13 ;  /* 0x0003580d01007387 */ /* 0x0001e20000100800 */
[----:B------:R-:W-:Y:S02]  /*480a0*/  @P1 FMUL R26, R26, 0.25 ;  /* 0x3e8000001a1a1820 */ /* 0x000fe40000400000 */
[----:B------:R-:W-:Y:S02]  /*480b0*/  @P1 FMUL R25, R25, 0.25 ;  /* 0x3e80000019191820 */ /* 0x000fe40000400000 */
[----:B------:R-:W-:Y:S02]  /*480c0*/  @P1 FMUL R24, R24, 0.25 ;  /* 0x3e80000018181820 */ /* 0x000fe40000400000 */
[----:B------:R-:W-:Y:S01]  /*480d0*/  @P1 FMUL R23, R23, 0.25 ;  /* 0x3e80000017171820 */ /* 0x000fe20000400000 */
[----:B0-----:R-:W4:Y:S01]  /*480e0*/  LDL.LU R13, [R1+0x231c] ;  /* 0x00231c00010d7983 */ /* 0x001f220000300800 */
[----:B------:R-:W-:-:S03]  /*480f0*/  @P1 FMUL R22, R22, 0.25 ;  /* 0x3e80000016161820 */ /* 0x000fc60000400000 */
[----:B------:R-:W-:Y:S01]  /*48100*/  STL [R1+0x35c], R29 ;  /* 0x00035c1d01007387 */ /* 0x000fe20000100800 */
        /* <DEDUP_REMOVED lines=10> */
[----:B------:R-:W-:Y:S01]  /*481b0*/  @P1 FMUL R16, R16, 0.25 ;  /* 0x3e80000010101820 */ /* 0x000fe20000400000 */
[----:B------:R-:W-:Y:S02]  /*481c0*/  FSETP.GEU.AND P0, PT, |R14|, 1.175494350822287508e-38, PT ;  /* 0x008000000e00780b */ /* 0x000fe40003f0e200 */
        /* <DEDUP_REMOVED lines=18> */
[----:B------:R-:W-:Y:S04]  /*482f0*/  STL [R1+0x398], R11 ;  /* 0x0003980b01007387 */ /* 0x000fe80000100800 */
[----:B------:R-:W-:Y:S04]  /*48300*/  STL [R1+0x39c], R10 ;  /* 0x00039c0a01007387 */ /* 0x000fe80000100800 */
[----:B------:R-:W-:Y:S04]  /*48310*/  STL [R1+0x3a0], R9 ;  /* 0x0003a00901007387 */ /* 0x000fe80000100800 */
[----:B------:R-:W-:Y:S04]  /*48320*/  STL [R1+0x3a4], R8 ;  /* 0x0003a40801007387 */ /* 0x000fe80000100800 */
[----:B------:R-:W-:Y:S04]  /*48330*/  STL [R1+0x3a8], R7 ;  /* 0x0003a80701007387 */ /* 0x000fe80000100800 */
[----:B------:R-:W-:Y:S04]  /*48340*/  STL [R1+0x3ac], R6 ;  /* 0x0003ac0601007387 */ /* 0x000fe80000100800 */
[----:B------:R-:W-:Y:S01]  /*48350*/  STL [R1+0x3b0], R5 ;  /* 0x0003b00501007387 */ /* 0x000fe20000100800 */
[----:B--2---:R-:W-:-:S05]  /*48360*/  @P1 FMUL R4, R4, 0.25 ;  /* 0x3e80000004041820 */ /* 0x004fca0000400000 */
[----:B------:R-:W-:Y:S01]  /*48370*/  STL [R1+0x3b4], R4 ;  /* 0x0003b40401007387 */ /* 0x000fe20000100800 */
[----:B---3--:R-:W-:-:S05]  /*48380*/  @P1 FMUL R2, R2, 0.25 ;  /* 0x3e80000002021820 */ /* 0x008fca0000400000 */
[----:B------:R-:W-:Y:S01]  /*48390*/  STL [R1+0x3b8], R2 ;  /* 0x0003b80201007387 */ /* 0x000fe20000100800 */
[----:B----4-:R-:W-:-:S05]  /*483a0*/  @P1 FMUL R0, R0, 0.25 ;  /* 0x3e80000000001820 */ /* 0x010fca0000400000 */
[----:B------:R0:W-:Y:S01]  /*483b0*/  STL [R1+0x3bc], R0 ;  /* 0x0003bc0001007387 */ /* 0x0001e20000100800 */
[----:B------:R-:W-:-:S05]  /*483c0*/  @P1 FMUL R3, R3, 0.25 ;  /* 0x3e80000003031820 */ /* 0x000fca0000400000 */
[----:B------:R1:W-:Y:S01]  /*483d0*/  STL [R1+0x440], R3 ;  /* 0x0004400301007387 */ /* 0x0003e20000100800 */
[----:B------:R-:W-:-:S04]  /*483e0*/  LOP3.LUT R28, R28, 0xfffff7ff, RZ, 0xc0, !PT ;  /* 0xfffff7ff1c1c7812 */ /* 0x000fc800078ec0ff */
[----:B------:R-:W-:-:S05]  /*483f0*/  @P0 LOP3.LUT R28, R28, 0x800, RZ, 0xfc, !PT ;  /* 0x000008001c1c0812 */ /* 0x000fca00078efcff */
[----:B------:R2:W-:Y:S04]  /*48400*/  STL [R1+0x2294], R28 ;  /* 0x0022941c01007387 */ /* 0x0005e80000100800 */
[----:B0-----:R-:W3:Y:S01]  /*48410*/  LDL.LU R0, [R1+0x790] ;  /* 0x0007900001007983 */ /* 0x001ee20000300800 */
[----:B------:R-:W-:-:S03]  /*48420*/  @P1 FMUL R14, R14, 0.25 ;  /* 0x3e8000000e0e1820 */ /* 0x000fc60000400000 */
[----:B---3--:R-:W-:Y:S04]  /*48430*/  STL [R1+0x230c], R0 ;  /* 0x00230c0001007387 */ /* 0x008fe80000100800 */
[----:B------:R0:W-:Y:S04]  /*48440*/  STL [R1+0x74], R14 ;  /* 0x0000740e01007387 */ /* 0x0001e80000100800 */
[----:B------:R-:W3:Y:S04]  /*48450*/  LDL.LU R2, [R1+0x794] ;  /* 0x0007940001027983 */ /* 0x000ee80000300800 */
[----:B---3--:R3:W-:Y:S04]  /*48460*/  STL [R1+0x2310], R2 ;  /* 0x0023100201007387 */ /* 0x0087e80000100800 */
[----:B-1----:R-:W4:Y:S04]  /*48470*/  LDL.LU R3, [R1+0x780] ;  /* 0x0007800001037983 */ /* 0x002f280000300800 */
[----:B----4-:R1:W-:Y:S04]  /*48480*/  STL [R1+0x2314], R3 ;  /* 0x0023140301007387 */ /* 0x0103e80000100800 */
[----:B------:R-:W4:Y:S04]  /*48490*/  LDL.LU R4, [R1+0x784] ;  /* 0x0007840001047983 */ /* 0x000f280000300800 */
        /* <DEDUP_REMOVED lines=22> */
[----:B--2---:R-:W2:Y:S04]  /*48600*/  LDL.LU R28, [R1+0x684] ;  /* 0x00068400011c7983 */ /* 0x004ea80000300800 */
[----:B------:R-:W2:Y:S04]  /*48610*/  LDL.LU R29, [R1+0x7e0] ;  /* 0x0007e000011d7983 */ /* 0x000ea80000300800 */
[----:B0-----:R-:W2:Y:S04]  /*48620*/  LDL.LU R14, [R1+0x7e4] ;  /* 0x0007e400010e7983 */ /* 0x001ea80000300800 */
[----:B------:R-:W2:Y:S04]  /*48630*/  LDL.LU R0, [R1+0x7d0] ;  /* 0x0007d00001007983 */ /* 0x000ea80000300800 */
[----:B---3--:R-:W3:Y:S04]  /*48640*/  LDL.LU R2, [R1+0x7d4] ;  /* 0x0007d40001027983 */ /* 0x008ee80000300800 */
[----:B-1----:R-:W2:Y:S04]  /*48650*/  LDL.LU R3, [R1+0x7c0] ;  /* 0x0007c00001037983 */ /* 0x002ea80000300800 */
[----:B------:R-:W4:Y:S01]  /*48660*/  LDL.LU R4, [R1+0x7c4] ;  /* 0x0007c40001047983 */ /* 0x000f220000300800 */
[----:B------:R-:W-:-:S13]  /*48670*/  FSETP.GT.AND P2, PT, |R13|, 8.50705917302346158658e+37, PT ;  /* 0x7e8000000d00780b */ /* 0x000fda0003f44200 */
[----:B---3--:R-:W-:Y:S02]  /*48680*/  @P2 FMUL R2, R2, 0.25 ;  /* 0x3e80000002022820 */ /* 0x008fe40000400000 */
[----:B--2---:R-:W-:Y:S02]  /*48690*/  @P2 FMUL R3, R3, 0.25 ;  /* 0x3e80000003032820 */ /* 0x004fe40000400000 */
[----:B----4-:R-:W-:-:S05]  /*486a0*/  @P2 FMUL R4, R4, 0.25 ;  /* 0x3e80000004042820 */ /* 0x010fca0000400000 */
[----:B------:R0:W-:Y:S04]  /*486b0*/  STL [R1+0x29c], R4 ;  /* 0x00029c0401007387 */ /* 0x0001e80000100800 */
[----:B0-----:R-:W2:Y:S04]  /*486c0*/  LDL.LU R4, [R1+0x2318] ;  /* 0x0023180001047983 */ /* 0x001ea80000300800 */
[----:B------:R0:W-:Y:S04]  /*486d0*/  STL [R1+0x2a0], R3 ;  /* 0x0002a00301007387 */ /* 0x0001e80000100800 */
[----:B0-----:R-:W3:Y:S04]  /*486e0*/  LDL.LU R3, [R1+0x2314] ;  /* 0x0023140001037983 */ /* 0x001ee80000300800 */
        /* <DEDUP_REMOVED lines=12> */
[----:B------:R0:W-:Y:S01]  /*487b0*/  STL [R1+0x2ac], R14 ;  /* 0x0002ac0e01007387 */ /* 0x0001e20000100800 */
[----:B------:R-:W-:Y:S02]  /*487c0*/  @P2 FMUL R23, R23, 0.25 ;  /* 0x3e80000017172820 */ /* 0x000fe40000400000 */
[----:B------:R-:W-:Y:S02]  /*487d0*/  @P2 FMUL R22, R22, 0.25 ;  /* 0x3e80000016162820 */ /* 0x000fe40000400000 */
[----:B------:R-:W-:Y:S01]  /*487e0*/  @P2 FMUL R21, R21, 0.25 ;  /* 0x3e80000015152820 */ /* 0x000fe20000400000 */
[----:B0-----:R-:W4:Y:S04]  /*487f0*/  LDL.LU R14, [R1+0x2308] ;  /* 0x00230800010e7983 */ /* 0x001f280000300800 */
        /* <DEDUP_REMOVED lines=38> */
[----:B------:R0:W-:Y:S01]  /*48a60*/  STL [R1+0x334], R4 ;  /* 0x0003340401007387 */ /* 0x0001e20000100800 */
[----:B---3--:R-:W-:-:S05]  /*48a70*/  @P2 FMUL R3, R3, 0.25 ;  /* 0x3e80000003032820 */ /* 0x008fca0000400000 */
[----:B------:R-:W-:Y:S01]  /*48a80*/  STL [R1+0x338], R3 ;  /* 0x0003380301007387 */ /* 0x000fe20000100800 */
[----:B----4-:R-:W-:-:S05]  /*48a90*/  @P2 FMUL R2, R2, 0.25 ;  /* 0x3e80000002022820 */ /* 0x010fca0000400000 */
[----:B------:R1:W-:Y:S04]  /*48aa0*/  STL [R1+0x33c], R2 ;  /* 0x00033c0201007387 */ /* 0x0003e80000100800 */
[----:B0-----:R-:W2:Y:S01]  /*48ab0*/  LDL.LU R4, [R1+0x5a8] ;  /* 0x0005a80001047983 */ /* 0x001ea20000300800 */
[C---:B------:R-:W-:Y:S01]  /*48ac0*/  FSETP.GEU.AND P1, PT, |R13|.reuse, 1.175494350822287508e-38, PT ;  /* 0x008000000d00780b */ /* 0x040fe20003f2e200 */
[----:B------:R-:W-:Y:S02]  /*48ad0*/  @P2 FMUL R13, R13, 0.25 ;  /* 0x3e8000000d0d2820 */ /* 0x000fe40000400000 */
[----:B------:R-:W-:-:S05]  /*48ae0*/  @P2 FMUL R0, R0, 0.25 ;  /* 0x3e80000000002820 */ /* 0x000fca0000400000 */
[----:B------:R0:W-:Y:S04]  /*48af0*/  STL [R1+0x340], R0 ;  /* 0x0003400001007387 */ /* 0x0001e80000100800 */
[----:B--2---:R-:W-:Y:S04]  /*48b00*/  STL [R1+0x22f8], R4 ;  /* 0x0022f80401007387 */ /* 0x004fe80000100800 */
[----:B------:R2:W-:Y:S04]  /*48b10*/  STL [R1+0x78], R13 ;  /* 0x0000780d01007387 */ /* 0x0005e80000100800 */
[----:B------:R-:W3:Y:S04]  /*48b20*/  LDL.LU R5, [R1+0x5ac] ;  /* 0x0005ac0001057983 */ /* 0x000ee80000300800 */
[----:B---3--:R3:W-:Y:S04]  /*48b30*/  STL [R1+0x22fc], R5 ;  /* 0x0022fc0501007387 */ /* 0x0087e80000100800 */
[----:B------:R-:W4:Y:S04]  /*48b40*/  LDL.LU R6, [R1+0x5b8] ;  /* 0x0005b80001067983 */ /* 0x000f280000300800 */
[----:B----4-:R4:W-:Y:S04]  /*48b50*/  STL [R1+0x2300], R6 ;  /* 0x0023000601007387 */ /* 0x0109e80000100800 */
[----:B------:R-:W2:Y:S04]  /*48b60*/  LDL.LU R7, [R1+0x5bc] ;  /* 0x0005bc0001077983 */ /* 0x000ea80000300800 */
[----:B--2---:R3:W-:Y:S04]  /*48b70*/  STL [R1+0x2304], R7 ;  /* 0x0023040701007387 */ /* 0x0047e80000100800 */
[----:B------:R-:W2:Y:S04]  /*48b80*/  LDL.LU R8, [R1+0x5c8] ;  /* 0x0005c80001087983 */ /* 0x000ea80000300800 */
[----:B-1----:R-:W2:Y:S04]  /*48b90*/  LDL.LU R2, [R1+0x5cc] ;  /* 0x0005cc0001027983 */ /* 0x002ea80000300800 */
[----:B------:R-:W2:Y:S04]  /*48ba0*/  LDL.LU R9, [R1+0x5d8] ;  /* 0x0005d80001097983 */ /* 0x000ea80000300800 */
[----:B------:R-:W2:Y:S04]  /*48bb0*/  LDL.LU R10, [R1+0x5dc] ;  /* 0x0005dc00010a7983 */ /* 0x000ea80000300800 */
[----:B------:R-:W2:Y:S04]  /*48bc0*/  LDL.LU R11, [R1+0x5e8] ;  /* 0x0005e800010b7983 */ /* 0x000ea80000300800 */
        /* <DEDUP_REMOVED lines=20> */
[----:B---3--:R-:W3:Y:S04]  /*48d10*/  LDL.LU R5, [R1+0x7bc] ;  /* 0x0007bc0001057983 */ /* 0x008ee80000300800 */
[----:B----4-:R-:W4:Y:S04]  /*48d20*/  LDL.LU R6, [R1+0x7a8] ;  /* 0x0007a80001067983 */ /* 0x010f280000300800 */
[----:B------:R-:W2:Y:S01]  /*48d30*/  LDL.LU R7, [R1+0x7ac] ;  /* 0x0007ac0001077983 */ /* 0x000ea20000300800 */
[----:B------:R-:W-:-:S13]  /*48d40*/  FSETP.GT.AND P3, PT, |R14|, 8.50705917302346158658e+37, PT ;  /* 0x7e8000000e00780b */ /* 0x000fda0003f64200 */
[----:B---3--:R-:W-:Y:S02]  /*48d50*/  @P3 FMUL R5, R5, 0.25 ;  /* 0x3e80000005053820 */ /* 0x008fe40000400000 */
[----:B----4-:R-:W-:Y:S02]  /*48d60*/  @P3 FMUL R6, R6, 0.25 ;  /* 0x3e80000006063820 */ /* 0x010fe40000400000 */
[----:B--2---:R-:W-:-:S05]  /*48d70*/  @P3 FMUL R7, R7, 0.25 ;  /* 0x3e80000007073820 */ /* 0x004fca0000400000 */
        /* <DEDUP_REMOVED lines=52> */
[----:B------:R0:W-:Y:S04]  /*490c0*/  STL [R1+0x21a0], R0 ;  /* 0x0021a00001007387 */ /* 0x0001e80000100800 */
[----:B------:R-:W-:Y:S04]  /*490d0*/  STL [R1+0x270], R12 ;  /* 0x0002700c01007387 */ /* 0x000fe80000100800 */
[----:B------:R-:W-:Y:S04]  /*490e0*/  STL [R1+0x278], R11 ;  /* 0x0002780b01007387 */ /* 0x000fe80000100800 */
[----:B------:R1:W-:Y:S04]  /*490f0*/  STL [R1+0x2194], R2 ;  /* 0x0021940201007387 */ /* 0x0003e80000100800 */
        /* <DEDUP_REMOVED lines=8> */
[----:B------:R-:W-:Y:S04]  /*49180*/  STL [R1+0x294], R5 ;  /* 0x0002940501007387 */ /* 0x000fe80000100800 */
[----:B0-----:R-:W2:Y:S01]  /*49190*/  LDL.LU R0, [R1+0x5a0] ;  /* 0x0005a00001007983 */ /* 0x001ea20000300800 */
[C---:B------:R-:W-:Y:S01]  /*491a0*/  FSETP.GEU.AND P2, PT, |R14|.reuse, 1.175494350822287508e-38, PT ;  /* 0x008000000e00780b */ /* 0x040fe20003f4e200 */
[----:B------:R-:W-:Y:S02]  /*491b0*/  @P3 FMUL R14, R14, 0.25 ;  /* 0x3e8000000e0e3820 */ /* 0x000fe40000400000 */
[----:B------:R-:W-:-:S05]  /*491c0*/  @P3 FMUL R4, R4, 0.25 ;  /* 0x3e80000004043820 */ /* 0x000fca0000400000 */
[----:B------:R0:W-:Y:S04]  /*491d0*/  STL [R1+0x298], R4 ;  /* 0x0002980401007387 */ /* 0x0001e80000100800 */
[----:B--2---:R-:W-:Y:S04]  /*491e0*/  STL [R1+0x22e4], R0 ;  /* 0x0022e40001007387 */ /* 0x004fe80000100800 */
[----:B------:R2:W-:Y:S04]  /*491f0*/  STL [R1+0x104], R14 ;  /* 0x0001040e01007387 */ /* 0x0005e80000100800 */
[----:B-1----:R-:W3:Y:S04]  /*49200*/  LDL.LU R2, [R1+0x5a4] ;  /* 0x0005a40001027983 */ /* 0x002ee80000300800 */
[----:B---3--:R1:W-:Y:S04]  /*49210*/  STL [R1+0x22e8], R2 ;  /* 0x0022e80201007387 */ /* 0x0083e80000100800 */
[----:B------:R-:W3:Y:S04]  /*49220*/  LDL.LU R3, [R1+0x5b0] ;  /* 0x0005b00001037983 */ /* 0x000ee80000300800 */
[----:B---3--:R3:W-:Y:S04]  /*49230*/  STL [R1+0x22ec], R3 ;  /* 0x0022ec0301007387 */ /* 0x0087e80000100800 */
        /* <DEDUP_REMOVED lines=27> */
[----:B-1----:R-:W4:Y:S04]  /*493f0*/  LDL.LU R2, [R1+0x7b4] ;  /* 0x0007b40001027983 */ /* 0x002f280000300800 */
[----:B---3--:R-:W3:Y:S04]  /*49400*/  LDL.LU R3, [R1+0x7a0] ;  /* 0x0007a00001037983 */ /* 0x008ee80000300800 */
[----:B0-----:R-:W3:Y:S01]  /*49410*/  LDL.LU R4, [R1+0x7a4] ;  /* 0x0007a40001047983 */ /* 0x001ee20000300800 */
[----:B------:R-:W-:-:S13]  /*49420*/  FSETP.GT.AND P4, PT, |R13|, 8.50705917302346158658e+37, PT ;  /* 0x7e8000000d00780b */ /* 0x000fda0003f84200 */
[----:B--2---:R-:W-:Y:S02]  /*49430*/  @P4 FMUL R0, R0, 0.25 ;  /* 0x3e80000000004820 */ /* 0x004fe40000400000 */
[----:B----4-:R-:W-:Y:S02]  /*49440*/  @P4 FMUL R2, R2, 0.25 ;  /* 0x3e80000002024820 */ /* 0x010fe40000400000 */
[----:B---3--:R-:W-:Y:S02]  /*49450*/  @P4 FMUL R3, R3, 0.25 ;  /* 0x3e80000003034820 */ /* 0x008fe40000400000 */
[----:B------:R-:W-:-:S05]  /*49460*/  @P4 FMUL R4, R4, 0.25 ;  /* 0x3e80000004044820 */ /* 0x000fca0000400000 */
[----:B------:R0:W-:Y:S04]  /*49470*/  STL [R1+0x19c], R4 ;  /* 0x00019c0401007387 */ /* 0x0001e80000100800 */
[----:B0-----:R-:W2:Y:S04]  /*49480*/  LDL.LU R4, [R1+0x22f0] ;  /* 0x0022f00001047983 */ /* 0x001ea80000300800 */
[----:B------:R0:W-:Y:S04]  /*49490*/  STL [R1+0x1a0], R3 ;  /* 0x0001a00301007387 */ /* 0x0001e80000100800 */
[----:B0-----:R-:W3:Y:S04]  /*494a0*/  LDL.LU R3, [R1+0x22ec] ;  /* 0x0022ec0001037983 */ /* 0x001ee80000300800 */
        /* <DEDUP_REMOVED lines=58> */
[----:B------:R-:W-:Y:S01]  /*49850*/  STL [R1+0x214], R2 ;  /* 0x0002140201007387 */ /* 0x000fe20000100800 */
[----:B------:R-:W-:-:S05]  /*49860*/  @P4 FMUL R0, R0, 0.25 ;  /* 0x3e80000000004820 */ /* 0x000fca0000400000 */
[----:B------:R0:W-:Y:S04]  /*49870*/  STL [R1+0x218], R0 ;  /* 0x0002180001007387 */ /* 0x0001e80000100800 */
[----:B0-----:R-:W2:Y:S01]  /*49880*/  LDL.LU R0, [R1+0x3f8] ;  /* 0x0003f80001007983 */ /* 0x001ea20000300800 */
[C---:B------:R-:W-:Y:S01]  /*49890*/  FSETP.GEU.AND P3, PT, |R13|.reuse, 1.175494350822287508e-38, PT ;  /* 0x008000000d00780b */ /* 0x040fe20003f6e200 */
[----:B------:R-:W-:Y:S02]  /*498a0*/  @P4 FMUL R13, R13, 0.25 ;  /* 0x3e8000000d0d4820 */ /* 0x000fe40000400000 */
[----:B--2---:R-:W-:Y:S04]  /*498b0*/  STL [R1+0x22d0], R0 ;  /* 0x0022d00001007387 */ /* 0x004fe80000100800 */
[----:B------:R0:W-:Y:S04]  /*498c0*/  STL [R1+0x110], R13 ;  /* 0x0001100d01007387 */ /* 0x0001e80000100800 */
[----:B------:R-:W2:Y:S04]  /*498d0*/  LDL.LU R2, [R1+0x3fc] ;  /* 0x0003fc0001027983 */ /* 0x000ea80000300800 */
        /* <DEDUP_REMOVED lines=30> */
[----:B-1----:R-:W4:Y:S04]  /*49ac0*/  LDL.LU R2, [R1+0x3cc] ;  /* 0x0003cc0001027983 */ /* 0x002f280000300800 */
[----:B--2---:R-:W2:Y:S04]  /*49ad0*/  LDL.LU R3, [R1+0x598] ;  /* 0x0005980001037983 */ /* 0x004ea80000300800 */
[----:B---3--:R-:W3:Y:S01]  /*49ae0*/  LDL.LU R4, [R1+0x59c] ;  /* 0x00059c0001047983 */ /* 0x008ee20000300800 */
[----:B------:R-:W-:-:S13]  /*49af0*/  FSETP.GT.AND P5, PT, |R14|, 8.50705917302346158658e+37, PT ;  /* 0x7e8000000e00780b */ /* 0x000fda0003fa4200 */
[----:B----4-:R-:W-:Y:S02]  /*49b00*/  @P5 FMUL R0, R0, 0.25 ;  /* 0x3e80000000005820 */ /* 0x010fe40000400000 */
        /* <DEDUP_REMOVED lines=13> */
[----:B------:R-:W-:Y:S02]  /*49be0*/  @P5 FMUL R27, R27, 0.25 ;  /* 0x3e8000001b1b5820 */ /* 0x000fe40000400000 */
[----:B------:R-:W-:Y:S01]  /*49bf0*/  @P5 FMUL R26, R26, 0.25 ;  /* 0x3e8000001a1a5820 */ /* 0x000fe20000400000 */
[----:B------:R-:W-:Y:S01]  /*49c00*/  STL [R1+0x12c], R29 ;  /* 0x00012c1d01007387 */ /* 0x000fe20000100800 */
[----:B------:R-:W-:Y:S02]  /*49c10*/  @P5 FMUL R25, R25, 0.25 ;  /* 0x3e80000019195820 */ /* 0x000fe40000400000 */
[----:B------:R-:W-:Y:S01]  /*49c20*/  @P5 FMUL R24, R24, 0.25 ;  /* 0x3e80000018185820 */ /* 0x000fe20000400000 */
[----:B------:R-:W-:Y:S01]  /*49c30*/  STL [R1+0x130], R28 ;  /* 0x0001301c01007387 */ /* 0x000fe20000100800 */
[----:B------:R-:W-:-:S02]  /*49c40*/  @P5 FMUL R23, R23, 0.25 ;  /* 0x3e80000017175820 */ /* 0x000fc40000400000 */
[----:B------:R-:W-:Y:S01]  /*49c50*/  @P5 FMUL R22, R22, 0.25 ;  /* 0x3e80000016165820 */ /* 0x000fe20000400000 */
[----:B------:R-:W-:Y:S01]  /*49c60*/  STL [R1+0x134], R27 ;  /* 0x0001341b01007387 */ /* 0x000fe20000100800 */
[----:B------:R-:W-:Y:S02]  /*49c70*/  @P5 FMUL R21, R21, 0.25 ;  /* 0x3e80000015155820 */ /* 0x000fe40000400000 */
[----:B------:R-:W-:Y:S01]  /*49c80*/  @P5 FMUL R20, R20, 0.25 ;  /* 0x3e80000014145820 */ /* 0x000fe20000400000 */
        /* <DEDUP_REMOVED lines=46> */
[----:B--2---:R0:W-:Y:S04]  /*49f70*/  STL [R1+0x22cc], R0 ;  /* 0x0022cc0001007387 */ /* 0x0041e80000100800 */
[----:B------:R-:W-:Y:S04]  /*49f80*/  STL [R1+0x114], R14 ;  /* 0x0001140e01007387 */ /* 0x000fe80000100800 */
[----:B------:R-:W2:Y:S04]  /*49f90*/  LDL.LU R4, [R1+0x3f4] ;  /* 0x0003f40001047983 */ /* 0x000ea80000300800 */
[----:B0-----:R-:W3:Y:S04]  /*49fa0*/  LDL R0, [R1+0x118] ;  /* 0x0001180001007983 */ /* 0x001ee80000100800 */
[----:B------:R-:W4:Y:S04]  /*49fb0*/  LDL.LU R5, [R1+0x3e0] ;  /* 0x0003e00001057983 */ /* 0x000f280000300800 */
[----:B------:R-:W2:Y:S04]  /*49fc0*/  LDL.LU R6, [R1+0x3e4] ;  /* 0x0003e40001067983 */ /* 0x000ea80000300800 */
[----:B------:R-:W2:Y:S04]  /*49fd0*/  LDL.LU R2, [R1+0x580] ;  /* 0x0005800001027983 */ /* 0x000ea80000300800 */
[----:B------:R-:W3:Y:S04]  /*49fe0*/  LDL.LU R7, [R1+0x584] ;  /* 0x0005840001077983 */ /* 0x000ee80000300800 */
[----:B--2---:R0:W-:Y:S04]  /*49ff0*/  STL [R1+0xf4], R2 ;  /* 0x0000f40201007387 */ /* 0x0041e80000100800 */
[----:B------:R-:W2:Y:S04]  /*4a000*/  LDL.LU R8, [R1+0x570] ;  /* 0x0005700001087983 */ /* 0x000ea80000300800 */
[----:B------:R-:W2:Y:S04]  /*4a010*/  LDL.LU R9, [R1+0x574] ;  /* 0x0005740001097983 */ /* 0x000ea80000300800 */
[----:B------:R-:W2:Y:S04]  /*4a020*/  LDL.LU R10, [R1+0x560] ;  /* 0x00056000010a7983 */ /* 0x000ea80000300800 */
[----:B0-----:R-:W2:Y:S04]  /*4a030*/  LDL.LU R2, [R1+0x564] ;  /* 0x0005640001027983 */ /* 0x001ea80000300800 */
[----:B------:R-:W3:Y:S04]  /*4a040*/  LDL.LU R11, [R1+0x550] ;  /* 0x00055000010b7983 */ /* 0x000ee80000300800 */
[----:B--2---:R0:W-:Y:S04]  /*4a050*/  STL [R1+0xe0], R2 ;  /* 0x0000e00201007387 */ /* 0x0041e80000100800 */
[----:B------:R-:W2:Y:S04]  /*4a060*/  LDL.LU R12, [R1+0x554] ;  /* 0x00055400010c7983 */ /* 0x000ea80000300800 */
[----:B0-----:R-:W2:Y:S04]  /*4a070*/  LDL.LU R2, [R1+0x540] ;  /* 0x0005400001027983 */ /* 0x001ea80000300800 */
[----:B------:R-:W3:Y:S04]  /*4a080*/  LDL.LU R13, [R1+0x544] ;  /* 0x00054400010d7983 */ /* 0x000ee80000300800 */
[----:B--2---:R0:W-:Y:S04]  /*4a090*/  STL [R1+0xd4], R2 ;  /* 0x0000d40201007387 */ /* 0x0041e80000100800 */
[----:B0-----:R-:W2:Y:S04]  /*4a0a0*/  LDL.LU R2, [R1+0x530] ;  /* 0x0005300001027983 */ /* 0x001ea80000300800 */
[----:B------:R-:W2:Y:S04]  /*4a0b0*/  LDL.LU R14, [R1+0x534] ;  /* 0x00053400010e7983 */ /* 0x000ea80000300800 */
        /* <DEDUP_REMOVED lines=16> */
[----:B---3--:R-:W-:-:S03]  /*4a1c0*/  FSETP.GT.AND P6, PT, |R0|, 8.50705917302346158658e+37, PT ;  /* 0x7e8000000000780b */ /* 0x008fc60003fc4200 */
[----:B------:R-:W3:Y:S10]  /*4a1d0*/  LDL.LU R0, [R1+0x22cc] ;  /* 0x0022cc0001007983 */ /* 0x000ef40000300800 */
[----:B--2---:R-:W-:-:S02]  /*4a1e0*/  @P6 FMUL R14, R14, 0.25 ;  /* 0x3e8000000e0e6820 */ /* 0x004fc40000400000 */
[----:B----4-:R-:W-:Y:S02]  /*4a1f0*/  @P6 FMUL R16, R16, 0.25 ;  /* 0x3e80000010106820 */ /* 0x010fe40000400000 */
[----:B------:R-:W-:Y:S02]  /*4a200*/  @P6 FMUL R28, R28, 0.25 ;  /* 0x3e8000001c1c6820 */ /* 0x000fe40000400000 */
[----:B------:R-:W-:Y:S02]  /*4a210*/  @P6 FMUL R17, R17, 0.25 ;  /* 0x3e80000011116820 */ /* 0x000fe40000400000 */
[----:B------:R-:W-:Y:S02]  /*4a220*/  @P6 FMUL R18, R18, 0.25 ;  /* 0x3e80000012126820 */ /* 0x000fe40000400000 */
[----:B------:R-:W-:Y:S02]  /*4a230*/  @P6 FMUL R19, R19, 0.25 ;  /* 0x3e80000013136820 */ /* 0x000fe40000400000 */
[----:B------:R-:W-:-:S02]  /*4a240*/  @P6 FMUL R20, R20, 0.25 ;  /* 0x3e80000014146820 */ /* 0x000fc40000400000 */
[----:B------:R-:W-:Y:S02]  /*4a250*/  @P6 FMUL R21, R21, 0.25 ;  /* 0x3e80000015156820 */ /* 0x000fe40000400000 */
        /* <DEDUP_REMOVED lines=8> */
[----:B------:R-:W-:-:S05]  /*4a2e0*/  @P6 FMUL R3, R3, 0.25 ;  /* 0x3e80000003036820 */ /* 0x000fca0000400000 */
[----:B------:R0:W-:Y:S04]  /*4a2f0*/  STL [R1+0x88], R3 ;  /* 0x0000880301007387 */ /* 0x0001e80000100800 */
[----:B0-----:R-:W2:Y:S04]  /*4a300*/  LDL.LU R3, [R1+0x22c8] ;  /* 0x0022c80001037983 */ /* 0x001ea80000300800 */
[----:B------:R0:W-:Y:S04]  /*4a310*/  STL [R1+0x84], R15 ;  /* 0x0000840f01007387 */ /* 0x0001e80000100800 */
[----:B0-----:R-:W4:Y:S04]  /*4a320*/  LDL.LU R15, [R1+0x22c4] ;  /* 0x0022c400010f7983 */ /* 0x001f280000300800 */
        /* <DEDUP_REMOVED lines=14> */
[----:B------:R0:W-:Y:S04]  /*4a410*/  STL [R1+0x2298], R28 ;  /* 0x0022981c01007387 */ /* 0x0001e80000100800 */
[----:B------:R-:W-:Y:S04]  /*4a420*/  STL [R1+0xc8], R14 ;  /* 0x0000c80e01007387 */ /* 0x000fe80000100800 */
[----:B0-----:R-:W2:Y:S01]  /*4a430*/  LDL R28, [R1+0xd4] ;  /* 0x0000d400011c7983 */ /* 0x001ea20000100800 */
[----:B------:R-:W-:-:S02]  /*4a440*/  @P6 FMUL R2, R2, 0.25 ;  /* 0x3e80000002026820 */ /* 0x000fc40000400000 */
[----:B------:R-:W-:Y:S02]  /*4a450*/  @P6 FMUL R13, R13, 0.25 ;  /* 0x3e8000000d0d6820 */ /* 0x000fe40000400000 */
[----:B------:R-:W-:Y:S01]  /*4a460*/  @P6 FMUL R12, R12, 0.25 ;  /* 0x3e8000000c0c6820 */ /* 0x000fe20000400000 */
[----:B------:R-:W-:Y:S04]  /*4a470*/  STL [R1+0xcc], R2 ;  /* 0x0000cc0201007387 */ /* 0x000fe80000100800 */
[----:B------:R-:W-:Y:S04]  /*4a480*/  STL [R1+0xd0], R13 ;  /* 0x0000d00d01007387 */ /* 0x000fe80000100800 */
[----:B------:R-:W-:Y:S01]  /*4a490*/  STL [R1+0x21a4], R2 ;  /* 0x0021a40201007387 */ /* 0x000fe20000100800 */
[----:B--2---:R-:W-:-:S05]  /*4a4a0*/  @P6 FMUL R28, R28, 0.25 ;  /* 0x3e8000001c1c6820 */ /* 0x004fca0000400000 */
[----:B------:R-:W-:Y:S04]  /*4a4b0*/  @P6 STL [R1+0xd4], R28 ;  /* 0x0000d41c01006387 */ /* 0x000fe80000100800 */
[----:B------:R-:W-:Y:S04]  /*4a4c0*/  STL [R1+0xd8], R12 ;  /* 0x0000d80c01007387 */ /* 0x000fe80000100800 */
[----:B------:R0:W-:Y:S04]  /*4a4d0*/  STL [R1+0x229c], R28 ;  /* 0x00229c1c01007387 */ /* 0x0001e80000100800 */
[----:B0-----:R-:W2:Y:S01]  /*4a4e0*/  LDL R28, [R1+0xe0] ;  /* 0x0000e000011c7983 */ /* 0x001ea20000100800 */
[----:B------:R-:W-:-:S02]  /*4a4f0*/  @P6 FMUL R11, R11, 0.25 ;  /* 0x3e8000000b0b6820 */ /* 0x000fc40000400000 */
[----:B------:R-:W-:Y:S02]  /*4a500*/  @P6 FMUL R10, R10, 0.25 ;  /* 0x3e8000000a0a6820 */ /* 0x000fe40000400000 */
[----:B------:R-:W-:Y:S01]  /*4a510*/  @P6 FMUL R9, R9, 0.25 ;  /* 0x3e80000009096820 */ /* 0x000fe20000400000 */
[----:B------:R-:W-:Y:S01]  /*4a520*/  STL [R1+0xdc], R11 ;  /* 0x0000dc0b01007387 */ /* 0x000fe20000100800 */
[----:B--2---:R-:W-:-:S05]  /*4a530*/  @P6 FMUL R28, R28, 0.25 ;  /* 0x3e8000001c1c6820 */ /* 0x004fca0000400000 */
[----:B------:R-:W-:Y:S04]  /*4a540*/  @P6 STL [R1+0xe0], R28 ;  /* 0x0000e01c01006387 */ /* 0x000fe80000100800 */
[----:B------:R-:W-:Y:S04]  /*4a550*/  STL [R1+0xe4], R10 ;  /* 0x0000e40a01007387 */ /* 0x000fe80000100800 */
[----:B------:R0:W-:Y:S04]  /*4a560*/  STL [R1+0x22a0], R28 ;  /* 0x0022a01c01007387 */ /* 0x0001e80000100800 */
[----:B------:R-:W-:Y:S04]  /*4a570*/  STL [R1+0xe8], R9 ;  /* 0x0000e80901007387 */ /* 0x000fe80000100800 */
[----:B0-----:R-:W2:Y:S01]  /*4a580*/  LDL R28, [R1+0xf4] ;  /* 0x0000f400011c7983 */ /* 0x001ea20000100800 */
[----:B------:R-:W-:-:S02]  /*4a590*/  @P6 FMUL R8, R8, 0.25 ;  /* 0x3e80000008086820 */ /* 0x000fc40000400000 */
[----:B------:R-:W-:Y:S02]  /*4a5a0*/  @P6 FMUL R7, R7, 0.25 ;  /* 0x3e80000007076820 */ /* 0x000fe40000400000 */
[----:B------:R-:W-:Y:S01]  /*4a5b0*/  @P6 FMUL R6, R6, 0.25 ;  /* 0x3e80000006066820 */ /* 0x000fe20000400000 */
[----:B------:R-:W-:Y:S01]  /*4a5c0*/  STL [R1+0xec], R8 ;  /* 0x0000ec0801007387 */ /* 0x000fe20000100800 */
[----:B------:R-:W-:Y:S02]  /*4a5d0*/  @P6 FMUL R5, R5, 0.25 ;  /* 0x3e80000005056820 */ /* 0x000fe40000400000 */
[----:B------:R-:W-:Y:S01]  /*4a5e0*/  @P6 FMUL R4, R4, 0.25 ;  /* 0x3e80000004046820 */ /* 0x000fe20000400000 */
[----:B------:R-:W-:Y:S01]  /*4a5f0*/  STL [R1+0xf0], R7 ;  /* 0x0000f00701007387 */ /* 0x000fe20000100800 */
[----:B--2---:R-:W-:-:S05]  /*4a600*/  @P6 FMUL R28, R28, 0.25 ;  /* 0x3e8000001c1c6820 */ /* 0x004fca0000400000 */
[----:B------:R-:W-:Y:S04]  /*4a610*/  @P6 STL [R1+0xf4], R28 ;  /* 0x0000f41c01006387 */ /* 0x000fe80000100800 */
[----:B------:R-:W-:Y:S04]  /*4a620*/  STL [R1+0xf8], R6 ;  /* 0x0000f80601007387 */ /* 0x000fe80000100800 */
[----:B------:R0:W-:Y:S04]  /*4a630*/  STL [R1+0x22a4], R28 ;  /* 0x0022a41c01007387 */ /* 0x0001e80000100800 */
[----:B------:R1:W-:Y:S04]  /*4a640*/  STL [R1+0xfc], R5 ;  /* 0x0000fc0501007387 */ /* 0x0003e80000100800 */
[----:B0-----:R-:W2:Y:S04]  /*4a650*/  LDL R28, [R1+0x118] ;  /* 0x00011800011c7983 */ /* 0x001ea80000100800 */
[----:B------:R0:W-:Y:S04]  /*4a660*/  STL [R1+0x100], R4 ;  /* 0x0001000401007387 */ /* 0x0001e80000100800 */
[----:B-1----:R-:W2:Y:S01]  /*4a670*/  LDL.LU R5, [R1+0x4d8] ;  /* 0x0004d80001057983 */ /* 0x002ea20000300800 */
[----:B---3--:R-:W-:-:S05]  /*4a680*/  @P6 FMUL R0, R0, 0.25 ;  /* 0x3e80000000006820 */ /* 0x008fca0000400000 */
[----:B------:R-:W-:Y:S04]  /*4a690*/  STL [R1+0x108], R0 ;  /* 0x0001080001007387 */ /* 0x000fe80000100800 */
[----:B--2---:R-:W-:Y:S04]  /*4a6a0*/  STL [R1+0x22a8], R5 ;  /* 0x0022a80501007387 */ /* 0x004fe80000100800 */
[----:B------:R-:W2:Y:S01]  /*4a6b0*/  LDL.LU R6, [R1+0x4dc] ;  /* 0x0004dc0001067983 */ /* 0x000ea20000300800 */
[C---:B------:R-:W-:Y:S01]  /*4a6c0*/  FSETP.GEU.AND P5, PT, |R28|.reuse, 1.175494350822287508e-38, PT ;  /* 0x008000001c00780b */ /* 0x040fe20003fae200 */
[----:B------:R-:W-:-:S02]  /*4a6d0*/  @P6 FMUL R28, R28, 0.25 ;  /* 0x3e8000001c1c6820 */ /* 0x000fc40000400000 */
[----:B--2---:R-:W-:Y:S04]  /*4a6e0*/  STL [R1+0x22ac], R6 ;  /* 0x0022ac0601007387 */ /* 0x004fe80000100800 */
[----:B0-----:R-:W2:Y:S04]  /*4a6f0*/  LDL.LU R4, [R1+0x4c8] ;  /* 0x0004c80001047983 */ /* 0x001ea80000300800 */
[----:B--2---:R-:W-:Y:S04]  /*4a700*/  STL [R1+0x22b0], R4 ;  /* 0x0022b00401007387 */ /* 0x004fe80000100800 */
[----:B------:R-:W-:Y:S04]  /*4a710*/  @P6 STL [R1+0x118], R28 ;  /* 0x0001181c01006387 */ /* 0x000fe80000100800 */
[----:B------:R-:W-:Y:S04]  /*4a720*/  STL [R1+0x22b4], R28 ;  /* 0x0022b41c01007387 */ /* 0x000fe80000100800 */
[----:B------:R-:W2:Y:S04]  /*4a730*/  LDL.LU R7, [R1+0x4cc] ;  /* 0x0004cc0001077983 */ /* 0x000ea80000300800 */
[----:B--2---:R-:W-:Y:S04]  /*4a740*/  STL [R1+0x22b8], R7 ;  /* 0x0022b80701007387 */ /* 0x004fe80000100800 */
[----:B------:R-:W2:Y:S04]  /*4a750*/  LDL.LU R12, [R1+0x4b8] ;  /* 0x0004b800010c7983 */ /* 0x000ea80000300800 */
[----:B--2---:R-:W-:Y:S04]  /*4a760*/  STL [R1+0x22bc], R12 ;  /* 0x0022bc0c01007387 */ /* 0x004fe80000100800 */
[----:B------:R-:W2:Y:S01]  /*4a770*/  LDL.LU R16, [R1+0x4bc] ;  /* 0x0004bc0001107983 */ /* 0x000ea20000300800 */
[----:B------:R-:W-:-:S03]  /*4a780*/  IMAD.MOV.U32 R2, RZ, RZ, R3 ;  /* 0x000000ffff027224 */ /* 0x000fc600078e0003 */
[----:B--2---:R0:W-:Y:S04]  /*4a790*/  STL [R1+0x22c0], R16 ;  /* 0x0022c01001007387 */ /* 0x0041e80000100800 */
[----:B------:R-:W2:Y:S04]  /*4a7a0*/  LDL.LU R17, [R1+0x4a8] ;  /* 0x0004a80001117983 */ /* 0x000ea80000300800 */
[----:B------:R-:W3:Y:S04]  /*4a7b0*/  LDL.LU R18, [R1+0x4ac] ;  /* 0x0004ac0001127983 */ /* 0x000ee80000300800 */
        /* <DEDUP_REMOVED lines=15> */
[----:B------:R-:W3:Y:S04]  /*4a8b0*/  LDL.LU R11, [R1+0x43c] ;  /* 0x00043c00010b7983 */ /* 0x000ee80000300800 */
[----:B------:R-:W3:Y:S04]  /*4a8c0*/  LDL.LU R3, [R1+0x428] ;  /* 0x0004280001037983 */ /* 0x000ee80000300800 */
[----:B0-----:R-:W3:Y:S04]  /*4a8d0*/  LDL.LU R16, [R1+0x42c] ;  /* 0x00042c0001107983 */ /* 0x001ee80000300800 */
[----:B------:R-:W3:Y:S04]  /*4a8e0*/  LDL.LU R12, [R1+0x418] ;  /* 0x00041800010c7983 */ /* 0x000ee80000300800 */
[----:B------:R-:W3:Y:S04]  /*4a8f0*/  LDL.LU R7, [R1+0x41c] ;  /* 0x00041c0001077983 */ /* 0x000ee80000300800 */
[----:B------:R-:W3:Y:S04]  /*4a900*/  LDL.LU R28, [R1+0x408] ;  /* 0x00040800011c7983 */ /* 0x000ee80000300800 */
[----:B------:R-:W3:Y:S04]  /*4a910*/  LDL.LU R4, [R1+0x40c] ;  /* 0x00040c0001047983 */ /* 0x000ee80000300800 */
[----:B------:R-:W3:Y:S04]  /*4a920*/  LDL.LU R6, [R1+0x2e8] ;  /* 0x0002e80001067983 */ /* 0x000ee80000300800 */
[----:B------:R-:W3:Y:S01]  /*4a930*/  LDL.LU R5, [R1+0x2ec] ;  /* 0x0002ec0001057983 */ /* 0x000ee20000300800 */
[----:B----4-:R-:W-:-:S03]  /*4a940*/  FSETP.GT.AND P0, PT, |R15|, 8.50705917302346158658e+37, PT ;  /* 0x7e8000000f00780b */ /* 0x010fc60003f04200 */
[----:B------:R-:W4:Y:S10]  /*4a950*/  LDL R0, [R1+0x264] ;  /* 0x0002640001007983 */ /* 0x000f340000100800 */
[----:B--2---:R-:W-:-:S02]  /*4a960*/  @P0 FMUL R10, R10, 0.25 ;  /* 0x3e8000000a0a0820 */ /* 0x004fc40000400000 */
[----:B---3--:R-:W-:Y:S02]  /*4a970*/  @P0 FMUL R11, R11, 0.25 ;  /* 0x3e8000000b0b0820 */ /* 0x008fe40000400000 */
[----:B------:R-:W-:Y:S02]  /*4a980*/  @P0 FMUL R3, R3, 0.25 ;  /* 0x3e80000003030820 */ /* 0x000fe40000400000 */
[----:B------:R-:W-:Y:S02]  /*4a990*/  @P0 FMUL R16, R16, 0.25 ;  /* 0x3e80000010100820 */ /* 0x000fe40000400000 */
[----:B------:R-:W-:Y:S02]  /*4a9a0*/  @P0 FMUL R12, R12, 0.25 ;  /* 0x3e8000000c0c0820 */ /* 0x000fe40000400000 */
[----:B------:R-:W-:Y:S02]  /*4a9b0*/  @P0 FMUL R7, R7, 0.25 ;  /* 0x3e80000007070820 */ /* 0x000fe40000400000 */
[----:B------:R-:W-:-:S02]  /*4a9c0*/  @P0 FMUL R28, R28, 0.25 ;  /* 0x3e8000001c1c0820 */ /* 0x000fc40000400000 */
[----:B------:R-:W-:Y:S02]  /*4a9d0*/  @P0 FMUL R4, R4, 0.25 ;  /* 0x3e80000004040820 */ /* 0x000fe40000400000 */
[----:B------:R-:W-:Y:S02]  /*4a9e0*/  @P0 FMUL R6, R6, 0.25 ;  /* 0x3e80000006060820 */ /* 0x000fe40000400000 */
[----:B------:R-:W-:-:S05]  /*4a9f0*/  @P0 FMUL R5, R5, 0.25 ;  /* 0x3e80000005050820 */ /* 0x000fca0000400000 */
[----:B------:R-:W-:Y:S04]  /*4aa00*/  STL [R1+0x70], R5 ;  /* 0x0000700501007387 */ /* 0x000fe80000100800 */
[----:B------:R-:W-:Y:S04]  /*4aa10*/  STL [R1+0x6c], R6 ;  /* 0x00006c0601007387 */ /* 0x000fe80000100800 */
[----:B------:R-:W-:Y:S04]  /*4aa20*/  STL [R1+0x68], R4 ;  /* 0x0000680401007387 */ /* 0x000fe80000100800 */
[----:B------:R-:W-:Y:S04]  /*4aa30*/  STL [R1+0x64], R28 ;  /* 0x0000641c01007387 */ /* 0x000fe80000100800 */
[----:B------:R0:W-:Y:S04]  /*4aa40*/  STL [R1+0x58], R16 ;  /* 0x0000581001007387 */ /* 0x0001e80000100800 */
[----:B0-----:R-:W2:Y:S04]  /*4aa50*/  LDL.LU R16, [R1+0x22c0] ;  /* 0x0022c00001107983 */ /* 0x001ea80000300800 */
[----:B------:R-:W-:Y:S04]  /*4aa60*/  STL [R1+0x60], R7 ;  /* 0x0000600701007387 */ /* 0x000fe80000100800 */
[----:B------:R-:W-:Y:S04]  /*4aa70*/  STL [R1+0x5c], R12 ;  /* 0x00005c0c01007387 */ /* 0x000fe80000100800 */
[----:B------:R0:W-:Y:S02]  /*4aa80*/  STL [R1+0x2018], R3 ;  /* 0x0020180301007387 */ /* 0x0001e40000100800 */
[----:B0-----:R-:W-:-:S02]  /*4aa90*/  MOV R3, R12 ;  /* 0x0000000c00037202 */ /* 0x001fc40000000f00 */
[----:B------:R-:W3:Y:S04]  /*4aaa0*/  LDL.LU R12, [R1+0x22bc] ;  /* 0x0022bc00010c7983 */ /* 0x000ee80000300800 */
[----:B------:R0:W-:Y:S02]  /*4aab0*/  STL [R1+0x201c], R11 ;  /* 0x00201c0b01007387 */ /* 0x0001e40000100800 */
[----:B0-----:R-:W-:Y:S02]  /*4aac0*/  IMAD.MOV.U32 R11, RZ, RZ, R7 ;  /* 0x000000ffff0b7224 */ /* 0x001fe400078e0007 */
[----:B------:R-:W2:Y:S04]  /*4aad0*/  LDL.LU R7, [R1+0x22b8] ;  /* 0x0022b80001077983 */ /* 0x000ea80000300800 */
[----:B------:R0:W-:Y:S02]  /*4aae0*/  STL [R1+0x2020], R10 ;  /* 0x0020200a01007387 */ /* 0x0001e40000100800 */
[----:B0-----:R-:W-:-:S02]  /*4aaf0*/  MOV R10, R28 ;  /* 0x0000001c000a7202 */ /* 0x001fc40000000f00 */
[----:B------:R-:W2:Y:S01]  /*4ab00*/  LDL.LU R28, [R1+0x22b4] ;  /* 0x0022b400011c7983 */ /* 0x000ea20000300800 */
[----:B------:R-:W-:Y:S02]  /*4ab10*/  @P0 FMUL R9, R9, 0.25 ;  /* 0x3e80000009090820 */ /* 0x000fe40000400000 */
[----:B------:R-:W-:Y:S02]  /*4ab20*/  @P0 FMUL R8, R8, 0.25 ;  /* 0x3e80000008080820 */ /* 0x000fe40000400000 */
[----:B------:R-:W-:Y:S01]  /*4ab30*/  @P0 FMUL R13, R13, 0.25 ;  /* 0x3e8000000d0d0820 */ /* 0x000fe20000400000 */
[----:B------:R0:W-:Y:S01]  /*4ab40*/  STL [R1+0x2024], R9 ;  /* 0x0020240901007387 */ /* 0x0001e20000100800 */
[----:B------:R-:W-:Y:S02]  /*4ab50*/  @P0 FMUL R14, R14, 0.25 ;  /* 0x3e8000000e0e0820 */ /* 0x000fe40000400000 */
[----:B0-----:R-:W-:Y:S02]  /*4ab60*/  IMAD.MOV.U32 R9, RZ, RZ, R4 ;  /* 0x000000ffff097224 */ /* 0x001fe400078e0004 */
[----:B------:R-:W3:Y:S04]  /*4ab70*/  LDL.LU R4, [R1+0x22b0] ;  /* 0x0022b00001047983 */ /* 0x000ee80000300800 */
[----:B------:R0:W-:Y:S02]  /*4ab80*/  STL [R1+0x2028], R8 ;  /* 0x0020280801007387 */ /* 0x0001e40000100800 */
[----:B0-----:R-:W-:-:S02]  /*4ab90*/  MOV R8, R6 ;  /* 0x0000000600087202 */ /* 0x001fc40000000f00 */
[----:B------:R-:W3:Y:S04]  /*4aba0*/  LDL.LU R6, [R1+0x22ac] ;  /* 0x0022ac0001067983 */ /* 0x000ee80000300800 */
[----:B------:R0:W-:Y:S02]  /*4abb0*/  STL [R1+0x202c], R13 ;  /* 0x00202c0d01007387 */ /* 0x0001e40000100800 */
[----:B0-----:R-:W-:Y:S02]  /*4abc0*/  IMAD.MOV.U32 R13, RZ, RZ, R5 ;  /* 0x000000ffff0d7224 */ /* 0x001fe400078e0005 */
[----:B------:R-:W3:Y:S04]  /*4abd0*/  LDL.LU R5, [R1+0x22a8] ;  /* 0x0022a80001057983 */ /* 0x000ee80000300800 */
[----:B------:R2:W-:Y:S02]  /*4abe0*/  STL [R1+0x2030], R14 ;  /* 0x0020300e01007387 */ /* 0x0005e40000100800 */
[----:B--2---:R-:W-:-:S02]  /*4abf0*/  MOV R14, R28 ;  /* 0x0000001c000e7202 */ /* 0x004fc40000000f00 */
[----:B------:R-:W2:Y:S01]  /*4ac00*/  LDL.LU R28, [R1+0x22a4] ;  /* 0x0022a400011c7983 */ /* 0x000ea20000300800 */
[----:B------:R-:W-:Y:S02]  /*4ac10*/  @P0 FMUL R29, R29, 0.25 ;  /* 0x3e8000001d1d0820 */ /* 0x000fe40000400000 */
[----:B------:R-:W-:Y:S02]  /*4ac20*/  @P0 FMUL R27, R27, 0.25 ;  /* 0x3e8000001b1b0820 */ /* 0x000fe40000400000 */
[----:B------:R-:W-:Y:S01]  /*4ac30*/  @P0 FMUL R26, R26, 0.25 ;  /* 0x3e8000001a1a0820 */ /* 0x000fe20000400000 */
[----:B------:R0:W-:Y:S01]  /*4ac40*/  STL [R1+0x2034], R29 ;  /* 0x0020341d01007387 */ /* 0x0001e20000100800 */
[----:B------:R-:W-:-:S03]  /*4ac50*/  @P0 FMUL R25, R25, 0.25 ;  /* 0x3e80000019190820 */ /* 0x000fc60000400000 */
[----:B0-----:R-:W3:Y:S04]  /*4ac60*/  LDL R29, [R1+0x100] ;  /* 0x00010000011d7983 */ /* 0x001ee80000100800 */
[----:B------:R0:W-:Y:S04]  /*4ac70*/  STL [R1+0x2038], R27 ;  /* 0x0020381b01007387 */ /* 0x0001e80000100800 */
[----:B0-----:R-:W3:Y:S04]  /*4ac80*/  LDL R27, [R1+0xfc] ;  /* 0x0000fc00011b7983 */ /* 0x001ee80000100800 */
[----:B------:R0:W-:Y:S04]  /*4ac90*/  STL [R1+0x203c], R26 ;  /* 0x00203c1a01007387 */ /* 0x0001e80000100800 */
[----:B0-----:R-:W3:Y:S04]  /*4aca0*/  LDL R26, [R1+0xf8] ;  /* 0x0000f800011a7983 */ /* 0x001ee80000100800 */
[----:B------:R2:W-:Y:S02]  /*4acb0*/  STL [R1+0x2040], R25 ;  /* 0x0020401901007387 */ /* 0x0005e40000100800 */
[----:B--2---:R-:W-:-:S02]  /*4acc0*/  IMAD.MOV.U32 R25, RZ, RZ, R28 ;  /* 0x000000ffff197224 */ /* 0x004fc400078e001c */
[----:B------:R-:W2:Y:S01]  /*4acd0*/  LDL.LU R28, [R1+0x22a0] ;  /* 0x0022a000011c7983 */ /* 0x000ea20000300800 */
[----:B------:R-:W-:Y:S02]  /*4ace0*/  @P0 FMUL R24, R24, 0.25 ;  /* 0x3e80000018180820 */ /* 0x000fe40000400000 */
[----:B------:R-:W-:Y:S02]  /*4acf0*/  @P0 FMUL R23, R23, 0.25 ;  /* 0x3e80000017170820 */ /* 0x000fe40000400000 */
[----:B------:R-:W-:Y:S01]  /*4ad00*/  @P0 FMUL R22, R22, 0.25 ;  /* 0x3e80000016160820 */ /* 0x000fe20000400000 */
[----:B------:R0:W-:Y:S01]  /*4ad10*/  STL [R1+0x2044], R24 ;  /* 0x0020441801007387 */ /* 0x0001e20000100800 */
[----:B------:R-:W-:Y:S02]  /*4ad20*/  @P0 FMUL R21, R21, 0.25 ;  /* 0x3e80000015150820 */ /* 0x000fe40000400000 */
[----:B------:R-:W-:Y:S02]  /*4ad30*/  @P0 FMUL R20, R20, 0.25 ;  /* 0x3e80000014140820 */ /* 0x000fe40000400000 */
[----:B------:R-:W-:Y:S01]  /*4ad40*/  @P0 FMUL R19, R19, 0.25 ;  /* 0x3e80000013130820 */ /* 0x000fe20000400000 */
[----:B0-----:R-:W3:Y:S04]  /*4ad50*/  LDL R24, [R1+0xf0] ;  /* 0x0000f00001187983 */ /* 0x001ee80000100800 */
[----:B------:R0:W-:Y:S04]  /*4ad60*/  STL [R1+0x2048], R23 ;  /* 0x0020481701007387 */ /* 0x0001e80000100800 */
[----:B0-----:R-:W3:Y:S04]  /*4ad70*/  LDL R23, [R1+0xec] ;  /* 0x0000ec0001177983 */ /* 0x001ee80000100800 */
[----:B------:R0:W-:Y:S04]  /*4ad80*/  STL [R1+0x204c], R22 ;  /* 0x00204c1601007387 */ /* 0x0001e80000100800 */
[----:B0-----:R-:W3:Y:S04]  /*4ad90*/  LDL R22, [R1+0xe8] ;  /* 0x0000e80001167983 */ /* 0x001ee80000100800 */
[----:B------:R0:W-:Y:S04]  /*4ada0*/  STL [R1+0x2050], R21 ;  /* 0x0020501501007387 */ /* 0x0001e80000100800 */
[----:B0-----:R-:W3:Y:S04]  /*4adb0*/  LDL R21, [R1+0xe4] ;  /* 0x0000e40001157983 */ /* 0x001ee80000100800 */
[----:B------:R2:W-:Y:S02]  /*4adc0*/  STL [R1+0x2054], R20 ;  /* 0x0020541401007387 */ /* 0x0005e40000100800 */
[----:B--2---:R-:W-:-:S02]  /*4add0*/  MOV R20, R28 ;  /* 0x0000001c00147202 */ /* 0x004fc40000000f00 */
[----:B------:R-:W2:Y:S04]  /*4ade0*/  LDL.LU R28, [R1+0x229c] ;  /* 0x00229c00011c7983 */ /* 0x000ea80000300800 */
[----:B------:R0:W-:Y:S04]  /*4adf0*/  STL [R1+0x2058], R19 ;  /* 0x0020581301007387 */ /* 0x0001e80000100800 */
[----:B0-----:R-:W2:Y:S01]  /*4ae00*/  LDL R19, [R1+0xdc] ;  /* 0x0000dc0001137983 */ /* 0x001ea20000100800 */
[----:B------:R-:W-:Y:S02]  /*4ae10*/  @P0 FMUL R18, R18, 0.25 ;  /* 0x3e80000012120820 */ /* 0x000fe40000400000 */
[----:B------:R-:W-:-:S02]  /*4ae20*/  @P0 FMUL R17, R17, 0.25 ;  /* 0x3e80000011110820 */ /* 0x000fc40000400000 */
[----:B------:R-:W-:Y:S01]  /*4ae30*/  @P0 FMUL R16, R16, 0.25 ;  /* 0x3e80000010100820 */ /* 0x000fe20000400000 */
[----:B--2---:R0:W-:Y:S04]  /*4ae40*/  STL [R1+0x228c], R19 ;  /* 0x00228c1301007387 */ /* 0x0041e80000100800 */
[----:B0-----:R-:W2:Y:S04]  /*4ae50*/  LDL R19, [R1+0xb8] ;  /* 0x0000b80001137983 */ /* 0x001ea80000100800 */
[----:B------:R0:W-:Y:S04]  /*4ae60*/  STL [R1+0x205c], R18 ;  /* 0x00205c1201007387 */ /* 0x0001e80000100800 */
[----:B0-----:R-:W2:Y:S04]  /*4ae70*/  LDL R18, [R1+0xd8] ;  /* 0x0000d80001127983 */ /* 0x001ea80000100800 */
[----:B------:R0:W-:Y:S02]  /*4ae80*/  STL [R1+0x2060], R17 ;  /* 0x0020601101007387 */ /* 0x0001e40000100800 */
[----:B0-----:R-:W-:-:S02]  /*4ae90*/  IMAD.MOV.U32 R17, RZ, RZ, R28 ;  /* 0x000000ffff117224 */ /* 0x001fc400078e001c */
[----:B------:R-:W2:Y:S04]  /*4aea0*/  LDL.LU R28, [R1+0x2298] ;  /* 0x00229800011c7983 */ /* 0x000ea80000300800 */
[----:B------:R0:W-:Y:S04]  /*4aeb0*/  STL [R1+0x2064], R16 ;  /* 0x0020641001007387 */ /* 0x0001e80000100800 */
[----:B0-----:R-:W2:Y:S01]  /*4aec0*/  LDL R16, [R1+0xd0] ;  /* 0x0000d00001107983 */ /* 0x001ea20000100800 */
[----:B---3--:R-:W-:Y:S02]  /*4aed0*/  @P0 FMUL R12, R12, 0.25 ;  /* 0x3e8000000c0c0820 */ /* 0x008fe40000400000 */
[----:B------:R-:W-:-:S02]  /*4aee0*/  @P0 FMUL R7, R7, 0.25 ;  /* 0x3e80000007070820 */ /* 0x000fc40000400000 */
[----:B------:R-:W-:Y:S01]  /*4aef0*/  @P0 FMUL R4, R4, 0.25 ;  /* 0x3e80000004040820 */ /* 0x000fe20000400000 */
[----:B--2---:R0:W-:Y:S04]  /*4af00*/  STL [R1+0x2290], R16 ;  /* 0x0022901001007387 */ /* 0x0041e80000100800 */
[----:B0-----:R-:W2:Y:S04]  /*4af10*/  LDL R16, [R1+0xc8] ;  /* 0x0000c80001107983 */ /* 0x001ea80000100800 */
[----:B------:R0:W-:Y:S02]  /*4af20*/  STL [R1+0x2068], R12 ;  /* 0x0020680c01007387 */ /* 0x0001e40000100800 */
[----:B0-----:R-:W-:-:S02]  /*4af30*/  MOV R12, R28 ;  /* 0x0000001c000c7202 */ /* 0x001fc40000000f00 */
[----:B------:R-:W3:Y:S01]  /*4af40*/  LDL.LU R28, [R1+0x2294] ;  /* 0x00229400011c7983 */ /* 0x000ee20000300800 */
[----:B------:R-:W-:Y:S01]  /*4af50*/  @P0 FMUL R6, R6, 0.25 ;  /* 0x3e80000006060820 */ /* 0x000fe20000400000 */
[----:B------:R-:W-:Y:S01]  /*4af60*/  FSETP.GEU.AND P6, PT, |R15|, 1.175494350822287508e-38, PT ;  /* 0x008000000f00780b */ /* 0x000fe20003fce200 */
[----:B------:R-:W-:Y:S01]  /*4af70*/  @P0 FMUL R5, R5, 0.25 ;  /* 0x3e80000005050820 */ /* 0x000fe20000400000 */
[----:B------:R-:W-:Y:S01]  /*4af80*/  STL [R1+0x206c], R7 ;  /* 0x00206c0701007387 */ /* 0x000fe20000100800 */
[----:B------:R-:W-:-:S03]  /*4af90*/  @P0 FMUL R15, R15, 0.25 ;  /* 0x3e8000000f0f0820 */ /* 0x000fc60000400000 */
[----:B------:R0:W-:Y:S02]  /*4afa0*/  STL [R1+0x2070], R4 ;  /* 0x0020700401007387 */ /* 0x0001e40000100800 */
[----:B0-----:R-:W-:Y:S02]  /*4afb0*/  MOV R4, R19 ;  /* 0x0000001300047202 */ /* 0x001fe40000000f00 */
[----:B------:R-:W4:Y:S01]  /*4afc0*/  LDL R19, [R1+0x348] ;  /* 0x0003480001137983 */ /* 0x000f220000100800 */
[----:B--2---:R-:W-:-:S03]  /*4afd0*/  IMAD.MOV.U32 R7, RZ, RZ, R16 ;  /* 0x000000ffff077224 */ /* 0x004fc600078e0010 */
[----:B------:R-:W2:Y:S04]  /*4afe0*/  LDL R16, [R1+0x344] ;  /* 0x0003440001107983 */ /* 0x000ea80000100800 */
[----:B------:R0:W-:Y:S04]  /*4aff0*/  STL [R1+0x2074], R6 ;  /* 0x0020740601007387 */ /* 0x0001e80000100800 */
[----:B0-----:R-:W2:Y:S04]  /*4b000*/  LDL R6, [R1+0xbc] ;  /* 0x0000bc0001067983 */ /* 0x001ea80000100800 */
[----:B------:R0:W-:Y:S01]  /*4b010*/  STL [R1+0x2078], R5 ;  /* 0x0020780501007387 */ /* 0x0001e20000100800 */
[----:B---3--:R-:W-:-:S03]  /*4b020*/  LOP3.LUT P0, RZ, R28, 0x800, RZ, 0xc0, !PT ;  /* 0x000008001cff7812 */ /* 0x008fc6000780c0ff */
[----:B0-----:R-:W3:Y:S04]  /*4b030*/  LDL R5, [R1+0xac] ;  /* 0x0000ac0001057983 */ /* 0x001ee80000100800 */
[----:B------:R0:W-:Y:S04]  /*4b040*/  STL [R1+0x207c], R15 ;  /* 0x00207c0f01007387 */ /* 0x0001e80000100800 */
[----:B0-----:R-:W3:Y:S04]  /*4b050*/  LDL.LU R15, [R1+0x108] ;  /* 0x00010800010f7983 */ /* 0x001ee80000300800 */
[----:B------:R0:W-:Y:S04]  /*4b060*/  STL [R1+0x2238], R28 ;  /* 0x0022381c01007387 */ /* 0x0001e80000100800 */
[----:B0-----:R-:W3:Y:S01]  /*4b070*/  LDL R28, [R1+0x34c] ;  /* 0x00034c00011c7983 */ /* 0x001ee20000100800 */
[----:B----4-:R-:W-:-:S02]  /*4b080*/  @!P0 FMUL R19, R19, 16777216 ;  /* 0x4b80000013138820 */ /* 0x010fc40000400000 */
[----:B--2---:R-:W-:-:S05]  /*4b090*/  @!P0 FMUL R16, R16, 16777216 ;  /* 0x4b80000010108820 */ /* 0x004fca0000400000 */
[----:B------:R0:W-:Y:S04]  /*4b0a0*/  @!P0 STL [R1+0x344], R16 ;  /* 0x0003441001008387 */ /* 0x0001e80000100800 */
[----:B0-----:R-:W2:Y:S04]  /*4b0b0*/  LDL.LU R16, [R1+0x2290] ;  /* 0x0022900001107983 */ /* 0x001ea80000300800 */
[----:B------:R0:W-:Y:S04]  /*4b0c0*/  @!P0 STL [R1+0x348], R19 ;  /* 0x0003481301008387 */ /* 0x0001e80000100800 */
[----:B0-----:R-:W4:Y:S01]  /*4b0d0*/  LDL.LU R19, [R1+0x228c] ;  /* 0x00228c0001137983 */ /* 0x001f220000300800 */
[----:B---3--:R-:W-:-:S05]  /*4b0e0*/  @!P0 FMUL R28, R28, 16777216 ;  /* 0x4b8000001c1c8820 */ /* 0x008fca0000400000 */
[----:B------:R0:W-:Y:S04]  /*4b0f0*/  @!P0 STL [R1+0x34c], R28 ;  /* 0x00034c1c01008387 */ /* 0x0001e80000100800 */
[----:B0-----:R-:W3:Y:S04]  /*4b100*/  LDL R28, [R1+0x358] ;  /* 0x00035800011c7983 */ /* 0x001ee80000100800 */
[----:B---3--:R0:W-:Y:S04]  /*4b110*/  STL [R1+0x2284], R28 ;  /* 0x0022841c01007387 */ /* 0x0081e80000100800 */
[----:B0-----:R-:W3:Y:S04]  /*4b120*/  LDL R28, [R1+0x354] ;  /* 0x00035400011c7983 */ /* 0x001ee80000100800 */
[----:B---3--:R0:W-:Y:S04]  /*4b130*/  STL [R1+0x2288], R28 ;  /* 0x0022881c01007387 */ /* 0x0081e80000100800 */
[----:B0-----:R-:W3:Y:S02]  /*4b140*/  LDL R28, [R1+0x350] ;  /* 0x00035000011c7983 */ /* 0x001ee40000100800 */
[----:B---3--:R-:W-:-:S05]  /*4b150*/  @!P0 FMUL R28, R28, 16777216 ;  /* 0x4b8000001c1c8820 */ /* 0x008fca0000400000 */
[----:B------:R0:W-:Y:S04]  /*4b160*/  @!P0 STL [R1+0x350], R28 ;  /* 0x0003501c01008387 */ /* 0x0001e80000100800 */
[----:B0-----:R-:W3:Y:S02]  /*4b170*/  LDL.LU R28, [R1+0x2288] ;  /* 0x00228800011c7983 */ /* 0x001ee40000300800 */
[----:B---3--:R-:W-:-:S05]  /*4b180*/  @!P0 FMUL R28, R28, 16777216 ;  /* 0x4b8000001c1c8820 */ /* 0x008fca0000400000 */
[----:B------:R0:W-:Y:S04]  /*4b190*/  @!P0 STL [R1+0x354], R28 ;  /* 0x0003541c01008387 */ /* 0x0001e80000100800 */
[----:B0-----:R-:W3:Y:S02]  /*4b1a0*/  LDL.LU R28, [R1+0x2284] ;  /* 0x00228400011c7983 */ /* 0x001ee40000300800 */
        /* <DEDUP_REMOVED lines=106> */
[----:B------:R1:W-:Y:S04]  /*4b850*/  STL [R1+0x2240], R2 ;  /* 0x0022400201007387 */ /* 0x0003e80000100800 */
[----:B0-----:R-:W3:Y:S04]  /*4b860*/  LDL R28, [R1+0x74] ;  /* 0x00007400011c7983 */ /* 0x001ee80000100800 */
[----:B-1----:R-:W2:Y:S04]  /*4b870*/  LDL R2, [R1+0x3bc] ;  /* 0x0003bc0001027983 */ /* 0x002ea80000100800 */
[----:B---3--:R0:W-:Y:S04]  /*4b880*/  STL [R1+0x223c], R28 ;  /* 0x00223c1c01007387 */ /* 0x0081e80000100800 */
[----:B0-----:R-:W3:Y:S01]  /*4b890*/  LDL R28, [R1+0x440] ;  /* 0x00044000011c7983 */ /* 0x001ee20000100800 */
[----:B--2---:R-:W-:-:S05]  /*4b8a0*/  @!P0 FMUL R2, R2, 16777216 ;  /* 0x4b80000002028820 */ /* 0x004fca0000400000 */
[----:B------:R0:W-:Y:S04]  /*4b8b0*/  @!P0 STL [R1+0x3bc], R2 ;  /* 0x0003bc0201008387 */ /* 0x0001e80000100800 */
[----:B0-----:R-:W2:Y:S01]  /*4b8c0*/  LDL.LU R2, [R1+0x2240] ;  /* 0x0022400001027983 */ /* 0x001ea20000300800 */
[----:B---3--:R-:W-:-:S05]  /*4b8d0*/  @!P0 FMUL R28, R28, 16777216 ;  /* 0x4b8000001c1c8820 */ /* 0x008fca0000400000 */
[----:B------:R0:W-:Y:S04]  /*4b8e0*/  @!P0 STL [R1+0x440], R28 ;  /* 0x0004401c01008387 */ /* 0x0001e80000100800 */
[----:B0-----:R-:W3:Y:S02]  /*4b8f0*/  LDL.LU R28, [R1+0x223c] ;  /* 0x00223c00011c7983 */ /* 0x001ee40000300800 */
[----:B---3--:R-:W-:-:S05]  /*4b900*/  @!P0 FMUL R28, R28, 16777216 ;  /* 0x4b8000001c1c8820 */ /* 0x008fca0000400000 */
[----:B------:R0:W-:Y:S04]  /*4b910*/  @!P0 STL [R1+0x74], R28 ;  /* 0x0000741c01008387 */ /* 0x0001e80000100800 */
[----:B0-----:R-:W3:Y:S04]  /*4b920*/  LDL.LU R28, [R1+0x2238] ;  /* 0x00223800011c7983 */ /* 0x001ee80000300800 */
[----:B------:R0:W-:Y:S04]  /*4b930*/  STL [R1+0x2230], R4 ;  /* 0x0022300401007387 */ /* 0x0001e80000100800 */
[----:B--2---:R1:W-:Y:S04]  /*4b940*/  STL [R1+0x2234], R2 ;  /* 0x0022340201007387 */ /* 0x0043e80000100800 */
[----:B0-----:R-:W2:Y:S04]  /*4b950*/  LDL R4, [R1+0x2a0] ;  /* 0x0002a00001047983 */ /* 0x001ea80000100800 */
[----:B-1----:R-:W4:Y:S01]  /*4b960*/  LDL R2, [R1+0x29c] ;  /* 0x00029c0001027983 */ /* 0x002f220000100800 */
[----:B---3--:R-:W-:-:S03]  /*4b970*/  LOP3.LUT P0, RZ, R28, 0x400, RZ, 0xc0, !PT ;  /* 0x000004001cff7812 */ /* 0x008fc6000780c0ff */
[----:B------:R0:W-:Y:S04]  /*4b980*/  STL [R1+0x21dc], R28 ;  /* 0x0021dc1c01007387 */ /* 0x0001e80000100800 */
[----:B0-----:R-:W3:Y:S01]  /*4b990*/  LDL R28, [R1+0x2a4] ;  /* 0x0002a400011c7983 */ /* 0x001ee20000100800 */
[----:B--2---:R-:W-:Y:S02]  /*4b9a0*/  @!P1 FMUL R4, R4, 16777216 ;  /* 0x4b80000004049820 */ /* 0x004fe40000400000 */
[----:B----4-:R-:W-:-:S05]  /*4b9b0*/  @!P1 FMUL R2, R2, 16777216 ;  /* 0x4b80000002029820 */ /* 0x010fca0000400000 */
        /* <DEDUP_REMOVED lines=122> */
[----:B------:R-:W-:Y:S04]  /*4c160*/  @!P1 STL [R1+0x338], R28 ;  /* 0x0003381c01009387 */ /* 0x000fe80000100800 */
[----:B------:R0:W-:Y:S04]  /*4c170*/  STL [R1+0x21e0], R11 ;  /* 0x0021e00b01007387 */ /* 0x0001e80000100800 */
[----:B0-----:R-:W3:Y:S04]  /*4c180*/  LDL R11, [R1+0x340] ;  /* 0x00034000010b7983 */ /* 0x001ee80000100800 */
[----:B---3--:R0:W-:Y:S04]  /*4c190*/  STL [R1+0x21e4], R11 ;  /* 0x0021e40b01007387 */ /* 0x0081e80000100800 */
[----:B------:R-:W3:Y:S04]  /*4c1a0*/  LDL R28, [R1+0x78] ;  /* 0x00007800011c7983 */ /* 0x000ee80000100800 */
[----:B0-----:R-:W2:Y:S02]  /*4c1b0*/  LDL R11, [R1+0x33c] ;  /* 0x00033c00010b7983 */ /* 0x001ea40000100800 */
[----:B--2---:R-:W-:-:S05]  /*4c1c0*/  @!P1 FMUL R11, R11, 16777216 ;  /* 0x4b8000000b0b9820 */ /* 0x004fca0000400000 */
[----:B------:R0:W-:Y:S04]  /*4c1d0*/  @!P1 STL [R1+0x33c], R11 ;  /* 0x00033c0b01009387 */ /* 0x0001e80000100800 */
[----:B0-----:R-:W2:Y:S01]  /*4c1e0*/  LDL.LU R11, [R1+0x21e4] ;  /* 0x0021e400010b7983 */ /* 0x001ea20000300800 */
[----:B---3--:R-:W-:Y:S02]  /*4c1f0*/  @!P1 FMUL R28, R28, 16777216 ;  /* 0x4b8000001c1c9820 */ /* 0x008fe40000400000 */
[----:B--2---:R-:W-:-:S05]  /*4c200*/  @!P1 FMUL R11, R11, 16777216 ;  /* 0x4b8000000b0b9820 */ /* 0x004fca0000400000 */
[----:B------:R0:W-:Y:S04]  /*4c210*/  @!P1 STL [R1+0x340], R11 ;  /* 0x0003400b01009387 */ /* 0x0001e80000100800 */
[----:B0-----:R-:W2:Y:S04]  /*4c220*/  LDL.LU R11, [R1+0x21e0] ;  /* 0x0021e000010b7983 */ /* 0x001ea80000300800 */
[----:B------:R0:W-:Y:S04]  /*4c230*/  @!P1 STL [R1+0x78], R28 ;  /* 0x0000781c01009387 */ /* 0x0001e80000100800 */
[----:B0-----:R-:W3:Y:S04]  /*4c240*/  LDL.LU R28, [R1+0x21dc] ;  /* 0x0021dc00011c7983 */ /* 0x001ee80000300800 */
[----:B------:R0:W-:Y:S04]  /*4c250*/  STL [R1+0x21d8], R9 ;  /* 0x0021d80901007387 */ /* 0x0001e80000100800 */
[----:B0-----:R-:W2:Y:S01]  /*4c260*/  LDL R9, [R1+0x21c] ;  /* 0x00021c0001097983 */ /* 0x001ea20000100800 */
[----:B---3--:R-:W-:-:S03]  /*4c270*/  LOP3.LUT P1, RZ, R28, 0x2, RZ, 0xc0, !PT ;  /* 0x000000021cff7812 */ /* 0x008fc6000782c0ff */
[----:B------:R0:W-:Y:S04]  /*4c280*/  STL [R1+0x2180], R28 ;  /* 0x0021801c01007387 */ /* 0x0001e80000100800 */
[----:B0-----:R-:W3:Y:S01]  /*4c290*/  LDL R28, [R1+0x220] ;  /* 0x00022000011c7983 */ /* 0x001ee20000100800 */
[----:B--2---:R-:W-:-:S05]  /*4c2a0*/  @!P2 FMUL R9, R9, 16777216 ;  /* 0x4b8000000909a820 */ /* 0x004fca0000400000 */
[----:B------:R0:W-:Y:S04]  /*4c2b0*/  @!P2 STL [R1+0x21c], R9 ;  /* 0x00021c090100a387 */ /* 0x0001e80000100800 */
[----:B0-----:R-:W2:Y:S01]  /*4c2c0*/  LDL.LU R9, [R1+0x21d8] ;  /* 0x0021d80001097983 */ /* 0x001ea20000300800 */
        /* <DEDUP_REMOVED lines=66> */
[----:B------:R-:W-:Y:S04]  /*4c6f0*/  @!P2 STL [R1+0x25c], R28 ;  /* 0x00025c1c0100a387 */ /* 0x000fe80000100800 */
[----:B------:R2:W-:Y:S02]  /*4c700*/  STL [R1+0x21ac], R14 ;  /* 0x0021ac0e01007387 */ /* 0x0005e40000100800 */
[----:B--2---:R-:W-:Y:S02]  /*4c710*/  IMAD.MOV.U32 R14, RZ, RZ, R2 ;  /* 0x000000ffff0e7224 */ /* 0x004fe400078e0002 */
[----:B------:R-:W2:Y:S02]  /*4c720*/  LDL R2, [R1+0x268] ;  /* 0x0002680001027983 */ /* 0x000ea40000100800 */
[----:B------:R-:W-:-:S02]  /*4c730*/  @!P2 FMUL R14, R14, 16777216 ;  /* 0x4b8000000e0ea820 */ /* 0x000fc40000400000 */
[----:B--2---:R0:W-:Y:S04]  /*4c740*/  STL [R1+0x21a8], R2 ;  /* 0x0021a80201007387 */ /* 0x0041e80000100800 */
[----:B------:R-:W2:Y:S01]  /*4c750*/  LDL R28, [R1+0x270] ;  /* 0x00027000011c7983 */ /* 0x000ea20000100800 */
[----:B0-----:R-:W-:-:S03]  /*4c760*/  MOV R2, R0 ;  /* 0x0000000000027202 */ /* 0x001fc60000000f00 */
[----:B------:R-:W3:Y:S02]  /*4c770*/  LDL R0, [R1+0x26c] ;  /* 0x00026c0001007983 */ /* 0x000ee40000100800 */
[----:B------:R-:W-:Y:S02]  /*4c780*/  @!P2 FMUL R2, R2, 16777216 ;  /* 0x4b8000000202a820 */ /* 0x000fe40000400000 */
[----:B------:R0:W-:Y:S04]  /*4c790*/  @!P2 STL [R1+0x260], R14 ;  /* 0x0002600e0100a387 */ /* 0x0001e80000100800 */
[----:B0-----:R-:W2:Y:S04]  /*4c7a0*/  LDL.LU R14, [R1+0x21ac] ;  /* 0x0021ac00010e7983 */ /* 0x001ea80000300800 */
[----:B------:R0:W-:Y:S04]  /*4c7b0*/  @!P2 STL [R1+0x264], R2 ;  /* 0x000264020100a387 */ /* 0x0001e80000100800 */
[----:B0-----:R-:W2:Y:S02]  /*4c7c0*/  LDL.LU R2, [R1+0x21a8] ;  /* 0x0021a80001027983 */ /* 0x001ea40000300800 */
[----:B--2---:R-:W-:-:S05]  /*4c7d0*/  @!P2 FMUL R2, R2, 16777216 ;  /* 0x4b8000000202a820 */ /* 0x004fca0000400000 */
[----:B------:R0:W-:Y:S04]  /*4c7e0*/  @!P2 STL [R1+0x268], R2 ;  /* 0x000268020100a387 */ /* 0x0001e80000100800 */
[----:B0-----:R-:W2:Y:S01]  /*4c7f0*/  LDL.LU R2, [R1+0x21a4] ;  /* 0x0021a40001027983 */ /* 0x001ea20000300800 */
[----:B---3--:R-:W-:Y:S02]  /*4c800*/  @!P2 FMUL R0, R0, 16777216 ;  /* 0x4b8000000000a820 */ /* 0x008fe40000400000 */
[----:B------:R-:W-:-:S03]  /*4c810*/  @!P2 FMUL R28, R28, 16777216 ;  /* 0x4b8000001c1ca820 */ /* 0x000fc60000400000 */
[----:B------:R0:W-:Y:S04]  /*4c820*/  @!P2 STL [R1+0x26c], R0 ;  /* 0x00026c000100a387 */ /* 0x0001e80000100800 */
[----:B0-----:R-:W3:Y:S04]  /*4c830*/  LDL.LU R0, [R1+0x21a0] ;  /* 0x0021a00001007983 */ /* 0x001ee80000300800 */
[----:B------:R0:W-:Y:S04]  /*4c840*/  @!P2 STL [R1+0x270], R28 ;  /* 0x0002701c0100a387 */ /* 0x0001e80000100800 */
[----:B------:R1:W-:Y:S04]  /*4c850*/  STL [R1+0x2198], R7 ;  /* 0x0021980701007387 */ /* 0x0003e80000100800 */
[----:B------:R1:W-:Y:S01]  /*4c860*/  STL [R1+0x219c], R14 ;  /* 0x00219c0e01007387 */ /* 0x0003e20000100800 */
[----:B0-----:R-:W-:Y:S01]  /*4c870*/  IMAD.MOV.U32 R28, RZ, RZ, R15 ;  /* 0x000000ffff1c7224 */ /* 0x001fe200078e000f */
[----:B------:R-:W-:Y:S01]  /*4c880*/  MOV R15, R5 ;  /* 0x00000005000f7202 */ /* 0x000fe20000000f00 */
[----:B----4-:R-:W-:Y:S01]  /*4c890*/  IMAD.MOV.U32 R5, RZ, RZ, R4 ;  /* 0x000000ffff057224 */ /* 0x010fe200078e0004 */
[----:B------:R-:W-:Y:S01]  /*4c8a0*/  MOV R4, R12 ;  /* 0x0000000c00047202 */ /* 0x000fe20000000f00 */
[----:B-1----:R-:W4:Y:S04]  /*4c8b0*/  LDL R7, [R1+0x27c] ;  /* 0x00027c0001077983 */ /* 0x002f280000100800 */
[----:B------:R-:W4:Y:S01]  /*4c8c0*/  LDL R14, [R1+0x278] ;  /* 0x00027800010e7983 */ /* 0x000f220000100800 */
[----:B--2---:R-:W-:-:S03]  /*4c8d0*/  IMAD.MOV.U32 R12, RZ, RZ, R2 ;  /* 0x000000ffff0c7224 */ /* 0x004fc600078e0002 */
[----:B------:R-:W2:Y:S01]  /*4c8e0*/  LDL R2, [R1+0x280] ;  /* 0x0002800001027983 */ /* 0x000ea20000100800 */
[----:B---3--:R-:W-:-:S05]  /*4c8f0*/  @!P2 FMUL R0, R0, 16777216 ;  /* 0x4b8000000000a820 */ /* 0x008fca0000400000 */
[----:B------:R0:W-:Y:S04]  /*4c900*/  STL [R1+0x1ff4], R0 ;  /* 0x001ff40001007387 */ /* 0x0001e80000100800 */
[----:B0-----:R-:W3:Y:S01]  /*4c910*/  LDL R0, [R1+0xb0] ;  /* 0x0000b00001007983 */ /* 0x001ee20000100800 */
[----:B----4-:R-:W-:Y:S02]  /*4c920*/  @!P2 FMUL R7, R7, 16777216 ;  /* 0x4b8000000707a820 */ /* 0x010fe40000400000 */
[----:B------:R-:W-:-:S05]  /*4c930*/  @!P2 FMUL R14, R14, 16777216 ;  /* 0x4b8000000e0ea820 */ /* 0x000fca0000400000 */
[----:B------:R0:W-:Y:S04]  /*4c940*/  @!P2 STL [R1+0x278], R14 ;  /* 0x0002780e0100a387 */ /* 0x0001e80000100800 */
[----:B0-----:R-:W4:Y:S04]  /*4c950*/  LDL.LU R14, [R1+0x219c] ;  /* 0x00219c00010e7983 */ /* 0x001f280000300800 */
[----:B------:R0:W-:Y:S04]  /*4c960*/  @!P2 STL [R1+0x27c], R7 ;  /* 0x00027c070100a387 */ /* 0x0001e80000100800 */
[----:B0-----:R-:W3:Y:S01]  /*4c970*/  LDL.LU R7, [R1+0x2198] ;  /* 0x0021980001077983 */ /* 0x001ee20000300800 */
[----:B--2---:R-:W-:-:S05]  /*4c980*/  @!P2 FMUL R2, R2, 16777216 ;  /* 0x4b8000000202a820 */ /* 0x004fca0000400000 */
[----:B------:R0:W-:Y:S04]  /*4c990*/  @!P2 STL [R1+0x280], R2 ;  /* 0x000280020100a387 */ /* 0x0001e80000100800 */
[----:B0-----:R-:W2:Y:S04]  /*4c9a0*/  LDL.LU R2, [R1+0x2194] ;  /* 0x0021940001027983 */ /* 0x001ea80000300800 */
[----:B------:R0:W-:Y:S04]  /*4c9b0*/  STL [R1+0x218c], R16 ;  /* 0x00218c1001007387 */ /* 0x0001e80000100800 */
[----:B------:R1:W-:Y:S04]  /*4c9c0*/  STL [R1+0x2190], R12 ;  /* 0x0021900c01007387 */ /* 0x0003e80000100800 */
[----:B0-----:R-:W3:Y:S04]  /*4c9d0*/  LDL R16, [R1+0x28c] ;  /* 0x00028c0001107983 */ /* 0x001ee80000100800 */
[----:B-1----:R-:W4:Y:S01]  /*4c9e0*/  LDL R12, [R1+0x288] ;  /* 0x00028800010c7983 */ /* 0x002f220000100800 */
[----:B--2---:R-:W-:-:S05]  /*4c9f0*/  @!P2 FMUL R2, R2, 16777216 ;  /* 0x4b8000000202a820 */ /* 0x004fca0000400000 */
[----:B------:R0:W-:Y:S04]  /*4ca00*/  STL [R1+0x1ff8], R2 ;  /* 0x001ff80201007387 */ /* 0x0001e80000100800 */
[----:B0-----:R-:W2:Y:S01]  /*4ca10*/  LDL R2, [R1+0x290] ;  /* 0x0002900001027983 */ /* 0x001ea20000100800 */
[----:B---3--:R-:W-:Y:S02]  /*4ca20*/  @!P2 FMUL R16, R16, 16777216 ;  /* 0x4b8000001010a820 */ /* 0x008fe40000400000 */
[----:B----4-:R-:W-:-:S05]  /*4ca30*/  @!P2 FMUL R12, R12, 16777216 ;  /* 0x4b8000000c0ca820 */ /* 0x010fca0000400000 */
[----:B------:R0:W-:Y:S04]  /*4ca40*/  @!P2 STL [R1+0x288], R12 ;  /* 0x0002880c0100a387 */ /* 0x0001e80000100800 */
[----:B0-----:R-:W3:Y:S04]  /*4ca50*/  LDL.LU R12, [R1+0x2190] ;  /* 0x00219000010c7983 */ /* 0x001ee80000300800 */
[----:B------:R0:W-:Y:S04]  /*4ca60*/  @!P2 STL [R1+0x28c], R16 ;  /* 0x00028c100100a387 */ /* 0x0001e80000100800 */
[----:B0-----:R-:W4:Y:S01]  /*4ca70*/  LDL.LU R16, [R1+0x218c] ;  /* 0x00218c0001107983 */ /* 0x001f220000300800 */
[----:B--2---:R-:W-:-:S05]  /*4ca80*/  @!P2 FMUL R2, R2, 16777216 ;  /* 0x4b8000000202a820 */ /* 0x004fca0000400000 */
[----:B------:R0:W-:Y:S04]  /*4ca90*/  @!P2 STL [R1+0x290], R2 ;  /* 0x000290020100a387 */ /* 0x0001e80000100800 */
[----:B------:R1:W-:Y:S01]  /*4caa0*/  STL [R1+0x2188], R18 ;  /* 0x0021881201007387 */ /* 0x0003e20000100800 */
[----:B0-----:R-:W-:Y:S01]  /*4cab0*/  MOV R2, R0 ;  /* 0x0000000000027202 */ /* 0x001fe20000000f00 */
[----:B------:R-:W-:Y:S02]  /*4cac0*/  IMAD.MOV.U32 R0, RZ, RZ, R28 ;  /* 0x000000ffff007224 */ /* 0x000fe400078e001c */
[----:B------:R-:W2:Y:S04]  /*4cad0*/  LDL R28, [R1+0x104] ;  /* 0x00010400011c7983 */ /* 0x000ea80000100800 */
[----:B-1----:R-:W3:Y:S04]  /*4cae0*/  LDL R18, [R1+0x294] ;  /* 0x0002940001127983 */ /* 0x002ee80000100800 */
[----:B--2---:R0:W-:Y:S04]  /*4caf0*/  STL [R1+0x2184], R28 ;  /* 0x0021841c01007387 */ /* 0x0041e80000100800 */
[----:B0-----:R-:W2:Y:S01]  /*4cb00*/  LDL R28, [R1+0x298] ;  /* 0x00029800011c7983 */ /* 0x001ea20000100800 */
[----:B---3--:R-:W-:-:S05]  /*4cb10*/  @!P2 FMUL R18, R18, 16777216 ;  /* 0x4b8000001212a820 */ /* 0x008fca0000400000 */
[----:B------:R0:W-:Y:S04]  /*4cb20*/  @!P2 STL [R1+0x294], R18 ;  /* 0x000294120100a387 */ /* 0x0001e80000100800 */
[----:B0-----:R-:W3:Y:S01]  /*4cb30*/  LDL.LU R18, [R1+0x2188] ;  /* 0x0021880001127983 */ /* 0x001ee20000300800 */
[----:B--2---:R-:W-:-:S05]  /*4cb40*/  @!P2 FMUL R28, R28, 16777216 ;  /* 0x4b8000001c1ca820 */ /* 0x004fca0000400000 */
[----:B------:R0:W-:Y:S04]  /*4cb50*/  @!P2 STL [R1+0x298], R28 ;  /* 0x0002981c0100a387 */ /* 0x0001e80000100800 */
[----:B0-----:R-:W2:Y:S02]  /*4cb60*/  LDL.LU R28, [R1+0x2184] ;  /* 0x00218400011c7983 */ /* 0x001ea40000300800 */
[----:B--2---:R-:W-:-:S05]  /*4cb70*/  @!P2 FMUL R28, R28, 16777216 ;  /* 0x4b8000001c1ca820 */ /* 0x004fca0000400000 */
[----:B------:R0:W-:Y:S04]  /*4cb80*/  @!P2 STL [R1+0x104], R28 ;  /* 0x0001041c0100a387 */ /* 0x0001e80000100800 */
[----:B0-----:R-:W2:Y:S04]  /*4cb90*/  LDL.LU R28, [R1+0x2180] ;  /* 0x00218000011c7983 */ /* 0x001ea80000300800 */
[----:B------:R0:W-:Y:S04]  /*4cba0*/  STL [R1+0x2178], R19 ;  /* 0x0021781301007387 */ /* 0x0001e80000100800 */
[----:B---3--:R1:W-:Y:S04]  /*4cbb0*/  STL [R1+0x217c], R18 ;  /* 0x00217c1201007387 */ /* 0x0083e80000100800 */
[----:B0-----:R-:W3:Y:S04]  /*4cbc0*/  LDL R19, [R1+0x1a0] ;  /* 0x0001a00001137983 */ /* 0x001ee80000100800 */
[----:B-1----:R-:W4:Y:S01]  /*4cbd0*/  LDL R18, [R1+0x19c] ;  /* 0x00019c0001127983 */ /* 0x002f220000100800 */
[----:B--2---:R-:W-:-:S03]  /*4cbe0*/  LOP3.LUT P2, RZ, R28, 0x10, RZ, 0xc0, !PT ;  /* 0x000000101cff7812 */ /* 0x004fc6000784c0ff */
        /* <DEDUP_REMOVED lines=10> */
[----:B0-----:R-:W2:Y:S04]  /*4cc90*/  LDL R28, [R1+0x1b0] ;  /* 0x0001b000011c7983 */ /* 0x001ea80000100800 */
[----:B--2---:R0:W-:Y:S04]  /*4cca0*/  STL [R1+0x2170], R28 ;  /* 0x0021701c01007387 */ /* 0x0041e80000100800 */
[----:B0-----:R-:W2:Y:S04]  /*4ccb0*/  LDL R28, [R1+0x1ac] ;  /* 0x0001ac00011c7983 */ /* 0x001ea80000100800 */
[----:B--2---:R0:W-:Y:S04]  /*4ccc0*/  STL [R1+0x2174], R28 ;  /* 0x0021741c01007387 */ /* 0x0041e80000100800 */
[----:B0-----:R-:W2:Y:S02]  /*4ccd0*/  LDL R28, [R1+0x1a8] ;  /* 0x0001a800011c7983 */ /* 0x001ea40000100800 */
[----:B--2---:R-:W-:-:S05]  /*4cce0*/  @!P3 FMUL R28, R28, 16777216 ;  /* 0x4b8000001c1cb820 */ /* 0x004fca0000400000 */
[----:B------:R0:W-:Y:S04]  /*4ccf0*/  @!P3 STL [R1+0x1a8], R28 ;  /* 0x0001a81c0100b387 */ /* 0x0001e80000100800 */
[----:B0-----:R-:W2:Y:S02]  /*4cd00*/  LDL.LU R28, [R1+0x2174] ;  /* 0x00217400011c7983 */ /* 0x001ea40000300800 */
[----:B--2---:R-:W-:-:S05]  /*4cd10*/  @!P3 FMUL R28, R28, 16777216 ;  /* 0x4b8000001c1cb820 */ /* 0x004fca0000400000 */
[----:B------:R0:W-:Y:S04]  /*4cd20*/  @!P3 STL [R1+0x1ac], R28 ;  /* 0x0001ac1c0100b387 */ /* 0x0001e80000100800 */
[----:B0-----:R-:W2:Y:S02]  /*4cd30*/  LDL.LU R28, [R1+0x2170] ;  /* 0x00217000011c7983 */ /* 0x001ea40000300800 */
        /* <DEDUP_REMOVED lines=106> */
[----:B------:R1:W-:Y:S04]  /*4d3e0*/  STL [R1+0x212c], R6 ;  /* 0x00212c0601007387 */ /* 0x0003e80000100800 */
[----:B0-----:R-:W2:Y:S04]  /*4d3f0*/  LDL R28, [R1+0x110] ;  /* 0x00011000011c7983 */ /* 0x001ea80000100800 */
        /* <DEDUP_REMOVED lines=24> */
[----:B0-----:R-:W4:Y:S04]  /*4d580*/  LDL.LU R4, [R1+0x211c] ;  /* 0x00211c0001047983 */ /* 0x001f280000300800 */
        /* <DEDUP_REMOVED lines=9> */
[----:B0-----:R-:W2:Y:S04]  /*4d620*/  LDL.LU R28, [R1+0x2114] ;  /* 0x00211400011c7983 */ /* 0x001ea80000300800 */
        /* <DEDUP_REMOVED lines=150> */
[----:B------:R0:W-:Y:S04]  /*4df90*/  STL [R1+0x2098], R2 ;  /* 0x0020980201007387 */ /* 0x0001e80000100800 */
[----:B0-----:R-:W2:Y:S04]  /*4dfa0*/  LDL R2, [R1+0x84] ;  /* 0x0000840001027983 */ /* 0x001ea80000100800 */
[----:B------:R0:W-:Y:S04]  /*4dfb0*/  STL [R1+0x2094], R29 ;  /* 0x0020941d01007387 */ /* 0x0001e80000100800 */
[----:B0-----:R-:W3:Y:S04]  /*4dfc0*/  LDL R29, [R1+0x80] ;  /* 0x00008000011d7983 */ /* 0x001ee80000100800 */
[----:B------:R0:W-:Y:S04]  /*4dfd0*/  STL [R1+0x2084], R0 ;  /* 0x0020840001007387 */ /* 0x0001e80000100800 */
[----:B0-----:R-:W4:Y:S01]  /*4dfe0*/  LDL R0, [R1+0x90] ;  /* 0x0000900001007983 */ /* 0x001f220000100800 */
[----:B--2---:R-:W-:-:S05]  /*4dff0*/  @!P5 FMUL R2, R2, 16777216 ;  /* 0x4b8000000202d820 */ /* 0x004fca0000400000 */
[----:B------:R0:W-:Y:S04]  /*4e000*/  @!P5 STL [R1+0x84], R2 ;  /* 0x000084020100d387 */ /* 0x0001e80000100800 */
[----:B0-----:R-:W2:Y:S01]  /*4e010*/  LDL.LU R2, [R1+0x2098] ;  /* 0x0020980001027983 */ /* 0x001ea20000300800 */
[----:B---3--:R-:W-:-:S05]  /*4e020*/  @!P5 FMUL R29, R29, 16777216 ;  /* 0x4b8000001d1dd820 */ /* 0x008fca0000400000 */
[----:B------:R0:W-:Y:S01]  /*4e030*/  @!P5 STL [R1+0x80], R29 ;  /* 0x0000801d0100d387 */ /* 0x0001e20000100800 */
[----:B----4-:R-:W-:-:S03]  /*4e040*/  @!P5 FMUL R0, R0, 16777216 ;  /* 0x4b8000000000d820 */ /* 0x010fc60000400000 */
[----:B0-----:R-:W3:Y:S04]  /*4e050*/  LDL.LU R29, [R1+0x2094] ;  /* 0x00209400011d7983 */ /* 0x001ee80000300800 */
[----:B------:R0:W-:Y:S04]  /*4e060*/  @!P5 STL [R1+0x90], R0 ;  /* 0x000090000100d387 */ /* 0x0001e80000100800 */
[----:B------:R1:W-:Y:S04]  /*4e070*/  STL [R1+0x2090], R14 ;  /* 0x0020900e01007387 */ /* 0x0003e80000100800 */
[----:B------:R4:W-:Y:S04]  /*4e080*/  STL [R1+0x208c], R15 ;  /* 0x00208c0f01007387 */ /* 0x0009e80000100800 */
[----:B0-----:R-:W3:Y:S01]  /*4e090*/  LDL R0, [R1+0x9c] ;  /* 0x00009c0001007983 */ /* 0x001ee20000100800 */
[----:B-1----:R-:W-:-:S03]  /*4e0a0*/  MOV R14, R28 ;  /* 0x0000001c000e7202 */ /* 0x002fc60000000f00 */
[----:B----4-:R-:W4:Y:S01]  /*4e0b0*/  LDL R15, [R1+0x98] ;  /* 0x00009800010f7983 */ /* 0x010f220000100800 */
[----:B--2---:R-:W-:-:S03]  /*4e0c0*/  IMAD.MOV.U32 R28, RZ, RZ, R2 ;  /* 0x000000ffff1c7224 */ /* 0x004fc600078e0002 */
[----:B------:R-:W2:Y:S01]  /*4e0d0*/  LDL R2, [R1+0xa4] ;  /* 0x0000a40001027983 */ /* 0x000ea20000100800 */
[----:B------:R-:W-:-:S05]  /*4e0e0*/  @!P5 FMUL R14, R14, 16777216 ;  /* 0x4b8000000e0ed820 */ /* 0x000fca0000400000 */
[----:B------:R0:W-:Y:S04]  /*4e0f0*/  @!P5 STL [R1+0x94], R14 ;  /* 0x0000940e0100d387 */ /* 0x0001e80000100800 */
[----:B0-----:R-:W2:Y:S01]  /*4e100*/  LDL.LU R14, [R1+0x2090] ;  /* 0x00209000010e7983 */ /* 0x001ea20000300800 */
[----:B---3--:R-:W-:Y:S02]  /*4e110*/  @!P5 FMUL R0, R0, 16777216 ;  /* 0x4b8000000000d820 */ /* 0x008fe40000400000 */
[----:B----4-:R-:W-:-:S05]  /*4e120*/  @!P5 FMUL R15, R15, 16777216 ;  /* 0x4b8000000f0fd820 */ /* 0x010fca0000400000 */
[----:B------:R0:W-:Y:S04]  /*4e130*/  @!P5 STL [R1+0x98], R15 ;  /* 0x0000980f0100d387 */ /* 0x0001e80000100800 */
[----:B0-----:R-:W3:Y:S04]  /*4e140*/  LDL.LU R15, [R1+0x208c] ;  /* 0x00208c00010f7983 */ /* 0x001ee80000300800 */
[----:B------:R-:W-:Y:S01]  /*4e150*/  @!P5 STL [R1+0x9c], R0 ;  /* 0x00009c000100d387 */ /* 0x000fe20000100800 */
[----:B--2---:R-:W-:-:S05]  /*4e160*/  @!P5 FMUL R2, R2, 16777216 ;  /* 0x4b8000000202d820 */ /* 0x004fca0000400000 */
[----:B------:R0:W-:Y:S04]  /*4e170*/  @!P5 STL [R1+0xa4], R2 ;  /* 0x0000a4020100d387 */ /* 0x0001e80000100800 */
[----:B0-----:R-:W2:Y:S01]  /*4e180*/  LDL R2, [R1+0xa8] ;  /* 0x0000a80001027983 */ /* 0x001ea20000100800 */
[----:B------:R-:W-:-:S05]  /*4e190*/  MOV R0, R28 ;  /* 0x0000001c00007202 */ /* 0x000fca0000000f00 */
[----:B------:R3:W-:Y:S04]  /*4e1a0*/  STL [R1+0x2088], R0 ;  /* 0x0020880001007387 */ /* 0x0007e80000100800 */
[----:B------:R-:W4:Y:S01]  /*4e1b0*/  LDL R28, [R1+0xb4] ;  /* 0x0000b400011c7983 */ /* 0x000f220000100800 */
[----:B---3--:R-:W-:Y:S01]  /*4e1c0*/  IMAD.MOV.U32 R0, RZ, RZ, R15 ;  /* 0x000000ffff007224 */ /* 0x008fe200078e000f */
[----:B------:R-:W-:Y:S01]  /*4e1d0*/  MOV R15, R5 ;  /* 0x00000005000f7202 */ /* 0x000fe20000000f00 */
[----:B------:R-:W-:Y:S01]  /*4e1e0*/  IMAD.MOV.U32 R5, RZ, RZ, R6 ;  /* 0x000000ffff057224 */ /* 0x000fe200078e0006 */
[----:B------:R-:W-:Y:S01]  /*4e1f0*/  MOV R6, R4 ;  /* 0x0000000400067202 */ /* 0x000fe20000000f00 */
[----:B------:R-:W-:Y:S01]  /*4e200*/  @!P5 FMUL R0, R0, 16777216 ;  /* 0x4b8000000000d820 */ /* 0x000fe20000400000 */
[----:B------:R-:W3:Y:S01]  /*4e210*/  LDL R4, [R1+0xc4] ;  /* 0x0000c40001047983 */ /* 0x000ee20000100800 */
[----:B--2---:R-:W-:-:S05]  /*4e220*/  @!P5 FMUL R2, R2, 16777216 ;  /* 0x4b8000000202d820 */ /* 0x004fca0000400000 */
[----:B------:R0:W-:Y:S04]  /*4e230*/  @!P5 STL [R1+0xa8], R2 ;  /* 0x0000a8020100d387 */ /* 0x0001e80000100800 */
[----:B0-----:R-:W2:Y:S04]  /*4e240*/  LDL R2, [R1+0x58] ;  /* 0x0000580001027983 */ /* 0x001ea80000100800 */
[----:B------:R0:W-:Y:S04]  /*4e250*/  @!P5 STL [R1+0xac], R0 ;  /* 0x0000ac000100d387 */ /* 0x0001e80000100800 */
[----:B0-----:R-:W2:Y:S01]  /*4e260*/  LDL.LU R0, [R1+0x2088] ;  /* 0x0020880001007983 */ /* 0x001ea20000300800 */
[----:B----4-:R-:W-:-:S02]  /*4e270*/  @!P5 FMUL R28, R28, 16777216 ;  /* 0x4b8000001c1cd820 */ /* 0x010fc40000400000 */
[----:B------:R-:W-:Y:S02]  /*4e280*/  @!P5 FMUL R15, R15, 16777216 ;  /* 0x4b8000000f0fd820 */ /* 0x000fe40000400000 */
[----:B------:R-:W-:Y:S02]  /*4e290*/  @!P5 FMUL R5, R5, 16777216 ;  /* 0x4b8000000505d820 */ /* 0x000fe40000400000 */
[----:B------:R-:W-:Y:S02]  /*4e2a0*/  @!P5 FMUL R6, R6, 16777216 ;  /* 0x4b8000000606d820 */ /* 0x000fe40000400000 */
[----:B------:R-:W-:Y:S02]  /*4e2b0*/  @!P5 FMUL R7, R7, 16777216 ;  /* 0x4b8000000707d820 */ /* 0x000fe40000400000 */
[----:B---3--:R-:W-:Y:S02]  /*4e2c0*/  @!P5 FMUL R4, R4, 16777216 ;  /* 0x4b8000000404d820 */ /* 0x008fe40000400000 */
[----:B------:R-:W-:-:S02]  /*4e2d0*/  @!P5 FMUL R12, R12, 16777216 ;  /* 0x4b8000000c0cd820 */ /* 0x000fc40000400000 */
[----:B------:R-:W-:Y:S02]  /*4e2e0*/  @!P5 FMUL R16, R16, 16777216 ;  /* 0x4b8000001010d820 */ /* 0x000fe40000400000 */
[----:B------:R-:W-:Y:S02]  /*4e2f0*/  @!P5 FMUL R17, R17, 16777216 ;  /* 0x4b8000001111d820 */ /* 0x000fe40000400000 */
[----:B------:R-:W-:Y:S02]  /*4e300*/  @!P5 FMUL R18, R18, 16777216 ;  /* 0x4b8000001212d820 */ /* 0x000fe40000400000 */
[----:B------:R-:W-:Y:S02]  /*4e310*/  @!P5 FMUL R19, R19, 16777216 ;  /* 0x4b8000001313d820 */ /* 0x000fe40000400000 */
[----:B------:R-:W-:Y:S02]  /*4e320*/  @!P5 FMUL R20, R20, 16777216 ;  /* 0x4b8000001414d820 */ /* 0x000fe40000400000 */
        /* <DEDUP_REMOVED lines=15> */
[----:B--2---:R-:W-:-:S05]  /*4e420*/  @!P5 FMUL R0, R0, 16777216 ;  /* 0x4b8000000000d820 */ /* 0x004fca0000400000 */
[----:B------:R0:W-:Y:S04]  /*4e430*/  @!P5 STL [R1+0xb0], R0 ;  /* 0x0000b0000100d387 */ /* 0x0001e80000100800 */
[----:B0-----:R-:W2:Y:S04]  /*4e440*/  LDL.LU R0, [R1+0x2084] ;  /* 0x0020840001007983 */ /* 0x001ea80000300800 */
[----:B------:R0:W-:Y:S04]  /*4e450*/  @!P5 STL [R1+0xb4], R28 ;  /* 0x0000b41c0100d387 */ /* 0x0001e80000100800 */
[----:B0-----:R-:W3:Y:S04]  /*4e460*/  LDL.LU R28, [R1+0x2080] ;  /* 0x00208000011c7983 */ /* 0x001ee80000300800 */
[----:B------:R0:W-:Y:S04]  /*4e470*/  @!P5 STL [R1+0xb8], R15 ;  /* 0x0000b80f0100d387 */ /* 0x0001e80000100800 */
[----:B0-----:R-:W4:Y:S04]  /*4e480*/  LDL.LU R15, [R1+0x207c] ;  /* 0x00207c00010f7983 */ /* 0x001f280000300800 */
[----:B------:R0:W-:Y:S04]  /*4e490*/  @!P5 STL [R1+0xbc], R5 ;  /* 0x0000bc050100d387 */ /* 0x0001e80000100800 */
[----:B0-----:R-:W2:Y:S04]  /*4e4a0*/  LDL.LU R5, [R1+0x2078] ;  /* 0x0020780001057983 */ /* 0x001ea80000300800 */
        /* <DEDUP_REMOVED lines=37> */
[----:B0-----:R-:W3:Y:S04]  /*4e700*/  LDL.LU R13, [R1+0x202c] ;  /* 0x00202c00010d7983 */ /* 0x001ee80000300800 */
[----:B------:R0:W-:Y:S04]  /*4e710*/  @!P6 STL [R1+0x6c], R8 ;  /* 0x00006c080100e387 */ /* 0x0001e80000100800 */
[----:B0-----:R-:W4:Y:S04]  /*4e720*/  LDL.LU R8, [R1+0x2028] ;  /* 0x0020280001087983 */ /* 0x001f280000300800 */
[----:B------:R0:W-:Y:S04]  /*4e730*/  @!P6 STL [R1+0x68], R9 ;  /* 0x000068090100e387 */ /* 0x0001e80000100800 */
[----:B0-----:R-:W4:Y:S04]  /*4e740*/  LDL.LU R9, [R1+0x2024] ;  /* 0x0020240001097983 */ /* 0x001f280000300800 */
[----:B------:R0:W-:Y:S04]  /*4e750*/  @!P6 STL [R1+0x64], R10 ;  /* 0x0000640a0100e387 */ /* 0x0001e80000100800 */
[----:B0-----:R-:W4:Y:S04]  /*4e760*/  LDL.LU R10, [R1+0x2020] ;  /* 0x00202000010a7983 */ /* 0x001f280000300800 */
[----:B------:R0:W-:Y:S04]  /*4e770*/  @!P6 STL [R1+0x60], R11 ;  /* 0x0000600b0100e387 */ /* 0x0001e80000100800 */
[----:B0-----:R-:W4:Y:S04]  /*4e780*/  LDL.LU R11, [R1+0x201c] ;  /* 0x00201c00010b7983 */ /* 0x001f280000300800 */
[----:B------:R0:W-:Y:S04]  /*4e790*/  @!P6 STL [R1+0x5c], R3 ;  /* 0x00005c030100e387 */ /* 0x0001e80000100800 */
[----:B0-----:R-:W4:Y:S01]  /*4e7a0*/  LDL.LU R3, [R1+0x2018] ;  /* 0x0020180001037983 */ /* 0x001f220000300800 */
[----:B------:R-:W-:-:S02]  /*4e7b0*/  @!P6 FMUL R2, R2, 16777216 ;  /* 0x4b8000000202e820 */ /* 0x000fc40000400000 */
[----:B--2---:R-:W-:Y:S02]  /*4e7c0*/  @!P6 FMUL R14, R14, 16777216 ;  /* 0x4b8000000e0ee820 */ /* 0x004fe40000400000 */
[----:B---3--:R-:W-:Y:S02]  /*4e7d0*/  @!P6 FMUL R13, R13, 16777216 ;  /* 0x4b8000000d0de820 */ /* 0x008fe40000400000 */
[----:B----4-:R-:W-:Y:S02]  /*4e7e0*/  @!P6 FMUL R8, R8, 16777216 ;  /* 0x4b8000000808e820 */ /* 0x010fe40000400000 */
[----:B------:R-:W-:Y:S02]  /*4e7f0*/  @!P6 FMUL R9, R9, 16777216 ;  /* 0x4b8000000909e820 */ /* 0x000fe40000400000 */
[----:B------:R-:W-:Y:S02]  /*4e800*/  @!P6 FMUL R10, R10, 16777216 ;  /* 0x4b8000000a0ae820 */ /* 0x000fe40000400000 */
[----:B------:R-:W-:-:S02]  /*4e810*/  @!P6 FMUL R11, R11, 16777216 ;  /* 0x4b8000000b0be820 */ /* 0x000fc40000400000 */
[----:B------:R-:W-:-:S05]  /*4e820*/  @!P6 FMUL R3, R3, 16777216 ;  /* 0x4b8000000303e820 */ /* 0x000fca0000400000 */
[----:B------:R0:W-:Y:S04]  /*4e830*/  STL [R1+0x54], R3 ;  /* 0x0000540301007387 */ /* 0x0001e80000100800 */
[----:B0-----:R-:W2:Y:S04]  /*4e840*/  LDL.LU R3, [R1+0x2014] ;  /* 0x0020140001037983 */ /* 0x001ea80000300800 */
[----:B------:R-:W-:Y:S04]  /*4e850*/  @!P6 STL [R1+0x58], R2 ;  /* 0x000058020100e387 */ /* 0x000fe80000100800 */
[----:B------:R0:W-:Y:S04]  /*4e860*/  STL [R1+0x50], R11 ;  /* 0x0000500b01007387 */ /* 0x0001e80000100800 */
[----:B0-----:R-:W2:Y:S04]  /*4e870*/  LDL.LU R11, [R1+0x2010] ;  /* 0x00201000010b7983 */ /* 0x001ea80000300800 */
[----:B------:R0:W-:Y:S04]  /*4e880*/  STL [R1+0x4c], R10 ;  /* 0x00004c0a01007387 */ /* 0x0001e80000100800 */
[----:B0-----:R-:W2:Y:S04]  /*4e890*/  LDL.LU R10, [R1+0x200c] ;  /* 0x00200c00010a7983 */ /* 0x001ea80000300800 */
[----:B------:R0:W-:Y:S04]  /*4e8a0*/  STL [R1+0x48], R9 ;  /* 0x0000480901007387 */ /* 0x0001e80000100800 */
[----:B0-----:R-:W2:Y:S04]  /*4e8b0*/  LDL.LU R9, [R1+0x2008] ;  /* 0x0020080001097983 */ /* 0x001ea80000300800 */
[----:B------:R0:W-:Y:S04]  /*4e8c0*/  STL [R1+0x44], R8 ;  /* 0x0000440801007387 */ /* 0x0001e80000100800 */
[----:B0-----:R-:W2:Y:S04]  /*4e8d0*/  LDL.LU R8, [R1+0x2004] ;  /* 0x0020040001087983 */ /* 0x001ea80000300800 */
[----:B------:R0:W-:Y:S04]  /*4e8e0*/  STL [R1+0x40], R13 ;  /* 0x0000400d01007387 */ /* 0x0001e80000100800 */
[----:B0-----:R-:W3:Y:S04]  /*4e8f0*/  LDL.LU R13, [R1+0x2000] ;  /* 0x00200000010d7983 */ /* 0x001ee80000300800 */
[----:B------:R0:W-:Y:S04]  /*4e900*/  STL [R1+0x3c], R14 ;  /* 0x00003c0e01007387 */ /* 0x0001e80000100800 */
[----:B0-----:R-:W4:Y:S01]  /*4e910*/  LDL.LU R14, [R1+0x1ffc] ;  /* 0x001ffc00010e7983 */ /* 0x001f220000300800 */
[----:B------:R-:W-:-:S02]  /*4e920*/  @!P6 FMUL R29, R29, 16777216 ;  /* 0x4b8000001d1de820 */ /* 0x000fc40000400000 */
[----:B------:R-:W-:Y:S02]  /*4e930*/  @!P6 FMUL R27, R27, 16777216 ;  /* 0x4b8000001b1be820 */ /* 0x000fe40000400000 */
[----:B------:R-:W-:Y:S02]  /*4e940*/  @!P6 FMUL R26, R26, 16777216 ;  /* 0x4b8000001a1ae820 */ /* 0x000fe40000400000 */
[----:B------:R-:W-:Y:S01]  /*4e950*/  @!P6 FMUL R25, R25, 16777216 ;  /* 0x4b8000001919e820 */ /* 0x000fe20000400000 */
[----:B------:R-:W-:Y:S01]  /*4e960*/  STL [R1+0x38], R29 ;  /* 0x0000381d01007387 */ /* 0x000fe20000100800 */
[----:B------:R-:W-:Y:S02]  /*4e970*/  @!P6 FMUL R24, R24, 16777216 ;  /* 0x4b8000001818e820 */ /* 0x000fe40000400000 */
[----:B------:R-:W-:Y:S01]  /*4e980*/  @!P6 FMUL R23, R23, 16777216 ;  /* 0x4b8000001717e820 */ /* 0x000fe20000400000 */
[----:B------:R-:W-:Y:S01]  /*4e990*/  STL [R1+0x34], R27 ;  /* 0x0000341b01007387 */ /* 0x000fe20000100800 */
[----:B------:R-:W-:-:S02]  /*4e9a0*/  @!P6 FMUL R22, R22, 16777216 ;  /* 0x4b8000001616e820 */ /* 0x000fc40000400000 */
[----:B------:R-:W-:Y:S01]  /*4e9b0*/  @!P6 FMUL R21, R21, 16777216 ;  /* 0x4b8000001515e820 */ /* 0x000fe20000400000 */
[----:B------:R-:W-:Y:S01]  /*4e9c0*/  STL [R1+0x30], R26 ;  /* 0x0000301a01007387 */ /* 0x000fe20000100800 */
[----:B------:R-:W-:Y:S02]  /*4e9d0*/  @!P6 FMUL R20, R20, 16777216 ;  /* 0x4b8000001414e820 */ /* 0x000fe40000400000 */
[----:B------:R-:W-:Y:S01]  /*4e9e0*/  @!P6 FMUL R19, R19, 16777216 ;  /* 0x4b8000001313e820 */ /* 0x000fe20000400000 */
[----:B------:R-:W-:Y:S01]  /*4e9f0*/  STL [R1+0x2c], R25 ;  /* 0x00002c1901007387 */ /* 0x000fe20000100800 */
[----:B------:R-:W-:-:S03]  /*4ea00*/  @!P6 FMUL R18, R18, 16777216 ;  /* 0x4b8000001212e820 */ /* 0x000fc60000400000 */
        /* <DEDUP_REMOVED lines=16> */
[----:B------:R-:W-:Y:S04]  /*4eb10*/  STL [R1+0x8], R16 ;  /* 0x0000081001007387 */ /* 0x000fe80000100800 */
[----:B------:R4:W-:Y:S04]  /*4eb20*/  STL [R1+0x1fa4], R4 ;  /* 0x001fa40401007387 */ /* 0x0009e80000100800 */
[----:B------:R-:W-:Y:S04]  /*4eb30*/  STL [R1+0x4], R12 ;  /* 0x0000040c01007387 */ /* 0x000fe80000100800 */
[----:B------:R-:W-:Y:S04]  /*4eb40*/  STL [R1], R7 ;  /* 0x0000000701007387 */ /* 0x000fe80000100800 */
[----:B------:R-:W-:Y:S04]  /*4eb50*/  STL [R1+0x7c], R6 ;  /* 0x00007c0601007387 */ /* 0x000fe80000100800 */
[----:B------:R0:W-:Y:S04]  /*4eb60*/  STL [R1+0x8c], R5 ;  /* 0x00008c0501007387 */ /* 0x0001e80000100800 */
[----:B------:R-:W-:Y:S04]  /*4eb70*/  STL [R1+0x120], R15 ;  /* 0x0001200f01007387 */ /* 0x000fe80000100800 */
[----:B--2---:R1:W-:Y:S01]  /*4eb80*/  STS.128 [R3], R8 ;  /* 0x0000000803007388 */ /* 0x0043e20000000c00 */
[----:B---3--:R-:W-:-:S02]  /*4eb90*/  FSEL R2, R13, -INF , P2 ;  /* 0xff8000000d027808 */ /* 0x008fc40001000000 */
[----:B----4-:R-:W-:-:S05]  /*4eba0*/  FSEL R4, R14, -INF , P3 ;  /* 0xff8000000e047808 */ /* 0x010fca0001800000 */
[----:B------:R-:W-:Y:S04]  /*4ebb0*/  STL [R1+0x46c], R4 ;  /* 0x00046c0401007387 */ /* 0x000fe80000100800 */
[----:B------:R2:W-:Y:S04]  /*4ebc0*/  STL [R1+0x478], R2 ;  /* 0x0004780201007387 */ /* 0x0005e80000100800 */
[----:B------:R-:W-:Y:S04]  /*4ebd0*/  STL [R1+0x1f6c], R3 ;  /* 0x001f6c0301007387 */ /* 0x000fe80000100800 */
[----:B0-----:R-:W3:Y:S04]  /*4ebe0*/  LDL.LU R5, [R1+0x4d4] ;  /* 0x0004d40001057983 */ /* 0x001ee80000300800 */
[----:B------:R-:W4:Y:S04]  /*4ebf0*/  LDL.LU R6, [R1+0x4c4] ;  /* 0x0004c40001067983 */ /* 0x000f280000300800 */
[----:B------:R-:W3:Y:S04]  /*4ec00*/  LDL.LU R7, [R1+0x4b4] ;  /* 0x0004b40001077983 */ /* 0x000ee80000300800 */
        /* <DEDUP_REMOVED lines=19> */
[----:B------:R-:W2:Y:S04]  /*4ed40*/  LDL.LU R26, [R1+0x2e4] ;  /* 0x0002e400011a7983 */ /* 0x000ea80000300800 */
[----:B------:R-:W2:Y:S04]  /*4ed50*/  LDL.LU R27, [R1+0x404] ;  /* 0x00040400011b7983 */ /* 0x000ea80000300800 */
[----:B------:R-:W2:Y:S01]  /*4ed60*/  LDL.LU R29, [R1+0x400] ;  /* 0x00040000011d7983 */ /* 0x000ea20000300800 */
[----:B---3--:R-:W-:-:S02]  /*4ed70*/  @P1 FMUL R17, R17, 0.25 ;  /* 0x3e80000011111820 */ /* 0x008fc40000400000 */
[----:B----4-:R-:W-:Y:S02]  /*4ed80*/  @P1 FMUL R18, R18, 0.25 ;  /* 0x3e80000012121820 */ /* 0x010fe40000400000 */
[----:B------:R-:W-:Y:S02]  /*4ed90*/  @P1 FMUL R19, R19, 0.25 ;  /* 0x3e80000013131820 */ /* 0x000fe40000400000 */
[----:B------:R-:W-:Y:S02]  /*4eda0*/  @P1 FMUL R20, R20, 0.25 ;  /* 0x3e80000014141820 */ /* 0x000fe40000400000 */
[----:B------:R-:W-:Y:S02]  /*4edb0*/  @P1 FMUL R21, R21, 0.25 ;  /* 0x3e80000015151820 */ /* 0x000fe40000400000 */
[----:B------:R-:W-:Y:S02]  /*4edc0*/  @P1 FMUL R22, R22, 0.25 ;  /* 0x3e80000016161820 */ /* 0x000fe40000400000 */
[----:B------:R-:W-:-:S02]  /*4edd0*/  @P1 FMUL R23, R23, 0.25 ;  /* 0x3e80000017171820 */ /* 0x000fc40000400000 */
[----:B------:R-:W-:Y:S02]  /*4ede0*/  @P1 FMUL R24, R24, 0.25 ;  /* 0x3e80000018181820 */ /* 0x000fe40000400000 */
[----:B--2---:R-:W-:Y:S02]  /*4edf0*/  @P1 FMUL R25, R25, 0.25 ;  /* 0x3e80000019191820 */ /* 0x004fe40000400000 */
[----:B------:R-:W-:Y:S02]  /*4ee00*/  @P1 FMUL R26, R26, 0.25 ;  /* 0x3e8000001a1a1820 */ /* 0x000fe40000400000 */
[----:B------:R-:W-:-:S03]  /*4ee10*/  @P1 FMUL R27, R27, 0.25 ;  /* 0x3e8000001b1b1820 */ /* 0x000fc60000400000 */
[----:B------:R-:W-:Y:S01]  /*4ee20*/  STL [R1+0x1fa8], R26 ;  /* 0x001fa81a01007387 */ /* 0x000fe20000100800 */
[----:B------:R-:W-:-:S03]  /*4ee30*/  @P1 FMUL R29, R29, 0.25 ;  /* 0x3e8000001d1d1820 */ /* 0x000fc60000400000 */
[----:B------:R-:W-:Y:S01]  /*4ee40*/  STL [R1+0x1fac], R25 ;  /* 0x001fac1901007387 */ /* 0x000fe20000100800 */
[----:B------:R-:W-:Y:S03]  /*4ee50*/  STL [R1+0x1fb0], R27 ;  /* 0x001fb01b01007387 */ /* 0x000fe60000100800 */
[----:B------:R-:W-:Y:S01]  /*4ee60*/  STL [R1+0x1fb4], R29 ;  /* 0x001fb41d01007387 */ /* 0x000fe20000100800 */
[----:B------:R0:W-:Y:S02]  /*4ee70*/  STL [R1+0x1fb8], R24 ;  /* 0x001fb81801007387 */ /* 0x0001e40000100800 */
[----:B------:R1:W-:Y:S02]  /*4ee80*/  STL [R1+0x1fbc], R23 ;  /* 0x001fbc1701007387 */ /* 0x0003e40000100800 */
[----:B------:R-:W-:Y:S01]  /*4ee90*/  STL [R1+0x1fc0], R22 ;  /* 0x001fc01601007387 */ /* 0x000fe20000100800 */
[----:B------:R-:W-:Y:S01]  /*4eea0*/  STL [R1+0x1fc4], R21 ;  /* 0x001fc41501007387 */ /* 0x000fe20000100800 */
[----:B------:R2:W-:Y:S02]  /*4eeb0*/  STL [R1+0x1fc8], R20 ;  /* 0x001fc81401007387 */ /* 0x0005e40000100800 */
[----:B------:R-:W-:Y:S02]  /*4eec0*/  STL [R1+0x1fcc], R19 ;  /* 0x001fcc1301007387 */ /* 0x000fe40000100800 */
[----:B------:R-:W-:Y:S01]  /*4eed0*/  STL [R1+0x1fa0], R18 ;  /* 0x001fa01201007387 */ /* 0x000fe20000100800 */
[----:B------:R-:W-:Y:S01]  /*4eee0*/  STL [R1+0x1fd0], R17 ;  /* 0x001fd01101007387 */ /* 0x000fe20000100800 */
[----:B0-----:R-:W3:Y:S02]  /*4eef0*/  LDL.LU R24, [R1+0x78] ;  /* 0x0000780001187983 */ /* 0x001ee40000300800 */
[----:B------:R-:W4:Y:S01]  /*4ef00*/  LDL.LU R26, [R1+0x344] ;  /* 0x00034400011a7983 */ /* 0x000f220000300800 */
[----:B-1----:R0:W4:Y:S01]  /*4ef10*/  MUFU.RCP R23, R2 ;  /* 0x0000000200177308 */ /* 0x0021220000001000 */
[----:B--2---:R-:W2:Y:S01]  /*4ef20*/  LDL.LU R20, [R1+0x348] ;  /* 0x0003480001147983 */ /* 0x004ea20000300800 */
[----:B------:R-:W2:Y:S03]  /*4ef30*/  LDL.LU R29, [R1+0x34c] ;  /* 0x00034c00011d7983 */ /* 0x000ea60000300800 */
[----:B0-----:R-:W2:Y:S01]  /*4ef40*/  LDL.LU R2, [R1+0x350] ;  /* 0x0003500001027983 */ /* 0x001ea20000300800 */
[----:B------:R-:W-:-:S03]  /*4ef50*/  @!P5 FMUL R0, R0, 16777216 ;  /* 0x4b8000000000d820 */ /* 0x000fc60000400000 */
[----:B------:R-:W0:Y:S01]  /*4ef60*/  S2R R3, SR_TID.X ;  /* 0x0000000000037919 */ /* 0x000e220000002100 */
[----:B------:R-:W-:Y:S02]  /*4ef70*/  @P1 FMUL R16, R16, 0.25 ;  /* 0x3e80000010101820 */ /* 0x000fe40000400000 */
[----:B------:R-:W-:Y:S02]  /*4ef80*/  @P1 FMUL R15, R15, 0.25 ;  /* 0x3e8000000f0f1820 */ /* 0x000fe40000400000 */
[----:B------:R-:W-:Y:S02]  /*4ef90*/  IMAD.MOV.U32 R4, RZ, RZ, R0 ;  /* 0x000000ffff047224 */ /* 0x000fe400078e0000 */
[----:B------:R-:W-:Y:S01]  /*4efa0*/  @P1 FMUL R14, R14, 0.25 ;  /* 0x3e8000000e0e1820 */ /* 0x000fe20000400000 */
[----:B------:R-:W2:Y:S01]  /*4efb0*/  LDL.LU R0, [R1+0x354] ;  /* 0x0003540001007983 */ /* 0x000ea20000300800 */
[----:B------:R-:W2:Y:S02]  /*4efc0*/  LDL.LU R27, [R1+0x358] ;  /* 0x00035800011b7983 */ /* 0x000ea40000300800 */
[----:B------:R-:W-:-:S02]  /*4efd0*/  @P1 FMUL R13, R13, 0.25 ;  /* 0x3e8000000d0d1820 */ /* 0x000fc40000400000 */
[----:B------:R-:W2:Y:S02]  /*4efe0*/  LDL.LU R25, [R1+0x364] ;  /* 0x0003640001197983 */ /* 0x000ea40000300800 */
[----:B------:R-:W-:Y:S01]  /*4eff0*/  @P1 FMUL R12, R12, 0.25 ;  /* 0x3e8000000c0c1820 */ /* 0x000fe20000400000 */
[----:B------:R-:W-:Y:S01]  /*4f000*/  STL [R1+0x1fd4], R16 ;  /* 0x001fd41001007387 */ /* 0x000fe20000100800 */
[----:B------:R-:W-:Y:S02]  /*4f010*/  @P1 FMUL R11, R11, 0.25 ;  /* 0x3e8000000b0b1820 */ /* 0x000fe40000400000 */
[----:B------:R-:W-:Y:S02]  /*4f020*/  STL [R1+0x1fd8], R15 ;  /* 0x001fd80f01007387 */ /* 0x000fe40000100800 */
[----:B------:R-:W-:Y:S01]  /*4f030*/  @P1 FMUL R10, R10, 0.25 ;  /* 0x3e8000000a0a1820 */ /* 0x000fe20000400000 */
[----:B------:R-:W-:Y:S01]  /*4f040*/  STL [R1+0x1fdc], R14 ;  /* 0x001fdc0e01007387 */ /* 0x000fe20000100800 */
[----:B------:R-:W-:-:S02]  /*4f050*/  @P1 FMUL R9, R9, 0.25 ;  /* 0x3e80000009091820 */ /* 0x000fc40000400000 */
[----:B------:R-:W-:Y:S02]  /*4f060*/  STL [R1+0x1fe0], R13 ;  /* 0x001fe00d01007387 */ /* 0x000fe40000100800 */
[----:B------:R-:W-:Y:S01]  /*4f070*/  STL [R1+0x1fe4], R12 ;  /* 0x001fe40c01007387 */ /* 0x000fe20000100800 */
[----:B------:R-:W-:Y:S01]  /*4f080*/  STL [R1+0x1fe8], R11 ;  /* 0x001fe80b01007387 */ /* 0x000fe20000100800 */
[----:B------:R-:W-:Y:S02]  /*4f090*/  STL [R1+0x1fec], R10 ;  /* 0x001fec0a01007387 */ /* 0x000fe40000100800 */
[----:B------:R1:W-:Y:S01]  /*4f0a0*/  STL [R1+0x1ff0], R9 ;  /* 0x001ff00901007387 */ /* 0x0003e20000100800 */
[----:B------:R-:W-:Y:S01]  /*4f0b0*/  LOP3.LUT P2, RZ, R28, 0x20, RZ, 0xc0, !PT ;  /* 0x000000201cff7812 */ /* 0x000fe2000784c0ff */
[----:B-1----:R-:W2:Y:S01]  /*4f0c0*/  LDL.LU R9, [R1+0x360] ;  /* 0x0003600001097983 */ /* 0x002ea20000300800 */
[----:B------:R1:W-:Y:S01]  /*4f0d0*/  STL [R1+0x1d08], R28 ;  /* 0x001d081c01007387 */ /* 0x0003e20000100800 */
[----:B0-----:R-:W-:-:S02]  /*4f0e0*/  SHF.L.U32 R22, R3, 0xc, RZ ;  /* 0x0000000c03167819 */ /* 0x001fc400000006ff */
[----:B-1----:R-:W2:Y:S01]  /*4f0f0*/  LDL.LU R28, [R1+0x35c] ;  /* 0x00035c00011c7983 */ /* 0x002ea20000300800 */
[----:B------:R-:W-:Y:S02]  /*4f100*/  LOP3.LUT R3, R3, 0x7f, RZ, 0xc0, !PT ;  /* 0x0000007f03037812 */ /* 0x000fe400078ec0ff */
[----:B------:R-:W-:Y:S01]  /*4f110*/  LOP3.LUT R22, R22, 0x6000, RZ, 0xc0, !PT ;  /* 0x0000600016167812 */ /* 0x000fe200078ec0ff */
[----:B------:R-:W2:Y:S02]  /*4f120*/  LDL.LU R21, [R1+0x368] ;  /* 0x0003680001157983 */ /* 0x000ea40000300800 */
[----:B------:R-:W-:Y:S02]  /*4f130*/  @P1 FMUL R8, R8, 0.25 ;  /* 0x3e80000008081820 */ /* 0x000fe40000400000 */
[----:B------:R-:W-:Y:S02]  /*4f140*/  @P1 FMUL R7, R7, 0.25 ;  /* 0x3e80000007071820 */ /* 0x000fe40000400000 */
[----:B------:R-:W-:-:S02]  /*4f150*/  @P1 FMUL R6, R6, 0.25 ;  /* 0x3e80000006061820 */ /* 0x000fc40000400000 */
[----:B------:R-:W-:Y:S01]  /*4f160*/  @P1 FMUL R5, R5, 0.25 ;  /* 0x3e80000005051820 */ /* 0x000fe20000400000 */
[C---:B------:R-:W-:Y:S01]  /*4f170*/  ISETP.GE.U32.AND P1, PT, R3.reuse, 0x40, PT ;  /* 0x000000400300780c */ /* 0x040fe20003f26070 */
[----:B------:R-:W-:Y:S02]  /*4f180*/  IMAD R10, R3, 0x10, R22 ;  /* 0x00000010030a7824 */ /* 0x000fe400078e0216 */
[----:B------:R-:W2:Y:S01]  /*4f190*/  LDL.LU R3, [R1+0x36c] ;  /* 0x00036c0001037983 */ /* 0x000ea20000300800 */
[----:B------:R-:W2:Y:S02]  /*4f1a0*/  LDL.LU R11, [R1+0x370] ;  /* 0x00037000010b7983 */ /* 0x000ea40000300800 */
[----:B----4-:R-:W-:-:S05]  /*4f1b0*/  FMUL R12, R23, R26 ;  /* 0x0000001a170c7220 */ /* 0x010fca0000400000 */
[----:B------:R0:W-:Y:S01]  /*4f1c0*/  STL [R1+0x42c], R12 ;  /* 0x00042c0c01007387 */ /* 0x0001e20000100800 */
[----:B---3--:R1:W3:Y:S03]  /*4f1d0*/  MUFU.RCP R10, R24 ;  /* 0x00000018000a7308 */ /* 0x0082e60000001000 */
[----:B0-----:R-:W4:Y:S01]  /*4f1e0*/  LDL.LU R12, [R1+0x374] ;  /* 0x00037400010c7983 */ /* 0x001f220000300800 */
[----:B------:R-:W3:Y:S02]  /*4f1f0*/  LDL.LU R13, [R1+0x378] ;  /* 0x00037800010d7983 */ /* 0x000ee40000300800 */
[----:B------:R-:W3:Y:S02]  /*4f200*/  LDL.LU R22, [R1+0x37c] ;  /* 0x00037c0001167983 */ /* 0x000ee40000300800 */
[----:B-1----:R-:W3:Y:S01]  /*4f210*/  LDL.LU R24, [R1+0x380] ;  /* 0x0003800001187983 */ /* 0x002ee20000300800 */
[----:B------:R-:W3:Y:S01]  /*4f220*/  LDL.LU R26, [R1+0x384] ;  /* 0x00038400011a7983 */ /* 0x000ee20000300800 */
[----:B--2---:R-:W-:-:S02]  /*4f230*/  FMUL R14, R23, R20 ;  /* 0x00000014170e7220 */ /* 0x004fc40000400000 */
[C---:B------:R-:W-:Y:S02]  /*4f240*/  FMUL R15, R23.reuse, R29 ;  /* 0x0000001d170f7220 */ /* 0x040fe40000400000 */
[C---:B------:R-:W-:Y:S01]  /*4f250*/  FMUL R2, R23.reuse, R2 ;  /* 0x0000000217027220 */ /* 0x040fe20000400000 */
[----:B------:R0:W-:Y:S04]  /*4f260*/  STL [R1+0x424], R14 ;  /* 0x0004240e01007387 */ /* 0x0001e80000100800 */
[----:B0-----:R-:W2:Y:S01]  /*4f270*/  LDL.LU R14, [R1+0x388] ;  /* 0x00038800010e7983 */ /* 0x001ea20000300800 */
[----:B------:R0:W-:Y:S03]  /*4f280*/  STL [R1+0x428], R15 ;  /* 0x0004280f01007387 */ /* 0x0001e60000100800 */
[----:B0-----:R-:W2:Y:S01]  /*4f290*/  LDL.LU R15, [R1+0x38c] ;  /* 0x00038c00010f7983 */ /* 0x001ea20000300800 */
[----:B------:R0:W-:Y:S02]  /*4f2a0*/  STL [R1+0x420], R2 ;  /* 0x0004200201007387 */ /* 0x0001e40000100800 */
[----:B------:R-:W2:Y:S02]  /*4f2b0*/  LDL.LU R16, [R1+0x390] ;  /* 0x0003900001107983 */ /* 0x000ea40000300800 */
[----:B------:R-:W2:Y:S02]  /*4f2c0*/  LDL.LU R17, [R1+0x394] ;  /* 0x0003940001117983 */ /* 0x000ea40000300800 */
[C---:B------:R-:W-:Y:S01]  /*4f2d0*/  FMUL R19, R23.reuse, R0 ;  /* 0x0000000017137220 */ /* 0x040fe20000400000 */
[----:B0-----:R-:W2:Y:S01]  /*4f2e0*/  LDL.LU R2, [R1+0x398] ;  /* 0x0003980001027983 */ /* 0x001ea20000300800 */
[----:B------:R-:W2:Y:S02]  /*4f2f0*/  LDL.LU R18, [R1+0x39c] ;  /* 0x00039c0001127983 */ /* 0x000ea40000300800 */
[----:B------:R-:W2:Y:S02]  /*4f300*/  LDL.LU R0, [R1+0x3a0] ;  /* 0x0003a00001007983 */ /* 0x000ea40000300800 */
[----:B------:R0:W-:Y:S02]  /*4f310*/  STL [R1+0x41c], R19 ;  /* 0x00041c1301007387 */ /* 0x0001e40000100800 */
[----:B------:R-:W-:-:S02]  /*4f320*/  FMUL R27, R23, R27 ;  /* 0x0000001b171b7220 */ /* 0x000fc40000400000 */
[C---:B------:R-:W-:Y:S01]  /*4f330*/  FMUL R28, R23.reuse, R28 ;  /* 0x0000001c171c7220 */ /* 0x040fe20000400000 */
[----:B0-----:R-:W2:Y:S01]  /*4f340*/  LDL.LU R19, [R1+0x3a4] ;  /* 0x0003a40001137983 */ /* 0x001ea20000300800 */
[----:B------:R-:W2:Y:S02]  /*4f350*/  LDL.LU R20, [R1+0x3a8] ;  /* 0x0003a80001147983 */ /* 0x000ea40000300800 */
[----:B------:R0:W-:Y:S02]  /*4f360*/  STL [R1+0x414], R27 ;  /* 0x0004141b01007387 */ /* 0x0001e40000100800 */
[----:B------:R-:W2:Y:S01]  /*4f370*/  LDL.LU R29, [R1+0x3ac] ;  /* 0x0003ac00011d7983 */ /* 0x000ea20000300800 */
[----:B0-----:R-:W2:Y:S01]  /*4f380*/  LDL.LU R27, [R1+0x3b0] ;  /* 0x0003b000011b7983 */ /* 0x001ea20000300800 */
[----:B------:R0:W-:Y:S02]  /*4f390*/  STL [R1+0x418], R28 ;  /* 0x0004181c01007387 */ /* 0x0001e40000100800 */
[----:B0-----:R-:W-:-:S02]  /*4f3a0*/  FMUL R28, R23, R9 ;  /* 0x00000009171c7220 */ /* 0x001fc40000400000 */
[C---:B------:R-:W-:Y:S02]  /*4f3b0*/  FMUL R9, R23.reuse, R25 ;  /* 0x0000001917097220 */ /* 0x040fe40000400000 */
[----:B------:R-:W2:Y:S01]  /*4f3c0*/  LDL.LU R25, [R1+0x3b4] ;  /* 0x0003b40001197983 */ /* 0x000ea20000300800 */
[----:B------:R0:W-:Y:S02]  /*4f3d0*/  STL [R1+0x410], R28 ;  /* 0x0004101c01007387 */ /* 0x0001e40000100800 */
[----:B------:R1:W-:Y:S02]  /*4f3e0*/  STL [R1+0x40c], R9 ;  /* 0x00040c0901007387 */ /* 0x0003e40000100800 */
[C---:B0-----:R-:W-:Y:S02]  /*4f3f0*/  FMUL R28, R23.reuse, R21 ;  /* 0x00000015171c7220 */ /* 0x041fe40000400000 */
[C---:B-1----:R-:W-:Y:S01]  /*4f400*/  FMUL R9, R23.reuse, R3 ;  /* 0x0000000317097220 */ /* 0x042fe20000400000 */
[----:B------:R-:W2:Y:S02]  /*4f410*/  LDL.LU R21, [R1+0x3b8] ;  /* 0x0003b80001157983 */ /* 0x000ea40000300800 */
[----:B------:R0:W-:Y:S02]  /*4f420*/  STL [R1+0x404], R28 ;  /* 0x0004041c01007387 */ /* 0x0001e40000100800 */
[----:B------:R-:W2:Y:S01]  /*4f430*/  LDL.LU R3, [R1+0x3bc] ;  /* 0x0003bc0001037983 */ /* 0x000ea20000300800 */
[----:B------:R3:W-:Y:S01]  /*4f440*/  STL [R1+0x408], R9 ;  /* 0x0004080901007387 */ /* 0x0007e20000100800 */
[----:B0-----:R-:W-:-:S05]  /*4f450*/  FMUL R28, R23, R11 ;  /* 0x0000000b171c7220 */ /* 0x001fca0000400000 */
[----:B------:R-:W-:Y:S01]  /*4f460*/  STL [R1+0x400], R28 ;  /* 0x0004001c01007387 */ /* 0x000fe20000100800 */
[C---:B----4-:R-:W-:Y:S02]  /*4f470*/  FMUL R11, R23.reuse, R12 ;  /* 0x0000000c170b7220 */ /* 0x050fe40000400000 */
[C---:B---3--:R-:W-:Y:S02]  /*4f480*/  FMUL R9, R23.reuse, R13 ;  /* 0x0000000d17097220 */ /* 0x048fe40000400000 */
[C---:B------:R-:W-:Y:S01]  /*4f490*/  FMUL R12, R23.reuse, R22 ;  /* 0x00000016170c7220 */ /* 0x040fe20000400000 */
[----:B------:R0:W-:Y:S02]  /*4f4a0*/  STL [R1+0x3fc], R11 ;  /* 0x0003fc0b01007387 */ /* 0x0001e40000100800 */
[----:B------:R1:W-:Y:S02]  /*4f4b0*/  STL [R1+0x3f4], R9 ;  /* 0x0003f40901007387 */ /* 0x0003e40000100800 */
[----:B------:R-:W-:Y:S01]  /*4f4c0*/  STL [R1+0x3f8], R12 ;  /* 0x0003f80c01007387 */ /* 0x000fe20000100800 */
[----:B------:R-:W3:Y:S02]  /*4f4d0*/  LDL.LU R22, [R1+0x440] ;  /* 0x0004400001167983 */ /* 0x000ee40000300800 */
[----:B0-----:R-:W-:-:S02]  /*4f4e0*/  FMUL R11, R23, R24 ;  /* 0x00000018170b7220 */ /* 0x001fc40000400000 */
[----:B-1----:R-:W-:-:S03]  /*4f4f0*/  FMUL R9, R23, R26 ;  /* 0x0000001a17097220 */ /* 0x002fc60000400000 */
[----:B------:R2:W-:Y:S01]  /*4f500*/  STL [R1+0x3f0], R11 ;  /* 0x0003f00b01007387 */ /* 0x0005e20000100800 */
[----:B------:R-:W4:Y:S02]  /*4f510*/  LDL.LU R24, [R1+0x104] ;  /* 0x0001040001187983 */ /* 0x000f240000300800 */
[----:B------:R0:W-:Y:S02]  /*4f520*/  STL [R1+0x358], R9 ;  /* 0x0003580901007387 */ /* 0x0001e40000100800 */
[----:B------:R-:W4:Y:S02]  /*4f530*/  LDL.LU R26, [R1+0x29c] ;  /* 0x00029c00011a7983 */ /* 0x000f240000300800 */
[C---:B--2---:R-:W-:Y:S02]  /*4f540*/  FMUL R11, R23.reuse, R14 ;  /* 0x0000000e170b7220 */ /* 0x044fe40000400000 */
[C---:B0-----:R-:W-:Y:S02]  /*4f550*/  FMUL R9, R23.reuse, R15 ;  /* 0x0000000f17097220 */ /* 0x041fe40000400000 */
[C---:B------:R-:W-:Y:S01]  /*4f560*/  FMUL R12, R23.reuse, R16 ;  /* 0x00000010170c7220 */ /* 0x040fe20000400000 */
[----:B------:R0:W-:Y:S02]  /*4f570*/  STL [R1+0x350], R11 ;  /* 0x0003500b01007387 */ /* 0x0001e40000100800 */
[----:B------:R1:W-:Y:S02]  /*4f580*/  STL [R1+0x354], R9 ;  /* 0x0003540901007387 */ /* 0x0003e40000100800 */
[----:B------:R-:W-:Y:S02]  /*4f590*/  STL [R1+0x34c], R12 ;  /* 0x00034c0c01007387 */ /* 0x000fe40000100800 */
[----:B0-----:R-:W-:-:S02]  /*4f5a0*/  FMUL R11, R23, R17 ;  /* 0x00000011170b7220 */ /* 0x001fc40000400000 */
[C---:B-1----:R-:W-:Y:S02]  /*4f5b0*/  FMUL R9, R23.reuse, R2 ;  /* 0x0000000217097220 */ /* 0x042fe40000400000 */
[----:B------:R-:W2:Y:S01]  /*4f5c0*/  LDL.LU R2, [R1+0x2a0] ;  /* 0x0002a00001027983 */ /* 0x000ea20000300800 */
[----:B------:R0:W-:Y:S02]  /*4f5d0*/  STL [R1+0x348], R11 ;  /* 0x0003480b01007387 */ /* 0x0001e40000100800 */
[----:B------:R1:W-:Y:S02]  /*4f5e0*/  STL [R1+0x30c], R9 ;  /* 0x00030c0901007387 */ /* 0x0003e40000100800 */
[C---:B0-----:R-:W-:Y:S02]  /*4f5f0*/  FMUL R11, R23.reuse, R18 ;  /* 0x00000012170b7220 */ /* 0x041fe40000400000 */
[C---:B-1----:R-:W-:Y:S02]  /*4f600*/  FMUL R9, R23.reuse, R0 ;  /* 0x0000000017097220 */ /* 0x042fe40000400000 */
[----:B------:R-:W2:Y:S01]  /*4f610*/  LDL.LU R0, [R1+0x2a4] ;  /* 0x0002a40001007983 */ /* 0x000ea20000300800 */
[----:B------:R0:W-:Y:S02]  /*4f620*/  STL [R1+0x344], R11 ;  /* 0x0003440b01007387 */ /* 0x0001e40000100800 */
[----:B------:R-:W-:-:S02]  /*4f630*/  FMUL R12, R23, R20 ;  /* 0x00000014170c7220 */ /* 0x000fc40000400000 */
[----:B------:R1:W-:Y:S02]  /*4f640*/  STL [R1+0x308], R9 ;  /* 0x0003080901007387 */ /* 0x0003e40000100800 */
[C---:B0-----:R-:W-:Y:S02]  /*4f650*/  FMUL R11, R23.reuse, R19 ;  /* 0x00000013170b7220 */ /* 0x041fe40000400000 */
[----:B-1----:R-:W-:-:S03]  /*4f660*/  FMUL R9, R23, R29 ;  /* 0x0000001d17097220 */ /* 0x002fc60000400000 */
[----:B------:R0:W-:Y:S01]  /*4f670*/  STL [R1+0x304], R11 ;  /* 0x0003040b01007387 */ /* 0x0001e20000100800 */
[----:B------:R-:W-:Y:S02]  /*4f680*/  STL [R1+0x2f8], R12 ;  /* 0x0002f80c01007387 */ /* 0x000fe40000100800 */
[----:B------:R-:W2:Y:S02]  /*4f690*/  LDL.LU R28, [R1+0x2a8] ;  /* 0x0002a800011c7983 */ /* 0x000ea40000300800 */
[----:B------:R1:W-:Y:S02]  /*4f6a0*/  STL [R1+0x2fc], R9 ;  /* 0x0002fc0901007387 */ /* 0x0003e40000100800 */
[C---:B0-----:R-:W-:Y:S01]  /*4f6b0*/  FMUL R11, R23.reuse, R27 ;  /* 0x0000001b170b7220 */ /* 0x041fe20000400000 */
[----:B-1----:R-:W2:Y:S04]  /*4f6c0*/  LDL.LU R9, [R1+0x2ac] ;  /* 0x0002ac0001097983 */ /* 0x002ea80000300800 */
[----:B------:R0:W-:Y:S02]  /*4f6d0*/  STL [R1+0x2f4], R11 ;  /* 0x0002f40b01007387 */ /* 0x0001e40000100800 */
[----:B------:R-:W2:Y:S02]  /*4f6e0*/  LDL.LU R29, [R1+0x2b0] ;  /* 0x0002b000011d7983 */ /* 0x000ea40000300800 */
[----:B------:R-:W2:Y:S02]  /*4f6f0*/  LDL.LU R27, [R1+0x2b4] ;  /* 0x0002b400011b7983 */ /* 0x000ea40000300800 */
[----:B0-----:R-:W-:-:S02]  /*4f700*/  FMUL R11, R23, R25 ;  /* 0x00000019170b7220 */ /* 0x001fc40000400000 */
[----:B------:R-:W2:Y:S03]  /*4f710*/  LDL.LU R25, [R1+0x2b8] ;  /* 0x0002b80001197983 */ /* 0x000ea60000300800 */
[----:B------:R0:W-:Y:S02]  /*4f720*/  STL [R1+0x2ec], R11 ;  /* 0x0002ec0b01007387 */ /* 0x0001e40000100800 */
[C---:B------:R-:W-:Y:S02]  /*4f730*/  FMUL R3, R23.reuse, R3 ;  /* 0x0000000317037220 */ /* 0x040fe40000400000 */
[----:B0-----:R-:W-:-:S05]  /*4f740*/  FMUL R11, R23, R21 ;  /* 0x00000015170b7220 */ /* 0x001fca0000400000 */
[----:B------:R-:W-:Y:S01]  /*4f750*/  STL [R1+0x2e4], R11 ;  /* 0x0002e40b01007387 */ /* 0x000fe20000100800 */
[----:B------:R-:W2:Y:S02]  /*4f760*/  LDL.LU R12, [R1+0x2bc] ;  /* 0x0002bc00010c7983 */ /* 0x000ea40000300800 */
[----:B------:R0:W-:Y:S02]  /*4f770*/  STL [R1+0x2e8], R3 ;  /* 0x0002e80301007387 */ /* 0x0001e40000100800 */
[----:B------:R-:W2:Y:S01]  /*4f780*/  LDL.LU R13, [R1+0x2c0] ;  /* 0x0002c000010d7983 */ /* 0x000ea20000300800 */
[----:B------:R-:W2:Y:S01]  /*4f790*/  LDL.LU R14, [R1+0x2c4] ;  /* 0x0002c400010e7983 */ /* 0x000ea20000300800 */
[----:B------:R-:W2:Y:S02]  /*4f7a0*/  LDL.LU R19, [R1+0x2c8] ;  /* 0x0002c80001137983 */ /* 0x000ea40000300800 */
[----:B------:R-:W2:Y:S01]  /*4f7b0*/  LDL.LU R21, [R1+0x2cc] ;  /* 0x0002cc0001157983 */ /* 0x000ea20000300800 */
[----:B0-----:R-:W2:Y:S01]  /*4f7c0*/  LDL.LU R3, [R1+0x2d0] ;  /* 0x0002d00001037983 */ /* 0x001ea20000300800 */
[----:B---3--:R-:W-:-:S05]  /*4f7d0*/  FMUL R15, R23, R22 ;  /* 0x00000016170f7220 */ /* 0x008fca0000400000 */
[----:B------:R0:W-:Y:S01]  /*4f7e0*/  STL [R1+0x2e0], R15 ;  /* 0x0002e00f01007387 */ /* 0x0001e20000100800 */
[----:B----4-:R-:W-:-:S03]  /*4f7f0*/  FMUL R17, R10, R26 ;  /* 0x0000001a0a117220 */ /* 0x010fc60000400000 */
[----:B0-----:R-:W3:Y:S01]  /*4f800*/  LDL.LU R15, [R1+0x2d4] ;  /* 0x0002d400010f7983 */ /* 0x001ee20000300800 */
[----:B------:R-:W4:Y:S03]  /*4f810*/  LDL.LU R16, [R1+0x2d8] ;  /* 0x0002d80001107983 */ /* 0x000f260000300800 */
[----:B------:R0:W-:Y:S04]  /*4f820*/  STL [R1+0x3ec], R17 ;  /* 0x0003ec1101007387 */ /* 0x0001e80000100800 */
[----:B0-----:R-:W4:Y:S01]  /*4f830*/  LDL.LU R17, [R1+0x2dc] ;  /* 0x0002dc0001117983 */ /* 0x001f220000300800 */
[----:B------:R-:W4:Y:S02]  /*4f840*/  LDL.LU R18, [R1+0x2f0] ;  /* 0x0002f00001127983 */ /* 0x000f240000300800 */
[----:B------:R-:W4:Y:S02]  /*4f850*/  LDL.LU R26, [R1+0x300] ;  /* 0x00030000011a7983 */ /* 0x000f240000300800 */
[----:B------:R-:W4:Y:S01]  /*4f860*/  LDL.LU R20, [R1+0x310] ;  /* 0x0003100001147983 */ /* 0x000f220000300800 */
[----:B------:R-:W4:Y:S01]  /*4f870*/  LDL.LU R22, [R1+0x314] ;  /* 0x0003140001167983 */ /* 0x000f220000300800 */
[C---:B--2---:R-:W-:Y:S01]  /*4f880*/  FMUL R2, R10.reuse, R2 ;  /* 0x000000020a027220 */ /* 0x044fe20000400000 */
[----:B------:R0:W1:Y:S04]  /*4f890*/  MUFU.RCP R11, R24 ;  /* 0x00000018000b7308 */ /* 0x0000680000001000 */
[----:B------:R2:W-:Y:S01]  /*4f8a0*/  STL [R1+0x3e4], R2 ;  /* 0x0003e40201007387 */ /* 0x0005e20000100800 */
[----:B------:R-:W4:Y:S03]  /*4f8b0*/  LDL.LU R23, [R1+0x318] ;  /* 0x0003180001177983 */ /* 0x000f260000300800 */
[----:B0-----:R-:W4:Y:S01]  /*4f8c0*/  LDL.LU R24, [R1+0x31c] ;  /* 0x00031c0001187983 */ /* 0x001f220000300800 */
[----:B------:R-:W-:-:S05]  /*4f8d0*/  FMUL R0, R10, R0 ;  /* 0x000000000a007220 */ /* 0x000fca0000400000 */
[----:B------:R0:W-:Y:S01]  /*4f8e0*/  STL [R1+0x3e8], R0 ;  /* 0x0003e80001007387 */ /* 0x0001e20000100800 */
[----:B--2---:R-:W2:Y:S03]  /*4f8f0*/  LDL.LU R2, [R1+0x320] ;  /* 0x0003200001027983 */ /* 0x004ea60000300800 */
[----:B0-----:R-:W2:Y:S01]  /*4f900*/  LDL.LU R0, [R1+0x324] ;  /* 0x0003240001007983 */ /* 0x001ea20000300800 */
[----:B------:R-:W-:-:S05]  /*4f910*/  FMUL R28, R10, R28 ;  /* 0x0000001c0a1c7220 */ /* 0x000fca0000400000 */
[----:B------:R0:W-:Y:S02]  /*4f920*/  STL [R1+0x3e0], R28 ;  /* 0x0003e01c01007387 */ /* 0x0001e40000100800 */
[C---:B0-----:R-:W-:Y:S02]  /*4f930*/  FMUL R28, R10.reuse, R9 ;  /* 0x000000090a1c7220 */ /* 0x041fe40000400000 */
[C---:B------:R-:W-:Y:S02]  /*4f940*/  FMUL R9, R10.reuse, R29 ;  /* 0x0000001d0a097220 */ /* 0x040fe40000400000 */
[----:B------:R-:W2:Y:S01]  /*4f950*/  LDL.LU R29, [R1+0x328] ;  /* 0x00032800011d7983 */ /* 0x000ea20000300800 */
[----:B------:R0:W-:Y:S02]  /*4f960*/  STL [R1+0x3dc], R28 ;  /* 0x0003dc1c01007387 */ /* 0x0001e40000100800 */
[----:B------:R1:W-:Y:S02]  /*4f970*/  STL [R1+0x3d4], R9 ;  /* 0x0003d40901007387 */ /* 0x0003e40000100800 */
[----:B0-----:R-:W-:-:S02]  /*4f980*/  FMUL R28, R10, R27 ;  /* 0x0000001b0a1c7220 */ /* 0x001fc40000400000 */
[----:B------:R-:W2:Y:S01]  /*4f990*/  LDL.LU R27, [R1+0x32c] ;  /* 0x00032c00011b7983 */ /* 0x000ea20000300800 */
[C---:B-1----:R-:W-:Y:S02]  /*4f9a0*/  FMUL R9, R10.reuse, R25 ;  /* 0x000000190a097220 */ /* 0x042fe40000400000 */
[----:B------:R-:W-:Y:S02]  /*4f9b0*/  STL [R1+0x3d8], R28 ;  /* 0x0003d81c01007387 */ /* 0x000fe40000100800 */
[----:B------:R-:W2:Y:S01]  /*4f9c0*/  LDL.LU R25, [R1+0x330] ;  /* 0x0003300001197983 */ /* 0x000ea20000300800 */
[----:B------:R0:W-:Y:S01]  /*4f9d0*/  STL [R1+0x3d0], R9 ;  /* 0x0003d00901007387 */ /* 0x0001e20000100800 */
[C---:B------:R-:W-:Y:S02]  /*4f9e0*/  FMUL R12, R10.reuse, R12 ;  /* 0x0000000c0a0c7220 */ /* 0x040fe40000400000 */
[C---:B0-----:R-:W-:Y:S02]  /*4f9f0*/  FMUL R9, R10.reuse, R13 ;  /* 0x0000000d0a097220 */ /* 0x041fe40000400000 */
[C---:B------:R-:W-:Y:S01]  /*4fa00*/  FMUL R13, R10.reuse, R14 ;  /* 0x0000000e0a0d7220 */ /* 0x040fe20000400000 */
[----:B------:R0:W-:Y:S02]  /*4fa10*/  STL [R1+0x3cc], R12 ;  /* 0x0003cc0c01007387 */ /* 0x0001e40000100800 */
[----:B------:R1:W-:Y:S02]  /*4fa20*/  STL [R1+0x3c4], R9 ;  /* 0x0003c40901007387 */ /* 0x0003e40000100800 */
[C---:B------:R-:W-:Y:S01]  /*4fa30*/  FMUL R3, R10.reuse, R3 ;  /* 0x000000030a037220 */ /* 0x040fe20000400000 */
[----:B------:R-:W-:Y:S01]  /*4fa40*/  STL [R1+0x3c8], R13 ;  /* 0x0003c80d01007387 */ /* 0x000fe20000100800 */
[----:B0-----:R-:W-:-:S02]  /*4fa50*/  FMUL R12, R10, R19 ;  /* 0x000000130a0c7220 */ /* 0x001fc40000400000 */
[----:B-1----:R-:W-:-:S03]  /*4fa60*/  FMUL R9, R10, R21 ;  /* 0x000000150a097220 */ /* 0x002fc60000400000 */
[----:B------:R-:W-:Y:S01]  /*4fa70*/  STL [R1+0x3c0], R12 ;  /* 0x0003c00c01007387 */ /* 0x000fe20000100800 */
[----:B------:R-:W2:Y:S02]  /*4fa80*/  LDL.LU R19, [R1+0x334] ;  /* 0x0003340001137983 */ /* 0x000ea40000300800 */
[----:B------:R-:W-:Y:S02]  /*4fa90*/  STL [R1+0x3bc], R9 ;  /* 0x0003bc0901007387 */ /* 0x000fe40000100800 */
[----:B------:R-:W2:Y:S01]  /*4faa0*/  LDL.LU R21, [R1+0x338] ;  /* 0x0003380001157983 */ /* 0x000ea20000300800 */
[----:B------:R0:W-:Y:S04]  /*4fab0*/  STL [R1+0x3b4], R3 ;  /* 0x0003b40301007387 */ /* 0x0001e80000100800 */
[----:B0-----:R-:W2:Y:S01]  /*4fac0*/  LDL.LU R3, [R1+0x33c] ;  /* 0x00033c0001037983 */ /* 0x001ea20000300800 */
[----:B---3--:R-:W-:-:S02]  /*4fad0*/  FMUL R9, R10, R15 ;  /* 0x0000000f0a097220 */ /* 0x008fc40000400000 */
[----:B----4-:R-:W-:-:S03]  /*4fae0*/  FMUL R12, R10, R16 ;  /* 0x000000100a0c7220 */ /* 0x010fc60000400000 */
[----:B------:R-:W-:Y:S04]  /*4faf0*/  STL [R1+0x3b8], R9 ;  /* 0x0003b80901007387 */ /* 0x000fe80000100800 */
[----:B------:R0:W-:Y:S01]  /*4fb00*/  STL [R1+0x3b0], R12 ;  /* 0x0003b00c01007387 */ /* 0x0001e20000100800 */
[C---:B------:R-:W-:Y:S02]  /*4fb10*/  FMUL R13, R10.reuse, R17 ;  /* 0x000000110a0d7220 */ /* 0x040fe40000400000 */
[----:B0-----:R-:W-:-:S03]  /*4fb20*/  FMUL R12, R10, R26 ;  /* 0x0000001a0a0c7220 */ /* 0x001fc60000400000 */
[----:B------:R-:W-:Y:S01]  /*4fb30*/  STL [R1+0x2d8], R13 ;  /* 0x0002d80d01007387 */ /* 0x000fe20000100800 */
[----:B------:R-:W3:Y:S02]  /*4fb40*/  LDL.LU R26, [R1+0x340] ;  /* 0x00034000011a7983 */ /* 0x000ee40000300800 */
[----:B------:R-:W-:-:S05]  /*4fb50*/  FMUL R9, R10, R18 ;  /* 0x000000120a097220 */ /* 0x000fca0000400000 */
[----:B------:R0:W-:Y:S01]  /*4fb60*/  STL [R1+0x2d0], R9 ;  /* 0x0002d00901007387 */ /* 0x0001e20000100800 */
[----:B------:R1:W-:Y:S02]  /*4fb70*/  STL [R1+0x2d4], R12 ;  /* 0x0002d40c01007387 */ /* 0x0003e40000100800 */
[C---:B0-----:R-:W-:Y:S02]  /*4fb80*/  FMUL R9, R10.reuse, R20 ;  /* 0x000000140a097220 */ /* 0x041fe40000400000 */
[C---:B-1----:R-:W-:Y:S02]  /*4fb90*/  FMUL R12, R10.reuse, R22 ;  /* 0x000000160a0c7220 */ /* 0x042fe40000400000 */
[----:B------:R-:W4:Y:S01]  /*4fba0*/  LDL.LU R22, [R1+0x110] ;  /* 0x0001100001167983 */ /* 0x000f220000300800 */
[----:B------:R0:W-:Y:S02]  /*4fbb0*/  STL [R1+0x2cc], R9 ;  /* 0x0002cc0901007387 */ /* 0x0001e40000100800 */
[----:B------:R-:W-:-:S02]  /*4fbc0*/  FMUL R13, R10, R24 ;  /* 0x000000180a0d7220 */ /* 0x000fc40000400000 */
[----:B------:R2:W-:Y:S02]  /*4fbd0*/  STL [R1+0x2c8], R12 ;  /* 0x0002c80c01007387 */ /* 0x0005e40000100800 */
[C---:B0-----:R-:W-:Y:S02]  /*4fbe0*/  FMUL R9, R10.reuse, R23 ;  /* 0x000000170a097220 */ /* 0x041fe40000400000 */
[----:B--2---:R-:W-:-:S03]  /*4fbf0*/  FMUL R12, R10, R2 ;  /* 0x000000020a0c7220 */ /* 0x004fc60000400000 */
[----:B------:R0:W-:Y:S01]  /*4fc00*/  STL [R1+0x2c0], R9 ;  /* 0x0002c00901007387 */ /* 0x0001e20000100800 */
[----:B------:R-:W-:Y:S02]  /*4fc10*/  STL [R1+0x2c4], R13 ;  /* 0x0002c40d01007387 */ /* 0x000fe40000100800 */
[----:B------:R-:W2:Y:S01]  /*4fc20*/  LDL.LU R2, [R1+0x21c] ;  /* 0x00021c0001027983 */ /* 0x000ea20000300800 */
[----:B------:R-:W-:Y:S01]  /*4fc30*/  STL [R1+0x2bc], R12 ;  /* 0x0002bc0c01007387 */ /* 0x000fe20000100800 */
[----:B0-----:R-:W-:-:S03]  /*4fc40*/  FMUL R9, R10, R0 ;  /* 0x000000000a097220 */ /* 0x001fc60000400000 */
[----:B------:R-:W2:Y:S02]  /*4fc50*/  LDL.LU R0, [R1+0x220] ;  /* 0x0002200001007983 */ /* 0x000ea40000300800 */
[----:B------:R0:W-:Y:S02]  /*4fc60*/  STL [R1+0x2b8], R9 ;  /* 0x0002b80901007387 */ /* 0x0001e40000100800 */
[----:B------:R-:W2:Y:S02]  /*4fc70*/  LDL.LU R23, [R1+0x224] ;  /* 0x0002240001177983 */ /* 0x000ea40000300800 */
[----:B------:R-:W2:Y:S02]  /*4fc80*/  LDL.LU R24, [R1+0x228] ;  /* 0x0002280001187983 */ /* 0x000ea40000300800 */
[C---:B0-----:R-:W-:Y:S02]  /*4fc90*/  FMUL R9, R10.reuse, R29 ;  /* 0x0000001d0a097220 */ /* 0x041fe40000400000 */
[----:B------:R-:W2:Y:S03]  /*4fca0*/  LDL.LU R29, [R1+0x22c] ;  /* 0x00022c00011d7983 */ /* 0x000ea60000300800 */
[----:B------:R0:W-:Y:S02]  /*4fcb0*/  STL [R1+0x2b0], R9 ;  /* 0x0002b00901007387 */ /* 0x0001e40000100800 */
[----:B------:R-:W-:-:S02]  /*4fcc0*/  FMUL R12, R10, R27 ;  /* 0x0000001b0a0c7220 */ /* 0x000fc40000400000 */
[----:B0-----:R-:W-:-:S03]  /*4fcd0*/  FMUL R9, R10, R25 ;  /* 0x000000190a097220 */ /* 0x001fc60000400000 */
[----:B------:R-:W-:Y:S01]  /*4fce0*/  STL [R1+0x2b4], R12 ;  /* 0x0002b40c01007387 */ /* 0x000fe20000100800 */
[----:B------:R-:W2:Y:S03]  /*4fcf0*/  LDL.LU R28, [R1+0x230] ;  /* 0x00023000011c7983 */ /* 0x000ea60000300800 */
[----:B------:R0:W-:Y:S04]  /*4fd00*/  STL [R1+0x2ac], R9 ;  /* 0x0002ac0901007387 */ /* 0x0001e80000100800 */
[----:B0-----:R-:W2:Y:S01]  /*4fd10*/  LDL.LU R9, [R1+0x234] ;  /* 0x0002340001097983 */ /* 0x001ea20000300800 */
[----:B------:R-:W2:Y:S02]  /*4fd20*/  LDL.LU R12, [R1+0x238] ;  /* 0x00023800010c7983 */ /* 0x000ea40000300800 */
[----:B------:R-:W2:Y:S02]  /*4fd30*/  LDL.LU R20, [R1+0x23c] ;  /* 0x00023c0001147983 */ /* 0x000ea40000300800 */
[----:B------:R-:W2:Y:S01]  /*4fd40*/  LDL.LU R27, [R1+0x240] ;  /* 0x00024000011b7983 */ /* 0x000ea20000300800 */
[----:B------:R-:W2:Y:S01]  /*4fd50*/  LDL.LU R25, [R1+0x244] ;  /* 0x0002440001197983 */ /* 0x000ea20000300800 */
[----:B------:R-:W-:-:S02]  /*4fd60*/  FMUL R13, R10, R19 ;  /* 0x000000130a0d7220 */ /* 0x000fc40000400000 */
[----:B------:R-:W-:-:S03]  /*4fd70*/  FMUL R14, R10, R21 ;  /* 0x000000150a0e7220 */ /* 0x000fc60000400000 */
[----:B------:R0:W-:Y:S01]  /*4fd80*/  STL [R1+0x2a8], R13 ;  /* 0x0002a80d01007387 */ /* 0x0001e20000100800 */
[----:B------:R-:W-:-:S03]  /*4fd90*/  FMUL R3, R10, R3 ;  /* 0x000000030a037220 */ /* 0x000fc60000400000 */
[----:B0-----:R-:W2:Y:S01]  /*4fda0*/  LDL.LU R13, [R1+0x248] ;  /* 0x00024800010d7983 */ /* 0x001ea20000300800 */
[----:B------:R0:W-:Y:S03]  /*4fdb0*/  STL [R1+0x2a0], R14 ;  /* 0x0002a00e01007387 */ /* 0x0001e60000100800 */
[----:B0-----:R-:W2:Y:S01]  /*4fdc0*/  LDL.LU R14, [R1+0x24c] ;  /* 0x00024c00010e7983 */ /* 0x001ea20000300800 */
[----:B------:R0:W-:Y:S02]  /*4fdd0*/  STL [R1+0x2a4], R3 ;  /* 0x0002a40301007387 */ /* 0x0001e40000100800 */
[----:B------:R-:W2:Y:S02]  /*4fde0*/  LDL.LU R15, [R1+0x250] ;  /* 0x00025000010f7983 */ /* 0x000ea40000300800 */
[----:B------:R-:W2:Y:S01]  /*4fdf0*/  LDL.LU R16, [R1+0x254] ;  /* 0x0002540001107983 */ /* 0x000ea20000300800 */
[----:B0-----:R-:W2:Y:S01]  /*4fe00*/  LDL.LU R3, [R1+0x258] ;  /* 0x0002580001037983 */ /* 0x001ea20000300800 */
[----:B------:R-:W2:Y:S02]  /*4fe10*/  LDL.LU R17, [R1+0x25c] ;  /* 0x00025c0001117983 */ /* 0x000ea40000300800 */
[----:B---3--:R-:W-:-:S02]  /*4fe20*/  FMUL R10, R10, R26 ;  /* 0x0000001a0a0a7220 */ /* 0x008fc40000400000 */
[----:B------:R-:W3:Y:S03]  /*4fe30*/  LDL.LU R26, [R1+0x260] ;  /* 0x00026000011a7983 */ /* 0x000ee60000300800 */
[----:B------:R4:W-:Y:S02]  /*4fe40*/  STL [R1+0x29c], R10 ;  /* 0x00029c0a01007387 */ /* 0x0009e40000100800 */
[----:B------:R-:W3:Y:S02]  /*4fe50*/  LDL.LU R18, [R1+0x264] ;  /* 0x0002640001127983 */ /* 0x000ee40000300800 */
[----:B------:R-:W3:Y:S01]  /*4fe60*/  LDL.LU R19, [R1+0x268] ;  /* 0x0002680001137983 */ /* 0x000ee20000300800 */
[----:B------:R-:W3:Y:S01]  /*4fe70*/  LDL.LU R21, [R1+0x26c] ;  /* 0x00026c0001157983 */ /* 0x000ee20000300800 */
[----:B----4-:R0:W1:Y:S03]  /*4fe80*/  MUFU.RCP R10, R22 ;  /* 0x00000016000a7308 */ /* 0x0100660000001000 */
[----:B0-----:R-:W4:Y:S01]  /*4fe90*/  LDL.LU R22, [R1+0x270] ;  /* 0x0002700001167983 */ /* 0x001f220000300800 */
[----:B--2---:R-:W-:-:S05]  /*4fea0*/  FMUL R2, R11, R2 ;  /* 0x000000020b027220 */ /* 0x004fca0000400000 */
[----:B------:R0:W-:Y:S01]  /*4feb0*/  STL [R1+0x3ac], R2 ;  /* 0x0003ac0201007387 */ /* 0x0001e20000100800 */
[C---:B------:R-:W-:Y:S02]  /*4fec0*/  FMUL R0, R11.reuse, R0 ;  /* 0x000000000b007220 */ /* 0x040fe40000400000 */
[C---:B------:R-:W-:Y:S02]  /*4fed0*/  FMUL R23, R11.reuse, R23 ;  /* 0x000000170b177220 */ /* 0x040fe40000400000 */
[C---:B------:R-:W-:Y:S01]  /*4fee0*/  FMUL R24, R11.reuse, R24 ;  /* 0x000000180b187220 */ /* 0x040fe20000400000 */
[----:B0-----:R-:W2:Y:S01]  /*4fef0*/  LDL.LU R2, [R1+0x1ff8] ;  /* 0x001ff80001027983 */ /* 0x001ea20000300800 */
[----:B------:R0:W-:Y:S02]  /*4ff00*/  STL [R1+0x3a4], R0 ;  /* 0x0003a40001007387 */ /* 0x0001e40000100800 */
[C---:B------:R-:W-:Y:S01]  /*4ff10*/  FMUL R29, R11.reuse, R29 ;  /* 0x0000001d0b1d7220 */ /* 0x040fe20000400000 */
[----:B0-----:R-:W2:Y:S01]  /*4ff20*/  LDL.LU R0, [R1+0x1ff4] ;  /* 0x001ff40001007983 */ /* 0x001ea20000300800 */
[----:B------:R0:W-:Y:S03]  /*4ff30*/  STL [R1+0x3a8], R23 ;  /* 0x0003a81701007387 */ /* 0x0001e60000100800 */
[----:B0-----:R-:W2:Y:S01]  /*4ff40*/  LDL.LU R23, [R1+0x278] ;  /* 0x0002780001177983 */ /* 0x001ea20000300800 */
[----:B------:R0:W-:Y:S02]  /*4ff50*/  STL [R1+0x3a0], R24 ;  /* 0x0003a01801007387 */ /* 0x0001e40000100800 */
[C---:B------:R-:W-:Y:S01]  /*4ff60*/  FMUL R28, R11.reuse, R28 ;  /* 0x0000001c0b1c7220 */ /* 0x040fe20000400000 */
[----:B0-----:R-:W2:Y:S01]  /*4ff70*/  LDL.LU R24, [R1+0x27c] ;  /* 0x00027c0001187983 */ /* 0x001ea20000300800 */
[----:B------:R0:W-:Y:S02]  /*4ff80*/  STL [R1+0x39c], R29 ;  /* 0x00039c1d01007387 */ /* 0x0001e40000100800 */
[C---:B------:R-:W-:Y:S01]  /*4ff90*/  FMUL R20, R11.reuse, R20 ;  /* 0x000000140b147220 */ /* 0x040fe20000400000 */
[----:B0-----:R-:W2:Y:S01]  /*4ffa0*/  LDL.LU R29, [R1+0x280] ;  /* 0x00028000011d7983 */ /* 0x001ea20000300800 */
[----:B------:R0:W-:Y:S02]  /*4ffb0*/  STL [R1+0x394], R28 ;  /* 0x0003941c01007387 */ /* 0x0001e40000100800 */
[----:B0-----:R-:W-:-:S02]  /*4ffc0*/  FMUL R28, R11, R9 ;  /* 0x000000090b1c7220 */ /* 0x001fc40000400000 */
[C---:B------:R-:W-:Y:S02]  /*4ffd0*/  FMUL R9, R11.reuse, R12 ;  /* 0x0000000c0b097220 */ /* 0x040fe40000400000 */
[C---:B------:R-:W-:Y:S01]  /*4ffe0*/  FMUL R12, R11.reuse, R27 ;  /* 0x0000001b0b0c7220 */ /* 0x040fe20000400000 */
[----:B------:R-:W-:Y:S02]  /*4fff0*/  STL [R1+0x398], R28 ;  /* 0x0003981c01007387 */ /* 0x000fe40000100800 */
[----:B------:R-:W-:Y:S02]  /*50000*/  STL [R1+0x390], R9 ;  /* 0x0003900901007387 */ /* 0x000fe40000100800 */
[----:B------:R0:W-:Y:S02]  /*50010*/  STL [R1+0x38c], R20 ;  /* 0x00038c1401007387 */ /* 0x0001e40000100800 */
[----:B0-----:R-:W2:Y:S01]  /*50020*/  LDL.LU R20, [R1+0x288] ;  /* 0x0002880001147983 */ /* 0x001ea20000300800 */
[----:B------:R0:W-:Y:S02]  /*50030*/  STL [R1+0x384], R12 ;  /* 0x0003840c01007387 */ /* 0x0001e40000100800 */
[----:B------:R-:W2:Y:S02]  /*50040*/  LDL.LU R27, [R1+0x28c] ;  /* 0x00028c00011b7983 */ /* 0x000ea40000300800 */
[----:B------:R-:W-:-:S05]  /*50050*/  FMUL R9, R11, R25 ;  /* 0x000000190b097220 */ /* 0x000fca0000400000 */
[----:B------:R1:W-:Y:S01]  /*50060*/  STL [R1+0x388], R9 ;  /* 0x0003880901007387 */ /* 0x0003e20000100800 */
[----:B------:R-:W2:Y:S02]  /*50070*/  LDL.LU R25, [R1+0x290] ;  /* 0x0002900001197983 */ /* 0x000ea40000300800 */
[C---:B0-----:R-:W-:Y:S02]  /*50080*/  FMUL R12, R11.reuse, R14 ;  /* 0x0000000e0b0c7220 */ /* 0x041fe40000400000 */
[C---:B-1----:R-:W-:Y:S02]  /*50090*/  FMUL R9, R11.reuse, R13 ;  /* 0x0000000d0b097220 */ /* 0x042fe40000400000 */
[----:B------:R-:W-:-:S03]  /*500a0*/  FMUL R13, R11, R15 ;  /* 0x0000000f0b0d7220 */ /* 0x000fc60000400000 */
[----:B------:R0:W-:Y:S01]  /*500b0*/  STL [R1+0x380], R9 ;  /* 0x0003800901007387 */ /* 0x0001e20000100800 */
[----:B------:R1:W-:Y:S02]  /*500c0*/  STL [R1+0x37c], R12 ;  /* 0x00037c0c01007387 */ /* 0x0003e40000100800 */
[----:B------:R-:W-:Y:S02]  /*500d0*/  STL [R1+0x374], R13 ;  /* 0x0003740d01007387 */ /* 0x000fe40000100800 */
[C---:B0-----:R-:W-:Y:S02]  /*500e0*/  FMUL R9, R11.reuse, R16 ;  /* 0x000000100b097220 */ /* 0x041fe40000400000 */
[C---:B-1----:R-:W-:Y:S02]  /*500f0*/  FMUL R12, R11.reuse, R3 ;  /* 0x000000030b0c7220 */ /* 0x042fe40000400000 */
[----:B------:R-:W2:Y:S01]  /*50100*/  LDL.LU R3, [R1+0x294] ;  /* 0x0002940001037983 */ /* 0x000ea20000300800 */
[----:B------:R-:W-:Y:S02]  /*50110*/  STL [R1+0x378], R9 ;  /* 0x0003780901007387 */ /* 0x000fe40000100800 */
[----:B------:R3:W-:Y:S02]  /*50120*/  STL [R1+0x370], R12 ;  /* 0x0003700c01007387 */ /* 0x0007e40000100800 */
[----:B---3--:R-:W-:-:S02]  /*50130*/  FMUL R12, R11, R26 ;  /* 0x0000001a0b0c7220 */ /* 0x008fc40000400000 */
[----:B------:R-:W3:Y:S01]  /*50140*/  LDL.LU R26, [R1+0x298] ;  /* 0x00029800011a7983 */ /* 0x000ee20000300800 */
[C---:B------:R-:W-:Y:S02]  /*50150*/  FMUL R9, R11.reuse, R17 ;  /* 0x000000110b097220 */ /* 0x040fe40000400000 */
[----:B------:R-:W-:-:S03]  /*50160*/  FMUL R13, R11, R19 ;  /* 0x000000130b0d7220 */ /* 0x000fc60000400000 */
[----:B------:R0:W-:Y:S01]  /*50170*/  STL [R1+0x258], R9 ;  /* 0x0002580901007387 */ /* 0x0001e20000100800 */
[----:B------:R1:W-:Y:S02]  /*50180*/  STL [R1+0x250], R12 ;  /* 0x0002500c01007387 */ /* 0x0003e40000100800 */
[C---:B0-----:R-:W-:Y:S02]  /*50190*/  FMUL R9, R11.reuse, R18 ;  /* 0x000000120b097220 */ /* 0x041fe40000400000 */
[----:B-1----:R-:W-:-:S03]  /*501a0*/  FMUL R12, R11, R21 ;  /* 0x000000150b0c7220 */ /* 0x002fc60000400000 */
[----:B------:R4:W-:Y:S01]  /*501b0*/  STL [R1+0x254], R9 ;  /* 0x0002540901007387 */ /* 0x0009e20000100800 */
[----:B------:R-:W-:Y:S02]  /*501c0*/  STL [R1+0x24c], R13 ;  /* 0x00024c0d01007387 */ /* 0x000fe40000100800 */
[----:B------:R-:W-:Y:S02]  /*501d0*/  STL [R1+0x248], R12 ;  /* 0x0002480c01007387 */ /* 0x000fe40000100800 */
[----:B------:R-:W3:Y:S02]  /*501e0*/  LDL.LU R18, [R1+0x114] ;  /* 0x0001140001127983 */ /* 0x000ee40000300800 */
[----:B----4-:R-:W-:-:S05]  /*501f0*/  FMUL R9, R11, R22 ;  /* 0x000000160b097220 */ /* 0x010fca0000400000 */
[----:B------:R0:W-:Y:S01]  /*50200*/  STL [R1+0x240], R9 ;  /* 0x0002400901007387 */ /* 0x0001e20000100800 */
[----:B--2---:R-:W-:-:S05]  /*50210*/  FMUL R0, R11, R0 ;  /* 0x000000000b007220 */ /* 0x004fca0000400000 */
[----:B------:R1:W-:Y:S01]  /*50220*/  STL [R1+0x1f28], R0 ;  /* 0x001f280001007387 */ /* 0x0003e20000100800 */
[----:B------:R-:W-:-:S03]  /*50230*/  FMUL R28, R11, R23 ;  /* 0x000000170b1c7220 */ /* 0x000fc60000400000 */
[----:B------:R-:W2:Y:S04]  /*50240*/  LDL.LU R23, [R1+0x19c] ;  /* 0x00019c0001177983 */ /* 0x000ea80000300800 */
[----:B------:R-:W-:Y:S01]  /*50250*/  STL [R1+0x1f2c], R28 ;  /* 0x001f2c1c01007387 */ /* 0x000fe20000100800 */
[----:B0-----:R-:W-:-:S05]  /*50260*/  FMUL R9, R11, R24 ;  /* 0x000000180b097220 */ /* 0x001fca0000400000 */
[----:B------:R0:W-:Y:S01]  /*50270*/  STL [R1+0x238], R9 ;  /* 0x0002380901007387 */ /* 0x0001e20000100800 */
[----:B------:R-:W4:Y:S02]  /*50280*/  LDL.LU R21, [R1+0x1a0] ;  /* 0x0001a00001157983 */ /* 0x000f240000300800 */
[C---:B-1----:R-:W-:Y:S02]  /*50290*/  FMUL R0, R11.reuse, R29 ;  /* 0x0000001d0b007220 */ /* 0x042fe40000400000 */
[----:B------:R-:W-:-:S03]  /*502a0*/  FMUL R2, R11, R2 ;  /* 0x000000020b027220 */ /* 0x000fc60000400000 */
[----:B------:R1:W-:Y:S01]  /*502b0*/  STL [R1+0x234], R0 ;  /* 0x0002340001007387 */ /* 0x0003e20000100800 */
[----:B------:R-:W4:Y:S02]  /*502c0*/  LDL.LU R22, [R1+0x1a4] ;  /* 0x0001a40001167983 */ /* 0x000f240000300800 */
[----:B------:R-:W4:Y:S02]  /*502d0*/  LDL.LU R24, [R1+0x1a8] ;  /* 0x0001a80001187983 */ /* 0x000f240000300800 */
[----:B------:R-:W4:Y:S01]  /*502e0*/  LDL.LU R29, [R1+0x1ac] ;  /* 0x0001ac00011d7983 */ /* 0x000f220000300800 */
[----:B------:R0:W-:Y:S02]  /*502f0*/  STL [R1+0x1f30], R2 ;  /* 0x001f300201007387 */ /* 0x0001e40000100800 */
[C---:B0-----:R-:W-:Y:S02]  /*50300*/  FMUL R9, R11.reuse, R20 ;  /* 0x000000140b097220 */ /* 0x041fe40000400000 */
[----:B-1----:R-:W-:-:S03]  /*50310*/  FMUL R0, R11, R27 ;  /* 0x0000001b0b007220 */ /* 0x002fc60000400000 */
[----:B------:R0:W-:Y:S01]  /*50320*/  STL [R1+0x22c], R9 ;  /* 0x00022c0901007387 */ /* 0x0001e20000100800 */
[----:B------:R-:W-:-:S03]  /*50330*/  FMUL R2, R11, R25 ;  /* 0x000000190b027220 */ /* 0x000fc60000400000 */
[----:B0-----:R-:W4:Y:S01]  /*50340*/  LDL.LU R9, [R1+0x1b0] ;  /* 0x0001b00001097983 */ /* 0x001f220000300800 */
[----:B------:R0:W-:Y:S02]  /*50350*/  STL [R1+0x228], R0 ;  /* 0x0002280001007387 */ /* 0x0001e40000100800 */
[----:B------:R-:W4:Y:S02]  /*50360*/  LDL.LU R19, [R1+0x1b4] ;  /* 0x0001b40001137983 */ /* 0x000f240000300800 */
[----:B------:R-:W4:Y:S01]  /*50370*/  LDL.LU R20, [R1+0x1b8] ;  /* 0x0001b80001147983 */ /* 0x000f220000300800 */
[----:B------:R-:W4:Y:S01]  /*50380*/  LDL.LU R27, [R1+0x1bc] ;  /* 0x0001bc00011b7983 */ /* 0x000f220000300800 */
[----:B------:R-:W-:Y:S02]  /*50390*/  STL [R1+0x1f34], R2 ;  /* 0x001f340201007387 */ /* 0x000fe40000100800 */
[C---:B0-----:R-:W-:Y:S02]  /*503a0*/  FMUL R0, R11.reuse, R3 ;  /* 0x000000030b007220 */ /* 0x041fe40000400000 */
[----:B------:R-:W4:Y:S03]  /*503b0*/  LDL.LU R3, [R1+0x1c0] ;  /* 0x0001c00001037983 */ /* 0x000f260000300800 */
[----:B------:R2:W-:Y:S02]  /*503c0*/  STL [R1+0x1f38], R0 ;  /* 0x001f380001007387 */ /* 0x0005e40000100800 */
[----:B------:R-:W4:Y:S02]  /*503d0*/  LDL.LU R25, [R1+0x1c4] ;  /* 0x0001c40001197983 */ /* 0x000f240000300800 */
[----:B---3--:R-:W-:-:S02]  /*503e0*/  FMUL R28, R11, R26 ;  /* 0x0000001a0b1c7220 */ /* 0x008fc40000400000 */
[----:B------:R-:W3:Y:S01]  /*503f0*/  LDL.LU R11, [R1+0x1c8] ;  /* 0x0001c800010b7983 */ /* 0x000ee20000300800 */
[----:B------:R-:W3:Y:S02]  /*50400*/  LDL.LU R12, [R1+0x1cc] ;  /* 0x0001cc00010c7983 */ /* 0x000ee40000300800 */
[----:B------:R-:W3:Y:S02]  /*50410*/  LDL.LU R26, [R1+0x1d0] ;  /* 0x0001d000011a7983 */ /* 0x000ee40000300800 */
[----:B------:R-:W-:Y:S01]  /*50420*/  STL [R1+0x1f3c], R28 ;  /* 0x001f3c1c01007387 */ /* 0x000fe20000100800 */
[----:B------:R-:W3:Y:S01]  /*50430*/  LDL.LU R13, [R1+0x1d4] ;  /* 0x0001d400010d7983 */ /* 0x000ee20000300800 */
[----:B------:R-:W3:Y:S02]  /*50440*/  LDL.LU R14, [R1+0x1d8] ;  /* 0x0001d800010e7983 */ /* 0x000ee40000300800 */
[----:B------:R-:W3:Y:S02]  /*50450*/  LDL.LU R15, [R1+0x1dc] ;  /* 0x0001dc00010f7983 */ /* 0x000ee40000300800 */
[----:B------:R-:W3:Y:S02]  /*50460*/  LDL.LU R16, [R1+0x1e0] ;  /* 0x0001e00001107983 */ /* 0x000ee40000300800 */
[----:B--2---:R-:W-:-:S02]  /*50470*/  FMUL R0, R10, R23 ;  /* 0x000000170a007220 */ /* 0x004fc40000400000 */
[----:B------:R-:W2:Y:S03]  /*50480*/  LDL.LU R23, [R1+0x1e4] ;  /* 0x0001e40001177983 */ /* 0x000ea60000300800 */
[----:B------:R0:W-:Y:S02]  /*50490*/  STL [R1+0x36c], R0 ;  /* 0x00036c0001007387 */ /* 0x0001e40000100800 */
[----:B------:R-:W2:Y:S02]  /*504a0*/  LDL.LU R17, [R1+0x1e8] ;  /* 0x0001e80001117983 */ /* 0x000ea40000300800 */
[----:B----4-:R-:W-:-:S05]  /*504b0*/  FMUL R2, R10, R21 ;  /* 0x000000150a027220 */ /* 0x010fca0000400000 */
[----:B------:R1:W-:Y:S01]  /*504c0*/  STL [R1+0x364], R2 ;  /* 0x0003640201007387 */ /* 0x0003e20000100800 */
[C---:B0-----:R-:W-:Y:S02]  /*504d0*/  FMUL R0, R10.reuse, R22 ;  /* 0x000000160a007220 */ /* 0x041fe40000400000 */
[----:B-1----:R-:W-:-:S03]  /*504e0*/  FMUL R2, R10, R24 ;  /* 0x000000180a027220 */ /* 0x002fc60000400000 */
[----:B------:R0:W-:Y:S01]  /*504f0*/  STL [R1+0x368], R0 ;  /* 0x0003680001007387 */ /* 0x0001e20000100800 */
[----:B------:R-:W4:Y:S03]  /*50500*/  LDL.LU R21, [R1+0x1ec] ;  /* 0x0001ec0001157983 */ /* 0x000f260000300800 */
[----:B------:R1:W-:Y:S01]  /*50510*/  STL [R1+0x360], R2 ;  /* 0x0003600201007387 */ /* 0x0003e20000100800 */
[----:B------:R-:W4:Y:S02]  /*50520*/  LDL.LU R22, [R1+0x1f0] ;  /* 0x0001f00001167983 */ /* 0x000f240000300800 */
[----:B------:R-:W4:Y:S02]  /*50530*/  LDL.LU R24, [R1+0x1f4] ;  /* 0x0001f40001187983 */ /* 0x000f240000300800 */
[----:B0-----:R-:W-:-:S05]  /*50540*/  FMUL R0, R10, R29 ;  /* 0x0000001d0a007220 */ /* 0x001fca0000400000 */
[----:B------:R0:W-:Y:S01]  /*50550*/  STL [R1+0x35c], R0 ;  /* 0x00035c0001007387 */ /* 0x0001e20000100800 */
[----:B------:R-:W4:Y:S02]  /*50560*/  LDL.LU R29, [R1+0x1f8] ;  /* 0x0001f800011d7983 */ /* 0x000f240000300800 */
[C---:B------:R-:W-:Y:S02]  /*50570*/  FMUL R9, R10.reuse, R9 ;  /* 0x000000090a097220 */ /* 0x040fe40000400000 */
[C---:B-1----:R-:W-:Y:S02]  /*50580*/  FMUL R2, R10.reuse, R19 ;  /* 0x000000130a027220 */ /* 0x042fe40000400000 */
[C---:B0-----:R-:W-:Y:S01]  /*50590*/  FMUL R0, R10.reuse, R20 ;  /* 0x000000140a007220 */ /* 0x041fe20000400000 */
[----:B------:R-:W-:Y:S01]  /*505a0*/  STL [R1+0x33c], R9 ;  /* 0x00033c0901007387 */ /* 0x000fe20000100800 */
[----:B------:R-:W4:Y:S02]  /*505b0*/  LDL.LU R19, [R1+0x1fc] ;  /* 0x0001fc0001137983 */ /* 0x000f240000300800 */
[----:B------:R0:W-:Y:S01]  /*505c0*/  STL [R1+0x340], R2 ;  /* 0x0003400201007387 */ /* 0x0001e20000100800 */
[----:B------:R1:W-:Y:S04]  /*505d0*/  STL [R1+0x338], R0 ;  /* 0x0003380001007387 */ /* 0x0003e80000100800 */
[----:B------:R-:W4:Y:S01]  /*505e0*/  LDL.LU R20, [R1+0x200] ;  /* 0x0002000001147983 */ /* 0x000f220000300800 */
[----:B0-----:R-:W-:-:S02]  /*505f0*/  FMUL R2, R10, R27 ;  /* 0x0000001b0a027220 */ /* 0x001fc40000400000 */
[----:B-1----:R-:W-:-:S03]  /*50600*/  FMUL R0, R10, R3 ;  /* 0x000000030a007220 */ /* 0x002fc60000400000 */
[----:B------:R-:W-:Y:S01]  /*50610*/  STL [R1+0x334], R2 ;  /* 0x0003340201007387 */ /* 0x000fe20000100800 */
[----:B------:R-:W4:Y:S02]  /*50620*/  LDL.LU R27, [R1+0x204] ;  /* 0x00020400011b7983 */ /* 0x000f240000300800 */
[----:B------:R-:W4:Y:S01]  /*50630*/  LDL.LU R3, [R1+0x208] ;  /* 0x0002080001037983 */ /* 0x000f220000300800 */
[----:B------:R0:W-:Y:S02]  /*50640*/  STL [R1+0x32c], R0 ;  /* 0x00032c0001007387 */ /* 0x0001e40000100800 */
[C---:B0-----:R-:W-:Y:S02]  /*50650*/  FMUL R0, R10.reuse, R25 ;  /* 0x000000190a007220 */ /* 0x041fe40000400000 */
[----:B------:R-:W4:Y:S03]  /*50660*/  LDL.LU R25, [R1+0x20c] ;  /* 0x00020c0001197983 */ /* 0x000f260000300800 */
[----:B------:R0:W-:Y:S02]  /*50670*/  STL [R1+0x330], R0 ;  /* 0x0003300001007387 */ /* 0x0001e40000100800 */
[----:B---3--:R-:W-:-:S02]  /*50680*/  FMUL R9, R10, R11 ;  /* 0x0000000b0a097220 */ /* 0x008fc40000400000 */
[----:B0-----:R-:W-:-:S03]  /*50690*/  FMUL R0, R10, R26 ;  /* 0x0000001a0a007220 */ /* 0x001fc60000400000 */
[----:B------:R0:W-:Y:S01]  /*506a0*/  STL [R1+0x328], R9 ;  /* 0x0003280901007387 */ /* 0x0001e20000100800 */
[----:B------:R-:W3:Y:S02]  /*506b0*/  LDL.LU R26, [R1+0x210] ;  /* 0x00021000011a7983 */ /* 0x000ee40000300800 */
[----:B------:R-:W-:-:S05]  /*506c0*/  FMUL R2, R10, R12 ;  /* 0x0000000c0a027220 */ /* 0x000fca0000400000 */
[----:B------:R-:W-:Y:S01]  /*506d0*/  STL [R1+0x324], R2 ;  /* 0x0003240201007387 */ /* 0x000fe20000100800 */
[----:B------:R1:W-:Y:S02]  /*506e0*/  STL [R1+0x31c], R0 ;  /* 0x00031c0001007387 */ /* 0x0003e40000100800 */
[C---:B0-----:R-:W-:Y:S02]  /*506f0*/  FMUL R9, R10.reuse, R13 ;  /* 0x0000000d0a097220 */ /* 0x041fe40000400000 */
[C---:B-1----:R-:W-:Y:S02]  /*50700*/  FMUL R0, R10.reuse, R15 ;  /* 0x0000000f0a007220 */ /* 0x042fe40000400000 */
[C---:B------:R-:W-:Y:S01]  /*50710*/  FMUL R2, R10.reuse, R14 ;  /* 0x0000000e0a027220 */ /* 0x040fe20000400000 */
[----:B------:R-:W-:Y:S02]  /*50720*/  STL [R1+0x320], R9 ;  /* 0x0003200901007387 */ /* 0x000fe40000100800 */
[----:B------:R0:W-:Y:S02]  /*50730*/  STL [R1+0x1f40], R0 ;  /* 0x001f400001007387 */ /* 0x0001e40000100800 */
[----:B------:R2:W-:Y:S01]  /*50740*/  STL [R1+0x318], R2 ;  /* 0x0003180201007387 */ /* 0x0005e20000100800 */
[----:B0-----:R-:W-:-:S05]  /*50750*/  FMUL R0, R10, R16 ;  /* 0x000000100a007220 */ /* 0x001fca0000400000 */
[----:B------:R4:W-:Y:S01]  /*50760*/  STL [R1+0x1d4], R0 ;  /* 0x0001d40001007387 */ /* 0x0009e20000100800 */
[C---:B--2---:R-:W-:Y:S02]  /*50770*/  FMUL R2, R10.reuse, R23 ;  /* 0x000000170a027220 */ /* 0x044fe40000400000 */
[C---:B------:R-:W-:Y:S01]  /*50780*/  FMUL R28, R10.reuse, R17 ;  /* 0x000000110a1c7220 */ /* 0x040fe20000400000 */
[----:B------:R-:W2:Y:S02]  /*50790*/  LDL.LU R23, [R1+0x214] ;  /* 0x0002140001177983 */ /* 0x000ea40000300800 */
[----:B------:R0:W-:Y:S02]  /*507a0*/  STL [R1+0x1f44], R2 ;  /* 0x001f440201007387 */ /* 0x0001e40000100800 */
[----:B------:R-:W-:Y:S01]  /*507b0*/  STL [R1+0x1f48], R28 ;  /* 0x001f481c01007387 */ /* 0x000fe20000100800 */
[----:B----4-:R-:W-:-:S03]  /*507c0*/  FMUL R0, R10, R21 ;  /* 0x000000150a007220 */ /* 0x010fc60000400000 */
[----:B------:R-:W4:Y:S01]  /*507d0*/  LDL.LU R21, [R1+0x218] ;  /* 0x0002180001157983 */ /* 0x000f220000300800 */
[C---:B------:R-:W-:Y:S02]  /*507e0*/  FMUL R9, R10.reuse, R22 ;  /* 0x000000160a097220 */ /* 0x040fe40000400000 */
[C---:B0-----:R-:W-:Y:S01]  /*507f0*/  FMUL R2, R10.reuse, R24 ;  /* 0x000000180a027220 */ /* 0x041fe20000400000 */
[----:B------:R0:W-:Y:S02]  /*50800*/  STL [R1+0x1c8], R0 ;  /* 0x0001c80001007387 */ /* 0x0001e40000100800 */
[----:B------:R-:W-:Y:S02]  /*50810*/  STL [R1+0x1c4], R9 ;  /* 0x0001c40901007387 */ /* 0x000fe40000100800 */
[----:B------:R-:W4:Y:S01]  /*50820*/  LDL.LU R22, [R1+0x118] ;  /* 0x0001180001167983 */ /* 0x000f220000300800 */
[----:B------:R-:W-:Y:S01]  /*50830*/  STL [R1+0x1c0], R2 ;  /* 0x0001c00201007387 */ /* 0x000fe20000100800 */
[----:B------:R-:W4:Y:S02]  /*50840*/  LDL.LU R24, [R1+0x10c] ;  /* 0x00010c0001187983 */ /* 0x000f240000300800 */
[----:B0-----:R-:W-:-:S05]  /*50850*/  FMUL R0, R10, R29 ;  /* 0x0000001d0a007220 */ /* 0x001fca0000400000 */
[----:B------:R0:W-:Y:S01]  /*50860*/  STL [R1+0x1bc], R0 ;  /* 0x0001bc0001007387 */ /* 0x0001e20000100800 */
[----:B------:R-:W4:Y:S02]  /*50870*/  LDL.LU R29, [R1+0x11c] ;  /* 0x00011c00011d7983 */ /* 0x000f240000300800 */
[C---:B0-----:R-:W-:Y:S02]  /*50880*/  FMUL R0, R10.reuse, R19 ;  /* 0x000000130a007220 */ /* 0x041fe40000400000 */
[----:B------:R-:W-:-:S03]  /*50890*/  FMUL R2, R10, R20 ;  /* 0x000000140a027220 */ /* 0x000fc60000400000 */
[----:B------:R-:W-:Y:S02]  /*508a0*/  STL [R1+0x1f4c], R0 ;  /* 0x001f4c0001007387 */ /* 0x000fe40000100800 */
[----:B------:R0:W-:Y:S02]  /*508b0*/  STL [R1+0x1f50], R2 ;  /* 0x001f500201007387 */ /* 0x0001e40000100800 */
[C---:B0-----:R-:W-:Y:S02]  /*508c0*/  FMUL R2, R10.reuse, R27 ;  /* 0x0000001b0a027220 */ /* 0x041fe40000400000 */
[C---:B------:R-:W-:Y:S02]  /*508d0*/  FMUL R0, R10.reuse, R3 ;  /* 0x000000030a007220 */ /* 0x040fe40000400000 */
[----:B------:R-:W4:Y:S01]  /*508e0*/  LDL.LU R3, [R1+0x124] ;  /* 0x0001240001037983 */ /* 0x000f220000300800 */
[----:B------:R-:W-:Y:S02]  /*508f0*/  STL [R1+0x1b0], R2 ;  /* 0x0001b00201007387 */ /* 0x000fe40000100800 */
[----:B------:R-:W-:Y:S02]  /*50900*/  STL [R1+0x1ac], R0 ;  /* 0x0001ac0001007387 */ /* 0x000fe40000100800 */
[----:B------:R-:W4:Y:S02]  /*50910*/  LDL.LU R27, [R1+0x12c] ;  /* 0x00012c00011b7983 */ /* 0x000f240000300800 */
[----:B------:R-:W-:-:S02]  /*50920*/  FMUL R28, R10, R25 ;  /* 0x000000190a1c7220 */ /* 0x000fc40000400000 */
[----:B------:R-:W4:Y:S03]  /*50930*/  LDL.LU R25, [R1+0x130] ;  /* 0x0001300001197983 */ /* 0x000f260000300800 */
[----:B------:R0:W-:Y:S02]  /*50940*/  STL [R1+0x1f54], R28 ;  /* 0x001f541c01007387 */ /* 0x0001e40000100800 */
[----:B0-----:R-:W4:Y:S01]  /*50950*/  LDL.LU R28, [R1+0x134] ;  /* 0x00013400011c7983 */ /* 0x001f220000300800 */
[----:B------:R-:W4:Y:S02]  /*50960*/  LDL.LU R2, [R1+0x138] ;  /* 0x0001380001027983 */ /* 0x000f240000300800 */
[----:B------:R-:W4:Y:S02]  /*50970*/  LDL.LU R9, [R1+0x13c] ;  /* 0x00013c0001097983 */ /* 0x000f240000300800 */
[----:B------:R-:W4:Y:S02]  /*50980*/  LDL.LU R11, [R1+0x140] ;  /* 0x00014000010b7983 */ /* 0x000f240000300800 */
[----:B---3--:R-:W-:-:S02]  /*50990*/  FMUL R0, R10, R26 ;  /* 0x0000001a0a007220 */ /* 0x008fc40000400000 */
[----:B------:R-:W3:Y:S03]  /*509a0*/  LDL.LU R26, [R1+0x144] ;  /* 0x00014400011a7983 */ /* 0x000ee60000300800 */
[----:B------:R0:W-:Y:S02]  /*509b0*/  STL [R1+0x1f58], R0 ;  /* 0x001f580001007387 */ /* 0x0001e40000100800 */
[----:B0-----:R-:W3:Y:S01]  /*509c0*/  LDL.LU R0, [R1+0x128] ;  /* 0x0001280001007983 */ /* 0x001ee20000300800 */
[----:B------:R-:W0:Y:S01]  /*509d0*/  MUFU.RCP R18, R18 ;  /* 0x0000001200127308 */ /* 0x000e220000001000 */
[----:B------:R-:W3:Y:S02]  /*509e0*/  LDL.LU R12, [R1+0x148] ;  /* 0x00014800010c7983 */ /* 0x000ee40000300800 */
[----:B--2---:R-:W-:-:S05]  /*509f0*/  FMUL R13, R10, R23 ;  /* 0x000000170a0d7220 */ /* 0x004fca0000400000 */
[----:B------:R1:W-:Y:S04]  /*50a00*/  STL [R1+0x1a0], R13 ;  /* 0x0001a00d01007387 */ /* 0x0003e80000100800 */
[----:B-1----:R-:W2:Y:S01]  /*50a10*/  LDL.LU R13, [R1+0x14c] ;  /* 0x00014c00010d7983 */ /* 0x002ea20000300800 */
[----:B------:R-:W2:Y:S02]  /*50a20*/  LDL.LU R23, [R1+0x150] ;  /* 0x0001500001177983 */ /* 0x000ea40000300800 */
[----:B------:R-:W2:Y:S02]  /*50a30*/  LDL.LU R14, [R1+0x154] ;  /* 0x00015400010e7983 */ /* 0x000ea40000300800 */
[----:B------:R-:W2:Y:S02]  /*50a40*/  LDL.LU R19, [R1+0x158] ;  /* 0x0001580001137983 */ /* 0x000ea40000300800 */
[----:B----4-:R-:W-:-:S05]  /*50a50*/  FMUL R10, R10, R21 ;  /* 0x000000150a0a7220 */ /* 0x010fca0000400000 */
[----:B------:R-:W-:Y:S01]  /*50a60*/  STL [R1+0x19c], R10 ;  /* 0x00019c0a01007387 */ /* 0x000fe20000100800 */
[----:B------:R-:W4:Y:S02]  /*50a70*/  LDL.LU R20, [R1+0x15c] ;  /* 0x00015c0001147983 */ /* 0x000f240000300800 */
[----:B------:R-:W4:Y:S02]  /*50a80*/  LDL.LU R15, [R1+0x160] ;  /* 0x00016000010f7983 */ /* 0x000f240000300800 */
[----:B0-----:R-:W-:-:S05]  /*50a90*/  FMUL R16, R18, R24 ;  /* 0x0000001812107220 */ /* 0x001fca0000400000 */
[----:B------:R0:W-:Y:S01]  /*50aa0*/  STL [R1+0x314], R16 ;  /* 0x0003141001007387 */ /* 0x0001e20000100800 */
[----:B------:R-:W-:-:S03]  /*50ab0*/  FMUL R17, R18, R29 ;  /* 0x0000001d12117220 */ /* 0x000fc60000400000 */
[----:B0-----:R-:W4:Y:S02]  /*50ac0*/  LDL.LU R16, [R1+0x164] ;  /* 0x0001640001107983 */ /* 0x001f240000300800 */
[----:B------:R0:W-:Y:S01]  /*50ad0*/  STL [R1+0x300], R17 ;  /* 0x0003001101007387 */ /* 0x0001e20000100800 */
[----:B------:R1:W2:Y:S01]  /*50ae0*/  MUFU.RCP R10, R22 ;  /* 0x00000016000a7308 */ /* 0x0002a20000001000 */
[----:B0-----:R-:W4:Y:S01]  /*50af0*/  LDL.LU R17, [R1+0x168] ;  /* 0x0001680001117983 */ /* 0x001f220000300800 */
[----:B------:R-:W4:Y:S02]  /*50b00*/  LDL.LU R21, [R1+0x16c] ;  /* 0x00016c0001157983 */ /* 0x000f240000300800 */
[----:B-1----:R-:W4:Y:S02]  /*50b10*/  LDL.LU R22, [R1+0x170] ;  /* 0x0001700001167983 */ /* 0x002f240000300800 */
[----:B------:R-:W4:Y:S01]  /*50b20*/  LDL.LU R24, [R1+0x174] ;  /* 0x0001740001187983 */ /* 0x000f220000300800 */
[----:B------:R-:W4:Y:S01]  /*50b30*/  LDL.LU R29, [R1+0x178] ;  /* 0x00017800011d7983 */ /* 0x000f220000300800 */
[----:B------:R-:W-:-:S02]  /*50b40*/  FMUL R3, R18, R3 ;  /* 0x0000000312037220 */ /* 0x000fc40000400000 */
[----:B------:R-:W-:-:S03]  /*50b50*/  FMUL R27, R18, R27 ;  /* 0x0000001b121b7220 */ /* 0x000fc60000400000 */
[----:B------:R0:W-:Y:S04]  /*50b60*/  STL [R1+0x310], R3 ;  /* 0x0003100301007387 */ /* 0x0001e80000100800 */
[----:B0-----:R-:W4:Y:S01]  /*50b70*/  LDL.LU R3, [R1+0x17c] ;  /* 0x00017c0001037983 */ /* 0x001f220000300800 */
[C---:B------:R-:W-:Y:S02]  /*50b80*/  FMUL R28, R18.reuse, R28 ;  /* 0x0000001c121c7220 */ /* 0x040fe40000400000 */
[C---:B------:R-:W-:Y:S02]  /*50b90*/  FMUL R9, R18.reuse, R9 ;  /* 0x0000000912097220 */ /* 0x040fe40000400000 */
[----:B---3--:R-:W-:-:S05]  /*50ba0*/  FMUL R0, R18, R0 ;  /* 0x0000000012007220 */ /* 0x008fca0000400000 */
[----:B------:R-:W-:Y:S01]  /*50bb0*/  STL [R1+0x2f0], R0 ;  /* 0x0002f00001007387 */ /* 0x000fe20000100800 */
[----:B------:R0:W-:Y:S03]  /*50bc0*/  STL [R1+0x2dc], R27 ;  /* 0x0002dc1b01007387 */ /* 0x0001e60000100800 */
[----:B0-----:R-:W3:Y:S01]  /*50bd0*/  LDL.LU R27, [R1+0x180] ;  /* 0x00018000011b7983 */ /* 0x001ee20000300800 */
[C---:B------:R-:W-:Y:S02]  /*50be0*/  FMUL R0, R18.reuse, R25 ;  /* 0x0000001912007220 */ /* 0x040fe40000400000 */
[----:B------:R-:W3:Y:S03]  /*50bf0*/  LDL.LU R25, [R1+0x184] ;  /* 0x0001840001197983 */ /* 0x000ee60000300800 */
[----:B------:R0:W-:Y:S01]  /*50c00*/  STL [R1+0x294], R0 ;  /* 0x0002940001007387 */ /* 0x0001e20000100800 */
[----:B------:R-:W-:Y:S02]  /*50c10*/  STL [R1+0x298], R28 ;  /* 0x0002981c01007387 */ /* 0x000fe40000100800 */
[----:B0-----:R-:W-:-:S05]  /*50c20*/  FMUL R0, R18, R2 ;  /* 0x0000000212007220 */ /* 0x001fca0000400000 */
[----:B------:R0:W-:Y:S01]  /*50c30*/  STL [R1+0x290], R0 ;  /* 0x0002900001007387 */ /* 0x0001e20000100800 */
[----:B------:R1:W-:Y:S02]  /*50c40*/  STL [R1+0x28c], R9 ;  /* 0x00028c0901007387 */ /* 0x0003e40000100800 */
[C---:B0-----:R-:W-:Y:S02]  /*50c50*/  FMUL R0, R18.reuse, R26 ;  /* 0x0000001a12007220 */ /* 0x041fe40000400000 */
[----:B------:R-:W3:Y:S01]  /*50c60*/  LDL.LU R26, [R1+0x188] ;  /* 0x00018800011a7983 */ /* 0x000ee20000300800 */
[C---:B------:R-:W-:Y:S02]  /*50c70*/  FMUL R2, R18.reuse, R11 ;  /* 0x0000000b12027220 */ /* 0x040fe40000400000 */
[----:B-1----:R-:W-:-:S03]  /*50c80*/  FMUL R9, R18, R12 ;  /* 0x0000000c12097220 */ /* 0x002fc60000400000 */
[----:B------:R2:W-:Y:S01]  /*50c90*/  STL [R1+0x284], R2 ;  /* 0x0002840201007387 */ /* 0x0005e20000100800 */
[----:B------:R0:W-:Y:S02]  /*50ca0*/  STL [R1+0x288], R0 ;  /* 0x0002880001007387 */ /* 0x0001e40000100800 */
[----:B------:R1:W-:Y:S02]  /*50cb0*/  STL [R1+0x280], R9 ;  /* 0x0002800901007387 */ /* 0x0003e40000100800 */
[C---:B--2---:R-:W-:Y:S02]  /*50cc0*/  FMUL R2, R18.reuse, R13 ;  /* 0x0000000d12027220 */ /* 0x044fe40000400000 */
[C---:B0-----:R-:W-:Y:S02]  /*50cd0*/  FMUL R0, R18.reuse, R23 ;  /* 0x0000001712007220 */ /* 0x041fe40000400000 */
[C---:B-1----:R-:W-:Y:S01]  /*50ce0*/  FMUL R9, R18.reuse, R14 ;  /* 0x0000000e12097220 */ /* 0x042fe20000400000 */
[----:B------:R-:W2:Y:S01]  /*50cf0*/  LDL.LU R23, [R1+0x18c] ;  /* 0x00018c0001177983 */ /* 0x000ea20000300800 */
[----:B------:R-:W-:Y:S02]  /*50d00*/  STL [R1+0x27c], R2 ;  /* 0x00027c0201007387 */ /* 0x000fe40000100800 */
[----:B------:R0:W-:Y:S01]  /*50d10*/  STL [R1+0x274], R0 ;  /* 0x0002740001007387 */ /* 0x0001e20000100800 */
[----:B------:R1:W-:Y:S01]  /*50d20*/  STL [R1+0x278], R9 ;  /* 0x0002780901007387 */ /* 0x0003e20000100800 */
[----:B0-----:R-:W-:-:S03]  /*50d30*/  FMUL R0, R18, R19 ;  /* 0x0000001312007220 */ /* 0x001fc60000400000 */
[----:B------:R-:W2:Y:S01]  /*50d40*/  LDL.LU R19, [R1+0x190] ;  /* 0x0001900001137983 */ /* 0x000ea20000300800 */
[----:B----4-:R-:W-:-:S03]  /*50d50*/  FMUL R2, R18, R20 ;  /* 0x0000001412027220 */ /* 0x010fc60000400000 */
[----:B------:R-:W-:Y:S01]  /*50d60*/  STL [R1+0x270], R0 ;  /* 0x0002700001007387 */ /* 0x000fe20000100800 */
[----:B------:R-:W4:Y:S02]  /*50d70*/  LDL.LU R20, [R1+0x194] ;  /* 0x0001940001147983 */ /* 0x000f240000300800 */
[C---:B-1----:R-:W-:Y:S01]  /*50d80*/  FMUL R9, R18.reuse, R15 ;  /* 0x0000000f12097220 */ /* 0x042fe20000400000 */
[----:B------:R0:W-:Y:S04]  /*50d90*/  STL [R1+0x1f5c], R2 ;  /* 0x001f5c0201007387 */ /* 0x0001e80000100800 */
[----:B------:R1:W-:Y:S02]  /*50da0*/  STL [R1+0x144], R9 ;  /* 0x0001440901007387 */ /* 0x0003e40000100800 */
[----:B0-----:R-:W-:-:S05]  /*50db0*/  FMUL R2, R18, R16 ;  /* 0x0000001012027220 */ /* 0x001fca0000400000 */
[----:B------:R0:W-:Y:S01]  /*50dc0*/  STL [R1+0x140], R2 ;  /* 0x0001400201007387 */ /* 0x0001e20000100800 */
[C---:B------:R-:W-:Y:S02]  /*50dd0*/  FMUL R0, R18.reuse, R17 ;  /* 0x0000001112007220 */ /* 0x040fe40000400000 */
[C---:B-1----:R-:W-:Y:S02]  /*50de0*/  FMUL R9, R18.reuse, R21 ;  /* 0x0000001512097220 */ /* 0x042fe40000400000 */
[C---:B0-----:R-:W-:Y:S01]  /*50df0*/  FMUL R2, R18.reuse, R22 ;  /* 0x0000001612027220 */ /* 0x041fe20000400000 */
[----:B------:R0:W-:Y:S02]  /*50e00*/  STL [R1+0x13c], R0 ;  /* 0x00013c0001007387 */ /* 0x0001e40000100800 */
[----:B------:R-:W-:Y:S02]  /*50e10*/  STL [R1+0x138], R9 ;  /* 0x0001380901007387 */ /* 0x000fe40000100800 */
[----:B0-----:R-:W-:-:S02]  /*50e20*/  FMUL R0, R18, R24 ;  /* 0x0000001812007220 */ /* 0x001fc40000400000 */
[----:B------:R-:W4:Y:S01]  /*50e30*/  LDL.LU R24, [R1+0x198] ;  /* 0x0001980001187983 */ /* 0x000f220000300800 */
[----:B------:R0:W-:Y:S02]  /*50e40*/  STL [R1+0x134], R2 ;  /* 0x0001340201007387 */ /* 0x0001e40000100800 */
[----:B------:R1:W-:Y:S02]  /*50e50*/  STL [R1+0x130], R0 ;  /* 0x0001300001007387 */ /* 0x0003e40000100800 */
[C---:B0-----:R-:W-:Y:S02]  /*50e60*/  FMUL R2, R18.reuse, R29 ;  /* 0x0000001d12027220 */ /* 0x041fe40000400000 */
[----:B------:R-:W4:Y:S03]  /*50e70*/  LDL.LU R29, [R1+0x120] ;  /* 0x00012000011d7983 */ /* 0x000f260000300800 */
[----:B------:R-:W-:Y:S02]  /*50e80*/  STL [R1+0x12c], R2 ;  /* 0x00012c0201007387 */ /* 0x000fe40000100800 */
[----:B-1----:R-:W-:-:S02]  /*50e90*/  FMUL R0, R18, R3 ;  /* 0x0000000312007220 */ /* 0x002fc40000400000 */
[----:B------:R-:W4:Y:S03]  /*50ea0*/  LDL.LU R3, [R1+0x88] ;  /* 0x0000880001037983 */ /* 0x000f260000300800 */
[----:B------:R3:W-:Y:S02]  /*50eb0*/  STL [R1+0x1f60], R0 ;  /* 0x001f600001007387 */ /* 0x0007e40000100800 */
[----:B------:R-:W4:Y:S02]  /*50ec0*/  LDL.LU R21, [R1+0x80] ;  /* 0x0000800001157983 */ /* 0x000f240000300800 */
[C---:B---3--:R-:W-:Y:S02]  /*50ed0*/  FMUL R0, R18.reuse, R27 ;  /* 0x0000001b12007220 */ /* 0x048fe40000400000 */
[----:B------:R-:W-:-:S03]  /*50ee0*/  FMUL R28, R18, R25 ;  /* 0x00000019121c7220 */ /* 0x000fc60000400000 */
[----:B------:R-:W-:Y:S01]  /*50ef0*/  STL [R1+0x124], R0 ;  /* 0x0001240001007387 */ /* 0x000fe20000100800 */
[----:B------:R-:W3:Y:S02]  /*50f00*/  LDL.LU R27, [R1+0x90] ;  /* 0x00009000011b7983 */ /* 0x000ee40000300800 */
[----:B------:R-:W3:Y:S02]  /*50f10*/  LDL.LU R25, [R1+0x94] ;  /* 0x0000940001197983 */ /* 0x000ee40000300800 */
[----:B------:R0:W-:Y:S02]  /*50f20*/  STL [R1+0x1f64], R28 ;  /* 0x001f641c01007387 */ /* 0x0001e40000100800 */
[----:B0-----:R-:W3:Y:S01]  /*50f30*/  LDL.LU R28, [R1+0x84] ;  /* 0x00008400011c7983 */ /* 0x001ee20000300800 */
[----:B------:R-:W3:Y:S02]  /*50f40*/  LDL.LU R0, [R1+0x98] ;  /* 0x0000980001007983 */ /* 0x000ee40000300800 */
[----:B------:R-:W-:Y:S01]  /*50f50*/  FMUL R2, R18, R26 ;  /* 0x0000001a12027220 */ /* 0x000fe20000400000 */
[----:B------:R-:W-:-:S02]  /*50f60*/  MOV R26, R4 ;  /* 0x00000004001a7202 */ /* 0x000fc40000000f00 */
[----:B------:R-:W3:Y:S02]  /*50f70*/  LDL.LU R4, [R1+0x9c] ;  /* 0x00009c0001047983 */ /* 0x000ee40000300800 */
[----:B------:R2:W-:Y:S02]  /*50f80*/  STL [R1+0x1f68], R2 ;  /* 0x001f680201007387 */ /* 0x0005e40000100800 */
[----:B------:R-:W3:Y:S02]  /*50f90*/  LDL.LU R9, [R1+0xa4] ;  /* 0x0000a40001097983 */ /* 0x000ee40000300800 */
[----:B------:R-:W3:Y:S02]  /*50fa0*/  LDL.LU R11, [R1+0xa8] ;  /* 0x0000a800010b7983 */ /* 0x000ee40000300800 */
[----:B--2---:R-:W-:-:S05]  /*50fb0*/  FMUL R2, R18, R23 ;  /* 0x0000001712027220 */ /* 0x004fca0000400000 */
[----:B------:R4:W-:Y:S01]  /*50fc0*/  STL [R1+0x114], R2 ;  /* 0x0001140201007387 */ /* 0x0009e20000100800 */
[----:B------:R-:W2:Y:S02]  /*50fd0*/  LDL.LU R22, [R1+0xac] ;  /* 0x0000ac0001167983 */ /* 0x000ea40000300800 */
[----:B------:R-:W2:Y:S02]  /*50fe0*/  LDL.LU R23, [R1+0xb0] ;  /* 0x0000b00001177983 */ /* 0x000ea40000300800 */
[----:B------:R-:W2:Y:S02]  /*50ff0*/  LDL.LU R12, [R1+0xb4] ;  /* 0x0000b400010c7983 */ /* 0x000ea40000300800 */
[C---:B------:R-:W-:Y:S02]  /*51000*/  FMUL R13, R18.reuse, R19 ;  /* 0x00000013120d7220 */ /* 0x040fe40000400000 */
[----:B----4-:R-:W-:-:S03]  /*51010*/  FMUL R2, R18, R20 ;  /* 0x0000001412027220 */ /* 0x010fc60000400000 */
[----:B------:R0:W-:Y:S04]  /*51020*/  STL [R1+0x110], R13 ;  /* 0x0001100d01007387 */ /* 0x0001e80000100800 */
[----:B0-----:R-:W4:Y:S01]  /*51030*/  LDL.LU R13, [R1+0xb8] ;  /* 0x0000b800010d7983 */ /* 0x001f220000300800 */
[----:B------:R0:W-:Y:S02]  /*51040*/  STL [R1+0x10c], R2 ;  /* 0x00010c0201007387 */ /* 0x0001e40000100800 */
[----:B------:R-:W4:Y:S02]  /*51050*/  LDL.LU R14, [R1+0xbc] ;  /* 0x0000bc00010e7983 */ /* 0x000f240000300800 */
[----:B------:R-:W4:Y:S01]  /*51060*/  LDL.LU R15, [R1+0xc0] ;  /* 0x0000c000010f7983 */ /* 0x000f220000300800 */
[----:B------:R-:W4:Y:S01]  /*51070*/  LDL.LU R16, [R1+0xc4] ;  /* 0x0000c40001107983 */ /* 0x000f220000300800 */
[----:B------:R-:W4:Y:S02]  /*51080*/  LDL.LU R17, [R1+0xc8] ;  /* 0x0000c80001117983 */ /* 0x000f240000300800 */
[----:B------:R-:W4:Y:S02]  /*51090*/  LDL.LU R19, [R1+0xcc] ;  /* 0x0000cc0001137983 */ /* 0x000f240000300800 */
[----:B------:R-:W4:Y:S02]  /*510a0*/  LDL.LU R20, [R1+0xd0] ;  /* 0x0000d00001147983 */ /* 0x000f240000300800 */
[----:B0-----:R-:W-:-:S05]  /*510b0*/  FMUL R2, R18, R24 ;  /* 0x0000001812027220 */ /* 0x001fca0000400000 */
[----:B------:R0:W-:Y:S01]  /*510c0*/  STL [R1+0x104], R2 ;  /* 0x0001040201007387 */ /* 0x0001e20000100800 */
[----:B------:R-:W4:Y:S01]  /*510d0*/  LDL.LU R24, [R1+0xd4] ;  /* 0x0000d40001187983 */ /* 0x000f220000300800 */
[----:B------:R1:W2:Y:S01]  /*510e0*/  MUFU.RCP R18, R29 ;  /* 0x0000001d00127308 */ /* 0x0002a20000001000 */
[C---:B0-----:R-:W-:Y:S01]  /*510f0*/  FMUL R2, R10.reuse, R3 ;  /* 0x000000030a027220 */ /* 0x041fe20000400000 */
[----:B-1----:R-:W4:Y:S01]  /*51100*/  LDL.LU R29, [R1+0xd8] ;  /* 0x0000d800011d7983 */ /* 0x002f220000300800 */
[----:B------:R-:W4:Y:S03]  /*51110*/  LDL.LU R3, [R1+0xdc] ;  /* 0x0000dc0001037983 */ /* 0x000f260000300800 */
[----:B------:R0:W-:Y:S02]  /*51120*/  STL [R1+0x26c], R2 ;  /* 0x00026c0201007387 */ /* 0x0001e40000100800 */
[----:B0-----:R-:W-:-:S02]  /*51130*/  FMUL R2, R10, R21 ;  /* 0x000000150a027220 */ /* 0x001fc40000400000 */
[C---:B---3--:R-:W-:Y:S02]  /*51140*/  FMUL R21, R10.reuse, R27 ;  /* 0x0000001b0a157220 */ /* 0x048fe40000400000 */
[----:B------:R-:W-:-:S05]  /*51150*/  FMUL R28, R10, R28 ;  /* 0x0000001c0a1c7220 */ /* 0x000fca0000400000 */
[----:B------:R-:W-:Y:S01]  /*51160*/  STL [R1+0x264], R28 ;  /* 0x0002641c01007387 */ /* 0x000fe20000100800 */
[----:B------:R-:W3:Y:S02]  /*51170*/  LDL.LU R27, [R1+0xe0] ;  /* 0x0000e000011b7983 */ /* 0x000ee40000300800 */
[----:B------:R0:W-:Y:S02]  /*51180*/  STL [R1+0x268], R2 ;  /* 0x0002680201007387 */ /* 0x0001e40000100800 */
[----:B------:R1:W-:Y:S02]  /*51190*/  STL [R1+0x260], R21 ;  /* 0x0002601501007387 */ /* 0x0003e40000100800 */
[C---:B0-----:R-:W-:Y:S01]  /*511a0*/  FMUL R2, R10.reuse, R25 ;  /* 0x000000190a027220 */ /* 0x041fe20000400000 */
[----:B-1----:R-:W3:Y:S01]  /*511b0*/  LDL.LU R21, [R1+0xe4] ;  /* 0x0000e40001157983 */ /* 0x002ee20000300800 */
[----:B------:R-:W3:Y:S03]  /*511c0*/  LDL.LU R25, [R1+0xe8] ;  /* 0x0000e80001197983 */ /* 0x000ee60000300800 */
[----:B------:R0:W-:Y:S02]  /*511d0*/  STL [R1+0x25c], R2 ;  /* 0x00025c0201007387 */ /* 0x0001e40000100800 */
[----:B0-----:R-:W-:-:S02]  /*511e0*/  FMUL R2, R10, R4 ;  /* 0x000000040a027220 */ /* 0x001fc40000400000 */
[----:B------:R-:W3:Y:S01]  /*511f0*/  LDL.LU R4, [R1+0xec] ;  /* 0x0000ec0001047983 */ /* 0x000ee20000300800 */
[----:B------:R-:W-:-:S05]  /*51200*/  FMUL R0, R10, R0 ;  /* 0x000000000a007220 */ /* 0x000fca0000400000 */
[----:B------:R0:W-:Y:S01]  /*51210*/  STL [R1+0x214], R0 ;  /* 0x0002140001007387 */ /* 0x0001e20000100800 */
[----:B------:R2:W-:Y:S02]  /*51220*/  STL [R1+0x218], R2 ;  /* 0x0002180201007387 */ /* 0x0005e40000100800 */
[C---:B0-----:R-:W-:Y:S02]  /*51230*/  FMUL R0, R10.reuse, R9 ;  /* 0x000000090a007220 */ /* 0x041fe40000400000 */
[C---:B------:R-:W-:Y:S02]  /*51240*/  FMUL R9, R10.reuse, R11 ;  /* 0x0000000b0a097220 */ /* 0x040fe40000400000 */
[C---:B--2---:R-:W-:Y:S01]  /*51250*/  FMUL R2, R10.reuse, R22 ;  /* 0x000000160a027220 */ /* 0x044fe20000400000 */
[----:B------:R0:W-:Y:S02]  /*51260*/  STL [R1+0x210], R0 ;  /* 0x0002100001007387 */ /* 0x0001e40000100800 */
[----:B------:R-:W-:Y:S02]  /*51270*/  STL [R1+0x20c], R9 ;  /* 0x00020c0901007387 */ /* 0x000fe40000100800 */
[----:B------:R-:W2:Y:S02]  /*51280*/  LDL.LU R22, [R1+0xf0] ;  /* 0x0000f00001167983 */ /* 0x000ea40000300800 */
[----:B------:R1:W-:Y:S02]  /*51290*/  STL [R1+0x204], R2 ;  /* 0x0002040201007387 */ /* 0x0003e40000100800 */
[----:B0-----:R-:W-:-:S02]  /*512a0*/  FMUL R0, R10, R23 ;  /* 0x000000170a007220 */ /* 0x001fc40000400000 */
[----:B------:R-:W2:Y:S01]  /*512b0*/  LDL.LU R23, [R1+0xf4] ;  /* 0x0000f40001177983 */ /* 0x000ea20000300800 */
[C---:B-1----:R-:W-:Y:S02]  /*512c0*/  FMUL R2, R10.reuse, R12 ;  /* 0x0000000c0a027220 */ /* 0x042fe40000400000 */
[----:B------:R0:W-:Y:S02]  /*512d0*/  STL [R1+0x208], R0 ;  /* 0x0002080001007387 */ /* 0x0001e40000100800 */
[C---:B----4-:R-:W-:Y:S01]  /*512e0*/  FMUL R9, R10.reuse, R14 ;  /* 0x0000000e0a097220 */ /* 0x050fe20000400000 */
[----:B------:R1:W-:Y:S01]  /*512f0*/  STL [R1+0x200], R2 ;  /* 0x0002000201007387 */ /* 0x0003e20000100800 */
[C---:B0-----:R-:W-:Y:S02]  /*51300*/  FMUL R0, R10.reuse, R13 ;  /* 0x0000000d0a007220 */ /* 0x041fe40000400000 */
[C---:B------:R-:W-:Y:S02]  /*51310*/  FMUL R28, R10.reuse, R17 ;  /* 0x000000110a1c7220 */ /* 0x040fe40000400000 */
[C---:B-1----:R-:W-:Y:S01]  /*51320*/  FMUL R2, R10.reuse, R15 ;  /* 0x0000000f0a027220 */ /* 0x042fe20000400000 */
[----:B------:R0:W-:Y:S01]  /*51330*/  STL [R1+0x1fc], R0 ;  /* 0x0001fc0001007387 */ /* 0x0001e20000100800 */
[----:B------:R-:W-:Y:S03]  /*51340*/  STL [R1+0x1f4], R9 ;  /* 0x0001f40901007387 */ /* 0x000fe60000100800 */
[----:B------:R1:W-:Y:S01]  /*51350*/  STL [R1+0x1f8], R2 ;  /* 0x0001f80201007387 */ /* 0x0003e20000100800 */
[----:B------:R-:W-:Y:S02]  /*51360*/  STL [R1+0x1f70], R28 ;  /* 0x001f701c01007387 */ /* 0x000fe40000100800 */
[----:B0-----:R-:W-:-:S05]  /*51370*/  FMUL R0, R10, R16 ;  /* 0x000000100a007220 */ /* 0x001fca0000400000 */
[----:B------:R0:W-:Y:S01]  /*51380*/  STL [R1+0x1f0], R0 ;  /* 0x0001f00001007387 */ /* 0x0001e20000100800 */
[C---:B-1----:R-:W-:Y:S02]  /*51390*/  FMUL R2, R10.reuse, R19 ;  /* 0x000000130a027220 */ /* 0x042fe40000400000 */
[----:B0-----:R-:W-:-:S05]  /*513a0*/  FMUL R0, R10, R20 ;  /* 0x000000140a007220 */ /* 0x001fca0000400000 */
[----:B------:R-:W-:Y:S01]  /*513b0*/  STL [R1+0x1f74], R0 ;  /* 0x001f740001007387 */ /* 0x000fe20000100800 */
[----:B------:R0:W-:Y:S02]  /*513c0*/  STL [R1+0xbc], R2 ;  /* 0x0000bc0201007387 */ /* 0x0001e40000100800 */
[C---:B0-----:R-:W-:Y:S02]  /*513d0*/  FMUL R2, R10.reuse, R24 ;  /* 0x000000180a027220 */ /* 0x041fe40000400000 */
[C---:B------:R-:W-:Y:S02]  /*513e0*/  FMUL R0, R10.reuse, R29 ;  /* 0x0000001d0a007220 */ /* 0x040fe40000400000 */
[----:B------:R-:W-:Y:S01]  /*513f0*/  FMUL R3, R10, R3 ;  /* 0x000000030a037220 */ /* 0x000fe20000400000 */
[----:B------:R3:W-:Y:S01]  /*51400*/  STL [R1+0x1f78], R2 ;  /* 0x001f780201007387 */ /* 0x0007e20000100800 */
[----:B------:R-:W4:Y:S02]  /*51410*/  LDL.LU R24, [R1+0xf8] ;  /* 0x0000f80001187983 */ /* 0x000f240000300800 */
[----:B------:R0:W-:Y:S02]  /*51420*/  STL [R1+0xb0], R0 ;  /* 0x0000b00001007387 */ /* 0x0001e40000100800 */
[----:B------:R-:W4:Y:S01]  /*51430*/  LDL.LU R29, [R1+0xfc] ;  /* 0x0000fc00011d7983 */ /* 0x000f220000300800 */
[----:B------:R-:W-:Y:S01]  /*51440*/  STL [R1+0x1f7c], R3 ;  /* 0x001f7c0301007387 */ /* 0x000fe20000100800 */
[----:B------:R-:W-:-:S02]  /*51450*/  IMAD.MOV.U32 R9, RZ, RZ, R26 ;  /* 0x000000ffff097224 */ /* 0x000fc400078e001a */
[C---:B---3--:R-:W-:Y:S02]  /*51460*/  FMUL R2, R10.reuse, R27 ;  /* 0x0000001b0a027220 */ /* 0x048fe40000400000 */
[----:B------:R-:W3:Y:S03]  /*51470*/  LDL.LU R27, [R1+0x100] ;  /* 0x00010000011b7983 */ /* 0x000ee60000300800 */
[----:B------:R-:W-:Y:S02]  /*51480*/  STL [R1+0xa8], R2 ;  /* 0x0000a80201007387 */ /* 0x000fe40000100800 */
[C---:B0-----:R-:W-:Y:S02]  /*51490*/  FMUL R0, R10.reuse, R21 ;  /* 0x000000150a007220 */ /* 0x041fe40000400000 */
[----:B------:R-:W-:-:S03]  /*514a0*/  FMUL R28, R10, R25 ;  /* 0x000000190a1c7220 */ /* 0x000fc60000400000 */
[----:B------:R0:W-:Y:S01]  /*514b0*/  STL [R1+0xa4], R0 ;  /* 0x0000a40001007387 */ /* 0x0001e20000100800 */
[----:B------:R-:W3:Y:S02]  /*514c0*/  LDL.LU R25, [R1+0x70] ;  /* 0x0000700001197983 */ /* 0x000ee40000300800 */
[----:B------:R-:W-:Y:S02]  /*514d0*/  STL [R1+0x1f80], R28 ;  /* 0x001f801c01007387 */ /* 0x000fe40000100800 */
[----:B------:R-:W3:Y:S02]  /*514e0*/  LDL.LU R26, [R1+0x6c] ;  /* 0x00006c00011a7983 */ /* 0x000ee40000300800 */
[----:B0-----:R-:W-:Y:S02]  /*514f0*/  FMUL R0, R10, R4 ;  /* 0x000000040a007220 */ /* 0x001fe40000400000 */
[----:B------:R-:W3:Y:S03]  /*51500*/  LDL.LU R4, [R1+0x68] ;  /* 0x0000680001047983 */ /* 0x000ee60000300800 */
[----:B------:R0:W-:Y:S02]  /*51510*/  STL [R1+0x1f84], R0 ;  /* 0x001f840001007387 */ /* 0x0001e40000100800 */
[----:B0-----:R-:W-:-:S02]  /*51520*/  MOV R0, R10 ;  /* 0x0000000a00007202 */ /* 0x001fc40000000f00 */
[----:B------:R-:W3:Y:S03]  /*51530*/  LDL.LU R10, [R1+0x64] ;  /* 0x00006400010a7983 */ /* 0x000ee60000300800 */
[----:B--2---:R-:W-:-:S05]  /*51540*/  FMUL R3, R0, R22 ;  /* 0x0000001600037220 */ /* 0x004fca0000400000 */
[----:B------:R0:W-:Y:S01]  /*51550*/  STL [R1+0x94], R3 ;  /* 0x0000940301007387 */ /* 0x0001e20000100800 */
[----:B------:R-:W2:Y:S02]  /*51560*/  LDL.LU R11, [R1+0x60] ;  /* 0x00006000010b7983 */ /* 0x000ea40000300800 */
[----:B------:R-:W-:-:S05]  /*51570*/  FMUL R2, R0, R23 ;  /* 0x0000001700027220 */ /* 0x000fca0000400000 */
[----:B------:R1:W-:Y:S01]  /*51580*/  STL [R1+0x90], R2 ;  /* 0x0000900201007387 */ /* 0x0003e20000100800 */
        /* <DEDUP_REMOVED lines=11> */
[----:B0-----:R-:W2:Y:S01]  /*51640*/  LDL.LU R3, [R1+0x30] ;  /* 0x0000300001037983 */ /* 0x001ea20000300800 */
[----:B------:R-:W2:Y:S02]  /*51650*/  LDL.LU R28, [R1+0x2c] ;  /* 0x00002c00011c7983 */ /* 0x000ea40000300800 */
[----:B----4-:R-:W-:-:S02]  /*51660*/  FMUL R24, R0, R24 ;  /* 0x0000001800187220 */ /* 0x010fc40000400000 */
[----:B-1----:R-:W-:-:S03]  /*51670*/  FMUL R2, R0, R29 ;  /* 0x0000001d00027220 */ /* 0x002fc60000400000 */
[----:B------:R0:W-:Y:S02]  /*51680*/  STL [R1+0x88], R24 ;  /* 0x0000881801007387 */ /* 0x0001e40000100800 */
[----:B------:R3:W-:Y:S02]  /*51690*/  STL [R1+0x1f88], R2 ;  /* 0x001f880201007387 */ /* 0x0007e40000100800 */
[----:B0-----:R-:W4:Y:S01]  /*516a0*/  LDL.LU R24, [R1+0x28] ;  /* 0x0000280001187983 */ /* 0x001f220000300800 */
[----:B------:R-:W4:Y:S02]  /*516b0*/  LDL.LU R29, [R1+0x24] ;  /* 0x00002400011d7983 */ /* 0x000f240000300800 */
[C---:B---3--:R-:W-:Y:S02]  /*516c0*/  FMUL R2, R0.reuse, R27 ;  /* 0x0000001b00027220 */ /* 0x048fe40000400000 */
[----:B------:R-:W-:-:S03]  /*516d0*/  FMUL R0, R0, R9 ;  /* 0x0000000900007220 */ /* 0x000fc60000400000 */
[----:B------:R0:W-:Y:S01]  /*516e0*/  STL [R1+0x80], R2 ;  /* 0x0000800201007387 */ /* 0x0001e20000100800 */
[----:B------:R-:W3:Y:S03]  /*516f0*/  LDL.LU R27, [R1+0x20] ;  /* 0x00002000011b7983 */ /* 0x000ee60000300800 */
[----:B0-----:R-:W3:Y:S01]  /*51700*/  LDL.LU R2, [R1+0x1c] ;  /* 0x00001c0001027983 */ /* 0x001ee20000300800 */
[C---:B------:R-:W-:Y:S02]  /*51710*/  FMUL R25, R18.reuse, R25 ;  /* 0x0000001912197220 */ /* 0x040fe40000400000 */
[----:B------:R-:W3:Y:S02]  /*51720*/  LDL.LU R9, [R1+0x1ff0] ;  /* 0x001ff00001097983 */ /* 0x000ee40000300800 */
[C---:B------:R-:W-:Y:S01]  /*51730*/  FMUL R26, R18.reuse, R26 ;  /* 0x0000001a121a7220 */ /* 0x040fe20000400000 */
[----:B------:R0:W-:Y:S01]  /*51740*/  STL [R1+0x78], R0 ;  /* 0x0000780001007387 */ /* 0x0001e20000100800 */
[----:B------:R-:W-:-:S03]  /*51750*/  FMUL R4, R18, R4 ;  /* 0x0000000412047220 */ /* 0x000fc60000400000 */
[----:B0-----:R-:W3:Y:S01]  /*51760*/  LDL.LU R0, [R1+0x18] ;  /* 0x0000180001007983 */ /* 0x001ee20000300800 */
[----:B------:R0:W-:Y:S03]  /*51770*/  STL [R1+0x1ec], R25 ;  /* 0x0001ec1901007387 */ /* 0x0001e60000100800 */
[----:B0-----:R-:W3:Y:S01]  /*51780*/  LDL.LU R25, [R1+0x14] ;  /* 0x0000140001197983 */ /* 0x001ee20000300800 */
[----:B------:R0:W-:Y:S03]  /*51790*/  STL [R1+0x1e4], R26 ;  /* 0x0001e41a01007387 */ /* 0x0001e60000100800 */
[----:B0-----:R-:W3:Y:S01]  /*517a0*/  LDL.LU R26, [R1+0x10] ;  /* 0x00001000011a7983 */ /* 0x001ee20000300800 */
[----:B------:R0:W-:Y:S03]  /*517b0*/  STL [R1+0x1e8], R4 ;  /* 0x0001e80401007387 */ /* 0x0001e60000100800 */
[----:B0-----:R-:W3:Y:S01]  /*517c0*/  LDL.LU R4, [R1+0xc] ;  /* 0x00000c0001047983 */ /* 0x001ee20000300800 */
[----:B------:R-:W-:-:S02]  /*517d0*/  FMUL R10, R18, R10 ;  /* 0x0000000a120a7220 */ /* 0x000fc40000400000 */
[C---:B--2---:R-:W-:Y:S02]  /*517e0*/  FMUL R11, R18.reuse, R11 ;  /* 0x0000000b120b7220 */ /* 0x044fe40000400000 */
[C---:B------:R-:W-:Y:S02]  /*517f0*/  FMUL R12, R18.reuse, R12 ;  /* 0x0000000c120c7220 */ /* 0x040fe40000400000 */
[C---:B------:R-:W-:Y:S01]  /*51800*/  FMUL R13, R18.reuse, R13 ;  /* 0x0000000d120d7220 */ /* 0x040fe20000400000 */
[----:B------:R0:W-:Y:S01]  /*51810*/  STL [R1+0x1e0], R10 ;  /* 0x0001e00a01007387 */ /* 0x0001e20000100800 */
[C---:B------:R-:W-:Y:S02]  /*51820*/  FMUL R14, R18.reuse, R14 ;  /* 0x0000000e120e7220 */ /* 0x040fe40000400000 */
[C---:B------:R-:W-:Y:S02]  /*51830*/  FMUL R15, R18.reuse, R15 ;  /* 0x0000000f120f7220 */ /* 0x040fe40000400000 */
[C---:B------:R-:W-:Y:S01]  /*51840*/  FMUL R16, R18.reuse, R16 ;  /* 0x0000001012107220 */ /* 0x040fe20000400000 */
[----:B0-----:R-:W2:Y:S01]  /*51850*/  LDL.LU R10, [R1+0x1fec] ;  /* 0x001fec00010a7983 */ /* 0x001ea20000300800 */
[----:B------:R0:W-:Y:S02]  /*51860*/  STL [R1+0x1dc], R11 ;  /* 0x0001dc0b01007387 */ /* 0x0001e40000100800 */
[----:B------:R-:W-:-:S02]  /*51870*/  FMUL R17, R18, R17 ;  /* 0x0000001112117220 */ /* 0x000fc40000400000 */
[C---:B------:R-:W-:Y:S01]  /*51880*/  FMUL R19, R18.reuse, R19 ;  /* 0x0000001312137220 */ /* 0x040fe20000400000 */
        /* <DEDUP_REMOVED lines=20> */
[C---:B----4-:R-:W-:Y:S01]  /*519d0*/  FMUL R24, R18.reuse, R24 ;  /* 0x0000001812187220 */ /* 0x050fe20000400000 */
[----:B0-----:R-:W4:Y:S01]  /*519e0*/  LDL.LU R19, [R1+0x1fcc] ;  /* 0x001fcc0001137983 */ /* 0x001f220000300800 */
[----:B------:R0:W-:Y:S02]  /*519f0*/  STL [R1+0x150], R20 ;  /* 0x0001501401007387 */ /* 0x0001e40000100800 */
[C---:B------:R-:W-:Y:S01]  /*51a00*/  FMUL R29, R18.reuse, R29 ;  /* 0x0000001d121d7220 */ /* 0x040fe20000400000 */
[----:B0-----:R-:W2:Y:S01]  /*51a10*/  LDL.LU R20, [R1+0x1fc8] ;  /* 0x001fc80001147983 */ /* 0x001ea20000300800 */
[----:B------:R0:W-:Y:S03]  /*51a20*/  STL [R1+0xec], R21 ;  /* 0x0000ec1501007387 */ /* 0x0001e60000100800 */
        /* <DEDUP_REMOVED lines=8> */
[----:B0-----:R-:W4:Y:S01]  /*51ab0*/  LDL.LU R28, [R1+0x4] ;  /* 0x00000400011c7983 */ /* 0x001f220000300800 */
[----:B------:R0:W-:Y:S03]  /*51ac0*/  STL [R1+0x30], R24 ;  /* 0x0000301801007387 */ /* 0x0001e60000100800 */
[----:B0-----:R-:W4:Y:S01]  /*51ad0*/  LDL.LU R24, [R1+0x1fb8] ;  /* 0x001fb80001187983 */ /* 0x001f220000300800 */
[----:B------:R0:W-:Y:S03]  /*51ae0*/  STL [R1+0x2c], R29 ;  /* 0x00002c1d01007387 */ /* 0x0001e60000100800 */
[----:B0-----:R-:W4:Y:S01]  /*51af0*/  LDL.LU R29, [R1+0x1fb4] ;  /* 0x001fb400011d7983 */ /* 0x001f220000300800 */
[----:B---3--:R-:W-:-:S05]  /*51b00*/  FMUL R27, R18, R27 ;  /* 0x0000001b121b7220 */ /* 0x008fca0000400000 */
[----:B------:R0:W-:Y:S01]  /*51b10*/  STL [R1+0x28], R27 ;  /* 0x0000281b01007387 */ /* 0x0001e20000100800 */
[----:B------:R-:W-:-:S03]  /*51b20*/  FMUL R2, R18, R2 ;  /* 0x0000000212027220 */ /* 0x000fc60000400000 */
[----:B0-----:R-:W3:Y:S02]  /*51b30*/  LDL.LU R27, [R1+0x1fb0] ;  /* 0x001fb000011b7983 */ /* 0x001ee40000300800 */
[----:B------:R0:W-:Y:S02]  /*51b40*/  STL [R1+0x1f98], R2 ;  /* 0x001f980201007387 */ /* 0x0001e40000100800 */
[C---:B------:R-:W-:Y:S01]  /*51b50*/  FMUL R0, R18.reuse, R0 ;  /* 0x0000000012007220 */ /* 0x040fe20000400000 */
[----:B0-----:R-:W3:Y:S04]  /*51b60*/  LDL.LU R2, [R1] ;  /* 0x0000000001027983 */ /* 0x001ee80000300800 */
[----:B------:R0:W-:Y:S02]  /*51b70*/  STL [R1+0x1f94], R0 ;  /* 0x001f940001007387 */ /* 0x0001e40000100800 */
[C---:B------:R-:W-:Y:S01]  /*51b80*/  FMUL R25, R18.reuse, R25 ;  /* 0x0000001912197220 */ /* 0x040fe20000400000 */
[----:B0-----:R-:W3:Y:S04]  /*51b90*/  LDL.LU R0, [R1+0x7c] ;  /* 0x00007c0001007983 */ /* 0x001ee80000300800 */
[----:B------:R0:W-:Y:S02]  /*51ba0*/  STL [R1+0x1c], R25 ;  /* 0x00001c1901007387 */ /* 0x0001e40000100800 */
[C---:B------:R-:W-:Y:S01]  /*51bb0*/  FMUL R26, R18.reuse, R26 ;  /* 0x0000001a121a7220 */ /* 0x040fe20000400000 */
[----:B0-----:R-:W3:Y:S04]  /*51bc0*/  LDL.LU R25, [R1+0x1fac] ;  /* 0x001fac0001197983 */ /* 0x001ee80000300800 */
[----:B------:R0:W-:Y:S02]  /*51bd0*/  STL [R1+0x18], R26 ;  /* 0x0000181a01007387 */ /* 0x0001e40000100800 */
[C---:B------:R-:W-:Y:S01]  /*51be0*/  FMUL R4, R18.reuse, R4 ;  /* 0x0000000412047220 */ /* 0x040fe20000400000 */
[----:B0-----:R-:W3:Y:S04]  /*51bf0*/  LDL.LU R26, [R1+0x1fa8] ;  /* 0x001fa800011a7983 */ /* 0x001ee80000300800 */
[----:B------:R0:W-:Y:S02]  /*51c00*/  STL [R1+0x14], R4 ;  /* 0x0000140401007387 */ /* 0x0001e40000100800 */
[----:B0-----:R-:W3:Y:S01]  /*51c10*/  LDL.LU R4, [R1+0x1fa4] ;  /* 0x001fa40001047983 */ /* 0x001ee20000300800 */
[----:B--2---:R-:W-:-:S05]  /*51c20*/  FMUL R3, R18, R3 ;  /* 0x0000000312037220 */ /* 0x004fca0000400000 */
[----:B------:R0:W-:Y:S04]  /*51c30*/  STL [R1+0x1f9c], R3 ;  /* 0x001f9c0301007387 */ /* 0x0001e80000100800 */
[----:B0-----:R-:W2:Y:S01]  /*51c40*/  LDL.LU R3, [R1+0x444] ;  /* 0x0004440001037983 */ /* 0x001ea20000300800 */
[----:B---3--:R-:W-:-:S05]  /*51c50*/  FMUL R4, R18, R4 ;  /* 0x0000000412047220 */ /* 0x008fca0000400000 */
[----:B------:R0:W-:Y:S04]  /*51c60*/  STL [R1], R4 ;  /* 0x0000000401007387 */ /* 0x0001e80000100800 */
[----:B0-----:R-:W3:Y:S01]  /*51c70*/  LDL.LU R4, [R1+0x8c] ;  /* 0x00008c0001047983 */ /* 0x001ee20000300800 */
[C---:B----4-:R-:W-:Y:S02]  /*51c80*/  FMUL R28, R18.reuse, R28 ;  /* 0x0000001c121c7220 */ /* 0x050fe40000400000 */
[C---:B------:R-:W-:Y:S02]  /*51c90*/  FMUL R2, R18.reuse, R2 ;  /* 0x0000000212027220 */ /* 0x040fe40000400000 */
[----:B------:R-:W-:Y:S02]  /*51ca0*/  FMUL R0, R18, R0 ;  /* 0x0000000012007220 */ /* 0x000fe40000400000 */
[----:B------:R-:W-:-:S02]  /*51cb0*/  @!P0 FMUL R26, R26, 16777216 ;  /* 0x4b8000001a1a8820 */ /* 0x000fc40000400000 */
[----:B------:R-:W-:Y:S02]  /*51cc0*/  @!P0 FMUL R25, R25, 16777216 ;  /* 0x4b80000019198820 */ /* 0x000fe40000400000 */
[----:B------:R-:W-:Y:S02]  /*51cd0*/  @!P0 FMUL R27, R27, 16777216 ;  /* 0x4b8000001b1b8820 */ /* 0x000fe40000400000 */
[----:B------:R-:W-:Y:S02]  /*51ce0*/  @!P0 FMUL R24, R24, 16777216 ;  /* 0x4b80000018188820 */ /* 0x000fe40000400000 */
[----:B------:R-:W-:Y:S02]  /*51cf0*/  @!P0 FMUL R29, R29, 16777216 ;  /* 0x4b8000001d1d8820 */ /* 0x000fe40000400000 */
[----:B---3--:R-:W-:Y:S02]  /*51d00*/  FMUL R4, R18, R4 ;  /* 0x0000000412047220 */ /* 0x008fe40000400000 */
[----:B------:R-:W3:Y:S01]  /*51d10*/  LDL.LU R18, [R1+0x1fa0] ;  /* 0x001fa00001127983 */ /* 0x000ee20000300800 */
[----:B--2---:R-:W-:-:S05]  /*51d20*/  FMUL R26, R3, R26 ;  /* 0x0000001a031a7220 */ /* 0x004fca0000400000 */
[----:B------:R0:W-:Y:S02]  /*51d30*/  STL [R1+0x64], R26 ;  /* 0x0000641a01007387 */ /* 0x0001e40000100800 */
[----:B0-----:R-:W-:Y:S02]  /*51d40*/  IMAD.MOV.U32 R26, RZ, RZ, R3 ;  /* 0x000000ffff1a7224 */ /* 0x001fe400078e0003 */
[----:B------:R-:W2:Y:S02]  /*51d50*/  LDL.LU R3, [R1+0x1f9c] ;  /* 0x001f9c0001037983 */ /* 0x000ea40000300800 */
[----:B------:R-:W-:-:S05]  /*51d60*/  FMUL R25, R26, R25 ;  /* 0x000000191a197220 */ /* 0x000fca0000400000 */
[----:B------:R0:W-:Y:S01]  /*51d70*/  STL [R1+0x5c], R25 ;  /* 0x00005c1901007387 */ /* 0x0001e20000100800 */
[----:B------:R-:W-:Y:S02]  /*51d80*/  @!P0 FMUL R23, R23, 16777216 ;  /* 0x4b80000017178820 */ /* 0x000fe40000400000 */
[----:B0-----:R-:W-:Y:S02]  /*51d90*/  FMUL R25, R26, R27 ;  /* 0x0000001b1a197220 */ /* 0x001fe40000400000 */
[----:B------:R-:W-:-:S03]  /*51da0*/  @!P0 FMUL R22, R22, 16777216 ;  /* 0x4b80000016168820 */ /* 0x000fc60000400000 */
[----:B------:R0:W-:Y:S01]  /*51db0*/  STL [R1+0x60], R25 ;  /* 0x0000601901007387 */ /* 0x0001e20000100800 */
[----:B------:R-:W-:Y:S02]  /*51dc0*/  @!P0 FMUL R21, R21, 16777216 ;  /* 0x4b80000015158820 */ /* 0x000fe40000400000 */
[----:B------:R-:W-:Y:S02]  /*51dd0*/  FMUL R27, R26, R29 ;  /* 0x0000001d1a1b7220 */ /* 0x000fe40000400000 */
[----:B------:R-:W-:Y:S02]  /*51de0*/  @!P0 FMUL R20, R20, 16777216 ;  /* 0x4b80000014148820 */ /* 0x000fe40000400000 */
[----:B0-----:R-:W-:Y:S01]  /*51df0*/  FMUL R25, R26, R24 ;  /* 0x000000181a197220 */ /* 0x001fe20000400000 */
[----:B------:R-:W-:Y:S01]  /*51e00*/  MOV R24, R26 ;  /* 0x0000001a00187202 */ /* 0x000fe20000000f00 */
[----:B------:R-:W-:Y:S01]  /*51e10*/  @!P0 FMUL R19, R19, 16777216 ;  /* 0x4b80000013138820 */ /* 0x000fe20000400000 */
[----:B------:R-:W-:Y:S03]  /*51e20*/  STL [R1+0x58], R27 ;  /* 0x0000581b01007387 */ /* 0x000fe60000100800 */
[----:B------:R-:W-:-:S02]  /*51e30*/  FMUL R23, R24, R23 ;  /* 0x0000001718177220 */ /* 0x000fc40000400000 */
[C---:B------:R-:W-:Y:S02]  /*51e40*/  FMUL R22, R24.reuse, R22 ;  /* 0x0000001618167220 */ /* 0x040fe40000400000 */
[C---:B------:R-:W-:Y:S02]  /*51e50*/  FMUL R21, R24.reuse, R21 ;  /* 0x0000001518157220 */ /* 0x040fe40000400000 */
[C---:B------:R-:W-:Y:S01]  /*51e60*/  FMUL R20, R24.reuse, R20 ;  /* 0x0000001418147220 */ /* 0x040fe20000400000 */
[----:B------:R-:W-:Y:S01]  /*51e70*/  STL [R1+0x54], R25 ;  /* 0x0000541901007387 */ /* 0x000fe20000100800 */
[----:B------:R-:W-:Y:S02]  /*51e80*/  STL [R1+0x4c], R23 ;  /* 0x00004c1701007387 */ /* 0x000fe40000100800 */
[----:B------:R-:W-:Y:S02]  /*51e90*/  FMUL R19, R24, R19 ;  /* 0x0000001318137220 */ /* 0x000fe40000400000 */
[----:B------:R-:W-:Y:S01]  /*51ea0*/  STL [R1+0x50], R22 ;  /* 0x0000501601007387 */ /* 0x000fe20000100800 */
[----:B------:R-:W-:Y:S01]  /*51eb0*/  STL [R1+0x48], R21 ;  /* 0x0000481501007387 */ /* 0x000fe20000100800 */
[----:B------:R0:W-:Y:S02]  /*51ec0*/  STL [R1+0x44], R20 ;  /* 0x0000441401007387 */ /* 0x0001e40000100800 */
[----:B------:R-:W-:-:S02]  /*51ed0*/  @!P0 FMUL R17, R17, 16777216 ;  /* 0x4b80000011118820 */ /* 0x000fc40000400000 */
[----:B------:R-:W-:Y:S02]  /*51ee0*/  @!P0 FMUL R16, R16, 16777216 ;  /* 0x4b80000010108820 */ /* 0x000fe40000400000 */
[----:B------:R-:W-:Y:S01]  /*51ef0*/  @!P0 FMUL R14, R14, 16777216 ;  /* 0x4b8000000e0e8820 */ /* 0x000fe20000400000 */
[----:B0-----:R-:W4:Y:S01]  /*51f00*/  LDL.LU R20, [R1+0x80] ;  /* 0x0000800001147983 */ /* 0x001f220000300800 */
[----:B------:R-:W-:Y:S02]  /*51f10*/  STL [R1+0x3c], R19 ;  /* 0x00003c1301007387 */ /* 0x000fe40000100800 */
[----:B------:R-:W2:Y:S02]  /*51f20*/  LDL.LU R21, [R1+0x94] ;  /* 0x0000940001157983 */ /* 0x000ea40000300800 */
[C---:B------:R-:W-:Y:S02]  /*51f30*/  FMUL R27, R24.reuse, R16 ;  /* 0x00000010181b7220 */ /* 0x040fe40000400000 */
[----:B------:R-:W-:-:S02]  /*51f40*/  FMUL R26, R24, R14 ;  /* 0x0000000e181a7220 */ /* 0x000fc40000400000 */
[----:B------:R-:W-:Y:S02]  /*51f50*/  FMUL R29, R24, R17 ;  /* 0x00000011181d7220 */ /* 0x000fe40000400000 */
[----:B------:R-:W-:Y:S02]  /*51f60*/  @!P0 FMUL R15, R15, 16777216 ;  /* 0x4b8000000f0f8820 */ /* 0x000fe40000400000 */
[----:B------:R-:W-:Y:S02]  /*51f70*/  @!P0 FMUL R12, R12, 16777216 ;  /* 0x4b8000000c0c8820 */ /* 0x000fe40000400000 */
[----:B------:R-:W-:Y:S02]  /*51f80*/  @!P0 FMUL R9, R9, 16777216 ;  /* 0x4b80000009098820 */ /* 0x000fe40000400000 */
[----:B------:R-:W-:Y:S02]  /*51f90*/  @!P0 FMUL R6, R6, 16777216 ;  /* 0x4b80000006068820 */ /* 0x000fe40000400000 */
[----:B------:R-:W-:-:S02]  /*51fa0*/  FMUL R25, R24, R15 ;  /* 0x0000000f18197220 */ /* 0x000fc40000400000 */
[----:B---3--:R-:W-:-:S04]  /*51fb0*/  @!P0 FMUL R18, R18, 16777216 ;  /* 0x4b80000012128820 */ /* 0x008fc80000400000 */
[----:B------:R-:W-:-:S05]  /*51fc0*/  FMUL R18, R24, R18 ;  /* 0x0000001218127220 */ /* 0x000fca0000400000 */
[----:B------:R0:W-:Y:S04]  /*51fd0*/  STL [R1+0x40], R18 ;  /* 0x0000401201007387 */ /* 0x0001e80000100800 */
[----:B0-----:R-:W3:Y:S01]  /*51fe0*/  LDL.LU R18, [R1+0xa4] ;  /* 0x0000a40001127983 */ /* 0x001ee20000300800 */
[----:B------:R-:W2:Y:S02]  /*51ff0*/  LDL.LU R19, [R1+0xb0] ;  /* 0x0000b00001137983 */ /* 0x000ea40000300800 */
[----:B------:R-:W2:Y:S02]  /*52000*/  LDL.LU R22, [R1+0xa8] ;  /* 0x0000a80001167983 */ /* 0x000ea40000300800 */
[----:B------:R-:W2:Y:S01]  /*52010*/  LDL.LU R23, [R1+0xbc] ;  /* 0x0000bc0001177983 */ /* 0x000ea20000300800 */
[----:B------:R-:W2:Y:S01]  /*52020*/  LDL.LU R17, [R1+0x90] ;  /* 0x0000900001117983 */ /* 0x000ea20000300800 */
[----:B------:R-:W2:Y:S02]  /*52030*/  LDL.LU R16, [R1+0x78] ;  /* 0x0000780001107983 */ /* 0x000ea40000300800 */
[----:B------:R-:W2:Y:S02]  /*52040*/  LDL.LU R14, [R1+0x28] ;  /* 0x00002800010e7983 */ /* 0x000ea40000300800 */
[----:B------:R0:W-:Y:S02]  /*52050*/  STL.64 [R1+0x1f18], R26 ;  /* 0x001f181a01007387 */ /* 0x0001e40000100a00 */
[----:B0-----:R-:W-:Y:S01]  /*52060*/  IMAD.MOV.U32 R26, RZ, RZ, R24 ;  /* 0x000000ffff1a7224 */ /* 0x001fe200078e0018 */
[----:B------:R-:W4:Y:S03]  /*52070*/  LDL.LU R27, [R1+0x88] ;  /* 0x00008800011b7983 */ /* 0x000f260000300800 */
[----:B------:R-:W-:-:S02]  /*52080*/  FMUL R15, R26, R12 ;  /* 0x0000000c1a0f7220 */ /* 0x000fc40000400000 */
[C---:B------:R-:W-:Y:S02]  /*52090*/  FMUL R12, R26.reuse, R6 ;  /* 0x000000061a0c7220 */ /* 0x040fe40000400000 */
[----:B------:R-:W-:Y:S02]  /*520a0*/  FMUL R6, R26, R9 ;  /* 0x000000091a067220 */ /* 0x000fe40000400000 */
[----:B------:R-:W2:Y:S01]  /*520b0*/  LDL.LU R9, [R1] ;  /* 0x0000000001097983 */ /* 0x000ea20000300800 */
[----:B------:R-:W-:Y:S02]  /*520c0*/  @!P0 FMUL R13, R13, 16777216 ;  /* 0x4b8000000d0d8820 */ /* 0x000fe40000400000 */
[----:B------:R-:W-:Y:S02]  /*520d0*/  @!P0 FMUL R5, R5, 16777216 ;  /* 0x4b80000005058820 */ /* 0x000fe40000400000 */
[----:B------:R-:W-:Y:S02]  /*520e0*/  @!P0 FMUL R8, R8, 16777216 ;  /* 0x4b80000008088820 */ /* 0x000fe40000400000 */
[----:B------:R-:W-:-:S02]  /*520f0*/  @!P0 FMUL R7, R7, 16777216 ;  /* 0x4b80000007078820 */ /* 0x000fc40000400000 */
[----:B------:R-:W-:Y:S02]  /*52100*/  FMUL R24, R26, R13 ;  /* 0x0000000d1a187220 */ /* 0x000fe40000400000 */
[----:B------:R-:W-:Y:S02]  /*52110*/  @!P0 FMUL R11, R11, 16777216 ;  /* 0x4b8000000b0b8820 */ /* 0x000fe40000400000 */
[----:B------:R-:W-:Y:S02]  /*52120*/  @!P0 FMUL R10, R10, 16777216 ;  /* 0x4b8000000a0a8820 */ /* 0x000fe40000400000 */
[C---:B------:R-:W-:Y:S02]  /*52130*/  FMUL R13, R26.reuse, R5 ;  /* 0x000000051a0d7220 */ /* 0x040fe40000400000 */
[C---:B------:R-:W-:Y:S02]  /*52140*/  FMUL R5, R26.reuse, R8 ;  /* 0x000000081a057220 */ /* 0x040fe40000400000 */
[----:B------:R-:W-:-:S02]  /*52150*/  FMUL R7, R26, R7 ;  /* 0x000000071a077220 */ /* 0x000fc40000400000 */
[C---:B------:R-:W-:Y:S02]  /*52160*/  FMUL R11, R26.reuse, R11 ;  /* 0x0000000b1a0b7220 */ /* 0x040fe40000400000 */
[----:B------:R-:W-:Y:S01]  /*52170*/  FMUL R10, R26, R10 ;  /* 0x0000000a1a0a7220 */ /* 0x000fe20000400000 */
[----:B------:R-:W-:Y:S01]  /*52180*/  F2FP.PACK_AB R8, R12, R13 ;  /* 0x0000000d0c08723e */ /* 0x000fe200000000ff */
[----:B------:R-:W3:Y:S01]  /*52190*/  LDL R26, [R1+0x6b0] ;  /* 0x0006b000011a7983 */ /* 0x000ee20000100800 */
[----:B------:R-:W3:Y:S01]  /*521a0*/  LDL.LU R13, [R1+0x18] ;  /* 0x00001800010d7983 */ /* 0x000ee20000300800 */
[----:B------:R-:W-:Y:S02]  /*521b0*/  F2FP.PACK_AB R12, R2, R0 ;  /* 0x00000000020c723e */ /* 0x000fe400000000ff */
[----:B------:R-:W4:Y:S01]  /*521c0*/  LDL.LU R2, [R1+0x1f98] ;  /* 0x001f980001027983 */ /* 0x000f220000300800 */
[----:B------:R-:W4:Y:S01]  /*521d0*/  LDL.LU R0, [R1+0x1f94] ;  /* 0x001f940001007983 */ /* 0x000f220000300800 */
[----:B--2---:R-:W-:Y:S01]  /*521e0*/  F2FP.PACK_AB R4, R9, R4 ;  /* 0x000000040904723e */ /* 0x004fe200000000ff */
[----:B------:R-:W-:-:S02]  /*521f0*/  F2FP.PACK_AB R9, R5, R7 ;  /* 0x000000070509723e */ /* 0x000fc400000000ff */
[----:B------:R-:W2:Y:S01]  /*52200*/  LDL.LU R5, [R1+0x14] ;  /* 0x0000140001057983 */ /* 0x000ea20000300800 */
[----:B------:R-:W4:Y:S01]  /*52210*/  LDL.LU R7, [R1+0x2c] ;  /* 0x00002c0001077983 */ /* 0x000f220000300800 */
[----:B------:R-:W-:Y:S02]  /*52220*/  F2FP.PACK_AB R10, R10, R6 ;  /* 0x000000060a0a723e */ /* 0x000fe400000000ff */
[----:B---3--:R-:W-:Y:S02]  /*52230*/  F2FP.PACK_AB R13, R13, R3 ;  /* 0x000000030d0d723e */ /* 0x008fe400000000ff */
[----:B--2---:R-:W-:Y:S02]  /*52240*/  F2FP.PACK_AB R5, R5, R28 ;  /* 0x0000001c0505723e */ /* 0x004fe400000000ff */
[----:B------:R-:W2:Y:S01]  /*52250*/  LDL.LU R28, [R1+0x1f90] ;  /* 0x001f9000011c7983 */ /* 0x000ea20000300800 */
[----:B------:R-:W3:Y:S02]  /*52260*/  LDL.LU R3, [R1+0x1f8c] ;  /* 0x001f8c0001037983 */ /* 0x000ee40000300800 */
[----:B------:R-:W2:Y:S01]  /*52270*/  LDL.LU R6, [R1+0x1c] ;  /* 0x00001c0001067983 */ /* 0x000ea20000300800 */
[----:B----4-:R-:W-:-:S02]  /*52280*/  F2FP.PACK_AB R14, R14, R0 ;  /* 0x000000000e0e723e */ /* 0x010fc400000000ff */
[----:B------:R-:W-:Y:S02]  /*52290*/  F2FP.PACK_AB R11, R15, R11 ;  /* 0x0000000b0f0b723e */ /* 0x000fe400000000ff */
[----:B--2---:R-:W-:Y:S02]  /*522a0*/  F2FP.PACK_AB R6, R2, R6 ;  /* 0x000000060206723e */ /* 0x004fe400000000ff */
[----:B------:R-:W2:Y:S01]  /*522b0*/  LDL.LU R2, [R1+0x1f88] ;  /* 0x001f880001027983 */ /* 0x000ea20000300800 */
[----:B------:R-:W4:Y:S02]  /*522c0*/  LDL.LU R0, [R1+0x1f84] ;  /* 0x001f840001007983 */ /* 0x000f240000300800 */
[----:B------:R-:W3:Y:S01]  /*522d0*/  LDL.LU R15, [R1+0x30] ;  /* 0x00003000010f7983 */ /* 0x000ee20000300800 */
[----:B------:R-:W-:Y:S02]  /*522e0*/  F2FP.PACK_AB R7, R28, R7 ;  /* 0x000000071c07723e */ /* 0x000fe400000000ff */
[----:B------:R-:W2:Y:S01]  /*522f0*/  LDL.LU R28, [R1+0x1f80] ;  /* 0x001f8000011c7983 */ /* 0x000ea20000300800 */
[----:B---3--:R-:W-:-:S03]  /*52300*/  F2FP.PACK_AB R15, R3, R15 ;  /* 0x0000000f030f723e */ /* 0x008fc600000000ff */
[----:B------:R-:W3:Y:S01]  /*52310*/  LDL.LU R3, [R1+0x1f7c] ;  /* 0x001f7c0001037983 */ /* 0x000ee20000300800 */
[----:B--2---:R-:W-:Y:S02]  /*52320*/  F2FP.PACK_AB R16, R2, R16 ;  /* 0x000000100210723e */ /* 0x004fe400000000ff */
[----:B------:R-:W2:Y:S01]  /*52330*/  LDL.LU R2, [R1+0x1f78] ;  /* 0x001f780001027983 */ /* 0x000ea20000300800 */
[----:B------:R-:W-:Y:S02]  /*52340*/  F2FP.PACK_AB R20, R27, R20 ;  /* 0x000000141b14723e */ /* 0x000fe400000000ff */
[----:B----4-:R-:W-:Y:S01]  /*52350*/  F2FP.PACK_AB R17, R0, R17 ;  /* 0x000000110011723e */ /* 0x010fe200000000ff */
[----:B------:R-:W4:Y:S01]  /*52360*/  LDL.LU R27, [R1+0x104] ;  /* 0x00010400011b7983 */ /* 0x000f220000300800 */
[----:B------:R-:W4:Y:S01]  /*52370*/  LDL.LU R0, [R1+0x1f74] ;  /* 0x001f740001007983 */ /* 0x000f220000300800 */
[----:B------:R-:W-:Y:S02]  /*52380*/  F2FP.PACK_AB R21, R28, R21 ;  /* 0x000000151c15723e */ /* 0x000fe400000000ff */
[----:B------:R-:W4:Y:S01]  /*52390*/  LDL.LU R28, [R1+0x1f70] ;  /* 0x001f7000011c7983 */ /* 0x000f220000300800 */
[----:B---3--:R-:W-:-:S03]  /*523a0*/  F2FP.PACK_AB R18, R3, R18 ;  /* 0x000000120312723e */ /* 0x008fc600000000ff */
[----:B------:R-:W3:Y:S01]  /*523b0*/  LDL.LU R3, [R1+0x1f6c] ;  /* 0x001f6c0001037983 */ /* 0x000ee20000300800 */
[----:B------:R-:W-:Y:S01]  /*523c0*/  F2FP.PACK_AB R22, R19, R22 ;  /* 0x000000161316723e */ /* 0x000fe200000000ff */
[----:B--2---:R-:W-:Y:S02]  /*523d0*/  F2FP.PACK_AB R19, R23, R2 ;  /* 0x000000021713723e */ /* 0x004fe400000000ff */
[----:B------:R-:W2:Y:S01]  /*523e0*/  LDL.LU R2, [R1+0x1f68] ;  /* 0x001f680001027983 */ /* 0x000ea20000300800 */
[----:B----4-:R-:W-:-:S03]  /*523f0*/  F2FP.PACK_AB R23, R28, R0 ;  /* 0x000000001c17723e */ /* 0x010fc600000000ff */
[----:B------:R-:W4:Y:S01]  /*52400*/  LDL.LU R28, [R1+0x1f64] ;  /* 0x001f6400011c7983 */ /* 0x000f220000300800 */
[----:B------:R-:W4:Y:S03]  /*52410*/  LDL.LU R0, [R1+0x1f60] ;  /* 0x001f600001007983 */ /* 0x000f260000300800 */
[----:B---3--:R0:W-:Y:S04]  /*52420*/  STS.128 [R3+0x400], R8 ;  /* 0x0004000803007388 */ /* 0x0081e80000000c00 */
[----:B------:R1:W-:Y:S04]  /*52430*/  STS.128 [R3+0x80], R4 ;  /* 0x0000800403007388 */ /* 0x0003e80000000c00 */
[----:B0-----:R-:W3:Y:S01]  /*52440*/  LDL.LU R8, [R1+0x10c] ;  /* 0x00010c0001087983 */ /* 0x001ee20000300800 */
[----:B------:R-:W2:Y:S02]  /*52450*/  LDL.LU R9, [R1+0x124] ;  /* 0x0001240001097983 */ /* 0x000ea40000300800 */
[----:B------:R-:W2:Y:S02]  /*52460*/  LDL.LU R10, [R1+0x130] ;  /* 0x00013000010a7983 */ /* 0x000ea40000300800 */
[----:B------:R-:W2:Y:S01]  /*52470*/  LDL.LU R11, [R1+0x140] ;  /* 0x00014000010b7983 */ /* 0x000ea20000300800 */
[----:B-1----:R-:W2:Y:S01]  /*52480*/  LDL.LU R4, [R1+0x110] ;  /* 0x0001100001047983 */ /* 0x002ea20000300800 */
[----:B------:R-:W3:Y:S02]  /*52490*/  LDL.LU R5, [R1+0x114] ;  /* 0x0001140001057983 */ /* 0x000ee40000300800 */
[----:B------:R-:W4:Y:S02]  /*524a0*/  LDL.LU R6, [R1+0x12c] ;  /* 0x00012c0001067983 */ /* 0x000f240000300800 */
[----:B------:R-:W4:Y:S01]  /*524b0*/  LDL.LU R7, [R1+0x13c] ;  /* 0x00013c0001077983 */ /* 0x000f220000300800 */
[----:B------:R0:W-:Y:S04]  /*524c0*/  STS.128 [R3+0x480], R12 ;  /* 0x0004800c03007388 */ /* 0x0001e80000000c00 */
[----:B------:R1:W-:Y:S04]  /*524d0*/  STS.128 [R3+0x100], R16 ;  /* 0x0001001003007388 */ /* 0x0003e80000000c00 */
[----:B------:R1:W-:Y:S04]  /*524e0*/  STS.128 [R3+0x500], R20 ;  /* 0x0005001403007388 */ /* 0x0003e80000000c00 */
[----:B0-----:R-:W4:Y:S01]  /*524f0*/  LDL.LU R12, [R1+0x19c] ;  /* 0x00019c00010c7983 */ /* 0x001f220000300800 */
[----:B------:R-:W4:Y:S02]  /*52500*/  LDL.LU R13, [R1+0x1ac] ;  /* 0x0001ac00010d7983 */ /* 0x000f240000300800 */
[----:B------:R-:W4:Y:S02]  /*52510*/  LDL.LU R14, [R1+0x1bc] ;  /* 0x0001bc00010e7983 */ /* 0x000f240000300800 */
[----:B------:R-:W4:Y:S01]  /*52520*/  LDL.LU R15, [R1+0x1d4] ;  /* 0x0001d400010f7983 */ /* 0x000f220000300800 */
[----:B-1----:R-:W4:Y:S01]  /*52530*/  LDL.LU R16, [R1+0x1a0] ;  /* 0x0001a00001107983 */ /* 0x002f220000300800 */
[----:B------:R-:W4:Y:S02]  /*52540*/  LDL.LU R17, [R1+0x1b0] ;  /* 0x0001b00001117983 */ /* 0x000f240000300800 */
[----:B------:R-:W4:Y:S02]  /*52550*/  LDL.LU R18, [R1+0x1c8] ;  /* 0x0001c80001127983 */ /* 0x000f240000300800 */
[----:B------:R-:W4:Y:S01]  /*52560*/  LDL.LU R19, [R1+0x1c0] ;  /* 0x0001c00001137983 */ /* 0x000f220000300800 */
[----:B------:R-:W4:Y:S01]  /*52570*/  LDL R21, [R1+0x134] ;  /* 0x0001340001157983 */ /* 0x000f220000100800 */
[----:B------:R-:W4:Y:S02]  /*52580*/  LDL.LU R22, [R1+0x138] ;  /* 0x0001380001167983 */ /* 0x000f240000300800 */
[----:B------:R-:W4:Y:S02]  /*52590*/  LDL.LU R23, [R1+0x144] ;  /* 0x0001440001177983 */ /* 0x000f240000300800 */
[----:B------:R-:W4:Y:S01]  /*525a0*/  LDL.LU R20, [R1+0x1c4] ;  /* 0x0001c40001147983 */ /* 0x000f220000300800 */
[----:B--2---:R-:W-:-:S02]  /*525b0*/  F2FP.PACK_AB R4, R4, R27 ;  /* 0x0000001b0404723e */ /* 0x004fc400000000ff */
[----:B---3--:R-:W-:Y:S01]  /*525c0*/  F2FP.PACK_AB R8, R5, R8 ;  /* 0x000000080508723e */ /* 0x008fe200000000ff */
[----:B------:R0:W2:Y:S01]  /*525d0*/  LDL R27, [R1+0x6b4] ;  /* 0x0006b400011b7983 */ /* 0x0000a20000100800 */
[----:B------:R-:W-:Y:S02]  /*525e0*/  F2FP.PACK_AB R5, R9, R2 ;  /* 0x000000020905723e */ /* 0x000fe400000000ff */
[----:B------:R-:W3:Y:S01]  /*525f0*/  LDL.LU R2, [R1+0x1f5c] ;  /* 0x001f5c0001027983 */ /* 0x000ee20000300800 */
[----:B----4-:R-:W-:Y:S02]  /*52600*/  F2FP.PACK_AB R9, R0, R28 ;  /* 0x0000001c0009723e */ /* 0x010fe400000000ff */
[----:B------:R-:W4:Y:S01]  /*52610*/  LDL.LU R0, [R1+0x1f58] ;  /* 0x001f580001007983 */ /* 0x000f220000300800 */
[----:B------:R-:W2:Y:S01]  /*52620*/  LDL.LU R28, [R1+0x1f54] ;  /* 0x001f5400011c7983 */ /* 0x000ea20000300800 */
[----:B------:R-:W-:Y:S02]  /*52630*/  F2FP.PACK_AB R6, R21, R6 ;  /* 0x000000061506723e */ /* 0x000fe400000000ff */
[----:B------:R-:W-:Y:S01]  /*52640*/  F2FP.PACK_AB R10, R22, R10 ;  /* 0x0000000a160a723e */ /* 0x000fe200000000ff */
[----:B------:R-:W2:Y:S01]  /*52650*/  LDL.LU R21, [R1+0x22c] ;  /* 0x00022c0001157983 */ /* 0x000ea20000300800 */
[----:B------:R-:W-:Y:S01]  /*52660*/  F2FP.PACK_AB R7, R23, R7 ;  /* 0x000000071707723e */ /* 0x000fe200000000ff */
[----:B------:R-:W2:Y:S02]  /*52670*/  LDL.LU R22, [R1+0x240] ;  /* 0x0002400001167983 */ /* 0x000ea40000300800 */
[----:B------:R-:W2:Y:S01]  /*52680*/  LDL.LU R23, [R1+0x24c] ;  /* 0x00024c0001177983 */ /* 0x000ea20000300800 */
[----:B---3--:R-:W-:-:S02]  /*52690*/  F2FP.PACK_AB R11, R2, R11 ;  /* 0x0000000b020b723e */ /* 0x008fc400000000ff */
[----:B------:R-:W3:Y:S01]  /*526a0*/  LDL.LU R2, [R1+0x1f50] ;  /* 0x001f500001027983 */ /* 0x000ee20000300800 */
[----:B----4-:R-:W-:-:S03]  /*526b0*/  F2FP.PACK_AB R12, R0, R12 ;  /* 0x0000000c000c723e */ /* 0x010fc600000000ff */
[----:B------:R-:W4:Y:S01]  /*526c0*/  LDL.LU R0, [R1+0x1f4c] ;  /* 0x001f4c0001007983 */ /* 0x000f220000300800 */
[----:B--2---:R-:W-:-:S03]  /*526d0*/  F2FP.PACK_AB R16, R28, R16 ;  /* 0x000000101c10723e */ /* 0x004fc600000000ff */
[----:B------:R-:W2:Y:S01]  /*526e0*/  LDL.LU R28, [R1+0x1f48] ;  /* 0x001f4800011c7983 */ /* 0x000ea20000300800 */
[----:B---3--:R-:W-:-:S03]  /*526f0*/  F2FP.PACK_AB R13, R2, R13 ;  /* 0x0000000d020d723e */ /* 0x008fc600000000ff */
[----:B------:R-:W3:Y:S01]  /*52700*/  LDL.LU R2, [R1+0x1f44] ;  /* 0x001f440001027983 */ /* 0x000ee20000300800 */
[----:B----4-:R-:W-:-:S03]  /*52710*/  F2FP.PACK_AB R17, R0, R17 ;  /* 0x000000110011723e */ /* 0x010fc600000000ff */
[----:B------:R-:W3:Y:S01]  /*52720*/  LDL.LU R0, [R1+0x1f40] ;  /* 0x001f400001007983 */ /* 0x000ee20000300800 */
[----:B------:R-:W-:Y:S02]  /*52730*/  F2FP.PACK_AB R18, R18, R19 ;  /* 0x000000131212723e */ /* 0x000fe400000000ff */
[----:B--2---:R-:W-:Y:S02]  /*52740*/  F2FP.PACK_AB R15, R15, R28 ;  /* 0x0000001c0f0f723e */ /* 0x004fe400000000ff */
[----:B------:R-:W2:Y:S04]  /*52750*/  LDL.LU R28, [R1+0x1f3c] ;  /* 0x001f3c00011c7983 */ /* 0x000ea80000300800 */
[----:B------:R1:W-:Y:S01]  /*52760*/  STS.128 [R3+0x180], R4 ;  /* 0x0001800403007388 */ /* 0x0003e20000000c00 */
[----:B------:R-:W-:-:S02]  /*52770*/  ISETP.GE.U32.AND P0, PT, R26, 0x7f800000, PT ;  /* 0x7f8000001a00780c */ /* 0x000fc40003f06070 */
[----:B---3--:R-:W-:Y:S02]  /*52780*/  F2FP.PACK_AB R19, R0, R2 ;  /* 0x000000020013723e */ /* 0x008fe400000000ff */
[----:B------:R-:W3:Y:S01]  /*52790*/  LDL.LU R0, [R1+0x1f38] ;  /* 0x001f380001007983 */ /* 0x000ee20000300800 */
[----:B------:R-:W2:Y:S02]  /*527a0*/  LDL.LU R2, [R1+0x1f34] ;  /* 0x001f340001027983 */ /* 0x000ea40000300800 */
[----:B-1----:R-:W3:Y:S01]  /*527b0*/  LDL.LU R4, [R1+0x228] ;  /* 0x0002280001047983 */ /* 0x002ee20000300800 */
[----:B------:R-:W-:-:S05]  /*527c0*/  F2FP.PACK_AB R14, R20, R14 ;  /* 0x0000000e140e723e */ /* 0x000fca00000000ff */
[----:B------:R-:W-:Y:S01]  /*527d0*/  @P0 MOV R20, 0x7f800000 ;  /* 0x7f80000000140802 */ /* 0x000fe20000000f00 */
[----:B------:R-:W4:Y:S01]  /*527e0*/  LDL.LU R5, [R1+0x238] ;  /* 0x0002380001057983 */ /* 0x000f220000300800 */
[----:B------:R-:W3:Y:S02]  /*527f0*/  LDL.LU R6, [R1+0x248] ;  /* 0x0002480001067983 */ /* 0x000ee40000300800 */
[----:B------:R-:W3:Y:S01]  /*52800*/  LDL.LU R7, [R1+0x254] ;  /* 0x0002540001077983 */ /* 0x000ee20000300800 */
[----:B------:R1:W-:Y:S01]  /*52810*/  STS.128 [R3+0x580], R8 ;  /* 0x0005800803007388 */ /* 0x0003e20000000c00 */
[----:B------:R-:W-:-:S03]  /*52820*/  @P0 FFMA.FTZ R27, R26, R20, +INF ;  /* 0x7f8000001a1b0423 */ /* 0x000fc60000010014 */
[----:B-1----:R-:W4:Y:S01]  /*52830*/  LDL.LU R8, [R1+0x234] ;  /* 0x0002340001087983 */ /* 0x002f220000300800 */
[----:B------:R-:W4:Y:S01]  /*52840*/  LDL.LU R10, [R1+0x250] ;  /* 0x00025000010a7983 */ /* 0x000f220000300800 */
[----:B--2---:R-:W-:Y:S02]  /*52850*/  F2FP.PACK_AB R20, R2, R28 ;  /* 0x0000001c0214723e */ /* 0x004fe400000000ff */
[----:B------:R-:W2:Y:S01]  /*52860*/  LDL.LU R2, [R1+0x1f30] ;  /* 0x001f300001027983 */ /* 0x000ea20000300800 */
[----:B------:R-:W2:Y:S02]  /*52870*/  LDL.LU R28, [R1+0x1f2c] ;  /* 0x001f2c00011c7983 */ /* 0x000ea40000300800 */
[----:B------:R1:W-:Y:S02]  /*52880*/  @P0 STL [R1+0x6b4], R27 ;  /* 0x0006b41b01000387 */ /* 0x0003e40000100800 */
[----:B------:R-:W2:Y:S01]  /*52890*/  LDL.LU R11, [R1+0x2a4] ;  /* 0x0002a400010b7983 */ /* 0x000ea20000300800 */
[----:B------:R-:W2:Y:S01]  /*528a0*/  LDL.LU R26, [R1+0x2b0] ;  /* 0x0002b000011a7983 */ /* 0x000ea20000300800 */
[----:B---3--:R-:W-:-:S03]  /*528b0*/  F2FP.PACK_AB R4, R4, R0 ;  /* 0x000000000404723e */ /* 0x008fc600000000ff */
[----:B-1----:R-:W3:Y:S01]  /*528c0*/  LDL.LU R27, [R1+0x2ac] ;  /* 0x0002ac00011b7983 */ /* 0x002ee20000300800 */
[----:B------:R-:W3:Y:S03]  /*528d0*/  LDL.LU R0, [R1+0x1f28] ;  /* 0x001f280001007983 */ /* 0x000ee60000300800 */
[----:B------:R1:W-:Y:S04]  /*528e0*/  STS.128 [R3+0x600], R16 ;  /* 0x0006001003007388 */ /* 0x0003e80000000c00 */
[----:B------:R0:W-:Y:S01]  /*528f0*/  STS.128 [R3+0x200], R12 ;  /* 0x0002000c03007388 */ /* 0x0001e20000000c00 */
[----:B----4-:R-:W-:-:S03]  /*52900*/  F2FP.PACK_AB R23, R10, R23 ;  /* 0x000000170a17723e */ /* 0x010fc600000000ff */
[----:B------:R-:W4:Y:S01]  /*52910*/  S2R R9, SR_TID.X ;  /* 0x0000000000097919 */ /* 0x000f220000002100 */
[----:B--2---:R-:W-:-:S03]  /*52920*/  F2FP.PACK_AB R5, R5, R2 ;  /* 0x000000020505723e */ /* 0x004fc600000000ff */
[----:B------:R-:W2:Y:S01]  /*52930*/  LDL.LU R2, [R1+0x1f24] ;  /* 0x001f240001027983 */ /* 0x000ea20000300800 */
[----:B-1----:R-:W2:Y:S02]  /*52940*/  LDL.LU R18, [R1+0x2b4] ;  /* 0x0002b40001127983 */ /* 0x002ea40000300800 */
[----:B0-----:R-:W2:Y:S02]  /*52950*/  LDL.LU R13, [R1+0x2c0] ;  /* 0x0002c000010d7983 */ /* 0x001ea40000300800 */
[----:B------:R-:W2:Y:S01]  /*52960*/  LDL.LU R14, [R1+0x2bc] ;  /* 0x0002bc00010e7983 */ /* 0x000ea20000300800 */
[----:B---3--:R-:W-:Y:S02]  /*52970*/  F2FP.PACK_AB R6, R6, R0 ;  /* 0x000000000606723e */ /* 0x008fe400000000ff */
[----:B------:R-:W3:Y:S01]  /*52980*/  LDL.LU R0, [R1+0x1f20] ;  /* 0x001f200001007983 */ /* 0x000ee20000300800 */
[----:B------:R-:W3:Y:S02]  /*52990*/  LDL.LU R19, [R1+0x2c8] ;  /* 0x0002c80001137983 */ /* 0x000ee40000300800 */
[----:B------:R-:W3:Y:S02]  /*529a0*/  LDL.LU R10, [R1+0x2c4] ;  /* 0x0002c400010a7983 */ /* 0x000ee40000300800 */
[----:B------:R-:W3:Y:S01]  /*529b0*/  LDL.LU R12, [R1+0x2d0] ;  /* 0x0002d000010c7983 */ /* 0x000ee20000300800 */
[----:B------:R-:W3:Y:S01]  /*529c0*/  LDL.LU R15, [R1+0x2cc] ;  /* 0x0002cc00010f7983 */ /* 0x000ee20000300800 */
[----:B------:R-:W3:Y:S01]  /*529d0*/  LDL.LU R17, [R1+0x258] ;  /* 0x0002580001117983 */ /* 0x000ee20000300800 */
[----:B----4-:R-:W-:-:S04]  /*529e0*/  SHF.R.U32.HI R9, RZ, 0x6, R9 ;  /* 0x00000006ff097819 */ /* 0x010fc80000011609 */
[----:B------:R-:W-:Y:S02]  /*529f0*/  SGXT.U32 R9, R9, 0x1 ;  /* 0x000000010909781a */ /* 0x000fe40000000000 */
[----:B------:R-:W-:-:S03]  /*52a00*/  F2FP.PACK_AB R21, R8, R21 ;  /* 0x000000150815723e */ /* 0x000fc600000000ff */
[----:B------:R-:W-:Y:S01]  /*52a10*/  IMAD R9, R9, c[0x0][0x1c8], RZ ;  /* 0x0000720009097a24 */ /* 0x000fe200078e02ff */
[----:B------:R-:W-:-:S05]  /*52a20*/  F2FP.PACK_AB R22, R22, R28 ;  /* 0x0000001c1616723e */ /* 0x000fca00000000ff */
[----:B------:R0:W-:Y:S04]  /*52a30*/  STS.128 [R3+0x280], R20 ;  /* 0x0002801403007388 */ /* 0x0001e80000000c00 */
[----:B0-----:R-:W4:Y:S01]  /*52a40*/  LDL.LU R20, [R1+0x29c] ;  /* 0x00029c0001147983 */ /* 0x001f220000300800 */
[----:B------:R-:W4:Y:S02]  /*52a50*/  LDL.LU R21, [R1+0x2a8] ;  /* 0x0002a80001157983 */ /* 0x000f240000300800 */
[----:B------:R-:W4:Y:S02]  /*52a60*/  LDL.LU R22, [R1+0x2b8] ;  /* 0x0002b80001167983 */ /* 0x000f240000300800 */
[----:B------:R-:W4:Y:S01]  /*52a70*/  LDL.LU R23, [R1+0x2d4] ;  /* 0x0002d40001177983 */ /* 0x000f220000300800 */
[----:B--2---:R-:W-:-:S02]  /*52a80*/  LEA R16, P0, R9, R2, 0x1 ;  /* 0x0000000209107211 */ /* 0x004fc400078008ff */
[----:B---3--:R-:W-:Y:S02]  /*52a90*/  F2FP.PACK_AB R7, R17, R7 ;  /* 0x000000071107723e */ /* 0x008fe400000000ff */
[----:B------:R-:W-:-:S05]  /*52aa0*/  LEA.HI.X.SX32 R17, R9, R0, 0x1, P0 ;  /* 0x0000000009117211 */ /* 0x000fca00000f0eff */
[----:B------:R0:W-:Y:S04]  /*52ab0*/  STL.64 [R1+0x1a8], R16 ;  /* 0x0001a81001007387 */ /* 0x0001e80000100a00 */
[----:B0-----:R-:W4:Y:S01]  /*52ac0*/  LDL.LU R17, [R1+0x2a0] ;  /* 0x0002a00001117983 */ /* 0x001f220000300800 */
[----:B------:R-:W-:-:S05]  /*52ad0*/  IMAD.MOV.U32 R28, RZ, RZ, c[0x0][0x1c8] ;  /* 0x00007200ff1c7624 */ /* 0x000fca00078e00ff */
[----:B------:R-:W-:Y:S01]  /*52ae0*/  LEA R8, R28, R9, 0x1 ;  /* 0x000000091c087211 */ /* 0x000fe200078e08ff */
[----:B------:R0:W-:Y:S03]  /*52af0*/  STS.128 [R3+0x680], R4 ;  /* 0x0006800403007388 */ /* 0x0001e60000000c00 */
[----:B------:R-:W-:Y:S01]  /*52b00*/  LEA R16, P0, R8, R2, 0x1 ;  /* 0x0000000208107211 */ /* 0x000fe200078008ff */
[----:B------:R-:W-:-:S05]  /*52b10*/  IMAD R9, R28, 0x2, R8 ;  /* 0x000000021c097824 */ /* 0x000fca00078e0208 */
[----:B0-----:R-:W-:Y:S02]  /*52b20*/  LEA R7, R28, R9, 0x1 ;  /* 0x000000091c077211 */ /* 0x001fe400078e08ff */
[----:B------:R-:W-:Y:S02]  /*52b30*/  F2FP.PACK_AB R5, R26, R27 ;  /* 0x0000001b1a05723e */ /* 0x000fe400000000ff */
[----:B------:R-:W-:Y:S02]  /*52b40*/  F2FP.PACK_AB R6, R13, R14 ;  /* 0x0000000e0d06723e */ /* 0x000fe400000000ff */
[----:B----4-:R-:W-:Y:S01]  /*52b50*/  F2FP.PACK_AB R4, R17, R20 ;  /* 0x000000141104723e */ /* 0x010fe200000000ff */
[----:B------:R-:W-:-:S05]  /*52b60*/  LEA.HI.X.SX32 R17, R8, R0, 0x1, P0 ;  /* 0x0000000008117211 */ /* 0x000fca00000f0eff */
[----:B------:R0:W-:Y:S01]  /*52b70*/  STL.64 [R1+0x178], R16 ;  /* 0x0001781001007387 */ /* 0x0001e20000100a00 */
[----:B------:R-:W-:Y:S02]  /*52b80*/  F2FP.PACK_AB R8, R21, R11 ;  /* 0x0000000b1508723e */ /* 0x000fe400000000ff */
[----:B0-----:R-:W-:-:S04]  /*52b90*/  LEA R16, P0, R9, R2, 0x1 ;  /* 0x0000000209107211 */ /* 0x001fc800078008ff */
[----:B------:R-:W-:Y:S01]  /*52ba0*/  LEA.HI.X.SX32 R17, R9, R0, 0x1, P0 ;  /* 0x0000000009117211 */ /* 0x000fe200000f0eff */
[C---:B------:R-:W-:Y:S02]  /*52bb0*/  LEA R26, P0, R7.reuse, R2, 0x1 ;  /* 0x00000002071a7211 */ /* 0x040fe400078008ff */
[----:B------:R-:W-:Y:S02]  /*52bc0*/  IMAD R11, R28, 0x2, R7 ;  /* 0x000000021c0b7824 */ /* 0x000fe400078e0207 */
[----:B------:R0:W-:Y:S01]  /*52bd0*/  STL.64 [R1+0x8], R16 ;  /* 0x0000081001007387 */ /* 0x0001e20000100a00 */
[----:B------:R-:W-:Y:S02]  /*52be0*/  LEA.HI.X.SX32 R27, R7, R0, 0x1, P0 ;  /* 0x00000000071b7211 */ /* 0x000fe400000f0eff */
[----:B------:R-:W-:Y:S01]  /*52bf0*/  F2FP.PACK_AB R9, R22, R18 ;  /* 0x000000121609723e */ /* 0x000fe200000000ff */
[----:B0-----:R-:W2:Y:S01]  /*52c00*/  LDL.LU R16, [R1+0x2e0] ;  /* 0x0002e00001107983 */ /* 0x001ea20000300800 */
[----:B------:R-:W3:Y:S02]  /*52c10*/  LDL.LU R20, [R1+0x2e8] ;  /* 0x0002e80001147983 */ /* 0x000ee40000300800 */
[----:B------:R-:W4:Y:S02]  /*52c20*/  LDL.LU R17, [R1+0x2f4] ;  /* 0x0002f40001117983 */ /* 0x000f240000300800 */
[----:B------:R-:W2:Y:S01]  /*52c30*/  LDL.LU R21, [R1+0x2fc] ;  /* 0x0002fc0001157983 */ /* 0x000ea20000300800 */
[----:B------:R-:W2:Y:S01]  /*52c40*/  LDL.LU R18, [R1+0x30c] ;  /* 0x00030c0001127983 */ /* 0x000ea20000300800 */
[----:B------:R-:W2:Y:S02]  /*52c50*/  LDL.LU R14, [R1+0x308] ;  /* 0x00030800010e7983 */ /* 0x000ea40000300800 */
[----:B------:R0:W-:Y:S01]  /*52c60*/  STL.64 [R1+0x120], R26 ;  /* 0x0001201a01007387 */ /* 0x0001e20000100a00 */
[----:B------:R-:W-:-:S02]  /*52c70*/  LEA R13, R28, R11, 0x1 ;  /* 0x0000000b1c0d7211 */ /* 0x000fc400078e08ff */
[----:B0-----:R-:W-:-:S04]  /*52c80*/  LEA R26, P0, R11, R2, 0x1 ;  /* 0x000000020b1a7211 */ /* 0x001fc800078008ff */
[----:B------:R-:W-:Y:S02]  /*52c90*/  LEA.HI.X.SX32 R27, R11, R0, 0x1, P0 ;  /* 0x000000000b1b7211 */ /* 0x000fe400000f0eff */
[----:B------:R-:W2:Y:S01]  /*52ca0*/  LDL.LU R11, [R1+0x2d8] ;  /* 0x0002d800010b7983 */ /* 0x000ea20000300800 */
[----:B------:R-:W-:Y:S01]  /*52cb0*/  F2FP.PACK_AB R7, R12, R15 ;  /* 0x0000000f0c07723e */ /* 0x000fe200000000ff */
[----:B------:R-:W3:Y:S02]  /*52cc0*/  LDL.LU R22, [R1+0x348] ;  /* 0x0003480001167983 */ /* 0x000ee40000300800 */
[----:B------:R-:W3:Y:S01]  /*52cd0*/  LDL.LU R15, [R1+0x344] ;  /* 0x00034400010f7983 */ /* 0x000ee20000300800 */
[----:B------:R-:W-:Y:S01]  /*52ce0*/  F2FP.PACK_AB R10, R19, R10 ;  /* 0x0000000a130a723e */ /* 0x000fe200000000ff */
[----:B------:R0:W-:Y:S01]  /*52cf0*/  STL.64 [R1+0x1a0], R26 ;  /* 0x0001a01a01007387 */ /* 0x0001e20000100a00 */
[----:B------:R-:W3:Y:S03]  /*52d00*/  LDL.LU R19, [R1+0x34c] ;  /* 0x00034c0001137983 */ /* 0x000ee60000300800 */
[----:B------:R1:W-:Y:S01]  /*52d10*/  STS.128 [R3+0x300], R4 ;  /* 0x0003000403007388 */ /* 0x0003e20000000c00 */
[----:B------:R-:W-:Y:S01]  /*52d20*/  IMAD R12, R28, 0x2, R13 ;  /* 0x000000021c0c7824 */ /* 0x000fe200078e020d */
[----:B0-----:R-:W-:-:S04]  /*52d30*/  LEA R26, P0, R13, R2, 0x1 ;  /* 0x000000020d1a7211 */ /* 0x001fc800078008ff */
[----:B------:R-:W-:Y:S02]  /*52d40*/  LEA.HI.X.SX32 R27, R13, R0, 0x1, P0 ;  /* 0x000000000d1b7211 */ /* 0x000fe400000f0eff */
[----:B--2---:R-:W-:Y:S02]  /*52d50*/  F2FP.PACK_AB R11, R11, R23 ;  /* 0x000000170b0b723e */ /* 0x004fe400000000ff */
[----:B------:R-:W2:Y:S01]  /*52d60*/  LDL.LU R23, [R1+0x354] ;  /* 0x0003540001177983 */ /* 0x000ea20000300800 */
[----:B-1----:R-:W2:Y:S02]  /*52d70*/  LDL.LU R4, [R1+0x2e4] ;  /* 0x0002e40001047983 */ /* 0x002ea40000300800 */
[----:B------:R-:W4:Y:S02]  /*52d80*/  LDL.LU R6, [R1+0x2f8] ;  /* 0x0002f80001067983 */ /* 0x000f240000300800 */
[----:B------:R-:W3:Y:S01]  /*52d90*/  LDL.LU R7, [R1+0x304] ;  /* 0x0003040001077983 */ /* 0x000ee20000300800 */
[----:B------:R-:W4:Y:S01]  /*52da0*/  LDL.LU R13, [R1+0x2ec] ;  /* 0x0002ec00010d7983 */ /* 0x000f220000300800 */
[----:B------:R0:W-:Y:S01]  /*52db0*/  STL.64 [R1+0x198], R26 ;  /* 0x0001981a01007387 */ /* 0x0001e20000100a00 */
[----:B------:R-:W-:-:S02]  /*52dc0*/  LEA R5, R28, R12, 0x1 ;  /* 0x0000000c1c057211 */ /* 0x000fc400078e08ff */
[----:B------:R1:W-:Y:S01]  /*52dd0*/  STS.128 [R3+0x700], R8 ;  /* 0x0007000803007388 */ /* 0x0003e20000000c00 */
[----:B0-----:R-:W-:-:S04]  /*52de0*/  LEA R26, P0, R12, R2, 0x1 ;  /* 0x000000020c1a7211 */ /* 0x001fc800078008ff */
[----:B------:R-:W-:Y:S02]  /*52df0*/  LEA.HI.X.SX32 R27, R12, R0, 0x1, P0 ;  /* 0x000000000c1b7211 */ /* 0x000fe400000f0eff */
[----:B-1----:R-:W-:-:S04]  /*52e00*/  LEA R8, P0, R5, R2, 0x1 ;  /* 0x0000000205087211 */ /* 0x002fc800078008ff */
[----:B------:R-:W-:Y:S01]  /*52e10*/  LEA.HI.X.SX32 R9, R5, R0, 0x1, P0 ;  /* 0x0000000005097211 */ /* 0x000fe200000f0eff */
[----:B------:R0:W-:Y:S04]  /*52e20*/  STL.64 [R1+0x188], R26 ;  /* 0x0001881a01007387 */ /* 0x0001e80000100a00 */
[----:B0-----:R-:W4:Y:S01]  /*52e30*/  LDL.LU.64 R26, [R1+0x1f18] ;  /* 0x001f1800011a7983 */ /* 0x001f220000300a00 */
[----:B------:R-:W4:Y:S02]  /*52e40*/  LDL.LU R12, [R1+0x358] ;  /* 0x00035800010c7983 */ /* 0x000f240000300800 */
[----:B------:R0:W-:Y:S01]  /*52e50*/  STL.64 [R1+0xa8], R8 ;  /* 0x0000a80801007387 */ /* 0x0001e20000100a00 */
[----:B------:R-:W-:Y:S02]  /*52e60*/  F2FP.PACK_AB R18, R18, R14 ;  /* 0x0000000e1212723e */ /* 0x000fe400000000ff */
[----:B--2---:R-:W-:Y:S01]  /*52e70*/  F2FP.PACK_AB R16, R4, R16 ;  /* 0x000000100410723e */ /* 0x004fe200000000ff */
[----:B------:R-:W-:Y:S01]  /*52e80*/  IMAD R4, R28, 0x2, R5 ;  /* 0x000000021c047824 */ /* 0x000fe200078e0205 */
[----:B---3--:R-:W-:-:S02]  /*52e90*/  F2FP.PACK_AB R21, R7, R21 ;  /* 0x000000150715723e */ /* 0x008fc400000000ff */
[----:B----4-:R-:W-:Y:S01]  /*52ea0*/  F2FP.PACK_AB R20, R13, R20 ;  /* 0x000000140d14723e */ /* 0x010fe200000000ff */
[----:B------:R-:W2:Y:S01]  /*52eb0*/  LDL.LU R7, [R1+0x3c] ;  /* 0x00003c0001077983 */ /* 0x000ea20000300800 */
[----:B------:R-:W3:Y:S01]  /*52ec0*/  LDL.LU R13, [R1+0x40] ;  /* 0x00004000010d7983 */ /* 0x000ee20000300800 */
[----:B0-----:R-:W-:Y:S02]  /*52ed0*/  LEA R8, P0, R4, R2, 0x1 ;  /* 0x0000000204087211 */ /* 0x001fe400078008ff */
[----:B------:R-:W-:Y:S01]  /*52ee0*/  F2FP.PACK_AB R17, R6, R17 ;  /* 0x000000110611723e */ /* 0x000fe200000000ff */
[----:B------:R-:W4:Y:S01]  /*52ef0*/  LDL.LU R10, [R1+0x4c] ;  /* 0x00004c00010a7983 */ /* 0x000f220000300800 */
[----:B------:R-:W4:Y:S01]  /*52f00*/  LDL.LU R6, [R1+0x48] ;  /* 0x0000480001067983 */ /* 0x000f220000300800 */
[----:B------:R-:W-:-:S05]  /*52f10*/  LEA.HI.X.SX32 R9, R4, R0, 0x1, P0 ;  /* 0x0000000004097211 */ /* 0x000fca00000f0eff */
[----:B------:R0:W-:Y:S01]  /*52f20*/  STL.64 [R1+0x158], R8 ;  /* 0x0001580801007387 */ /* 0x0001e20000100a00 */
[----:B------:R-:W2:Y:S02]  /*52f30*/  LDL.LU R14, [R1+0x50] ;  /* 0x00005000010e7983 */ /* 0x000ea40000300800 */
[----:B------:R-:W2:Y:S01]  /*52f40*/  LDL.LU R11, [R1+0x58] ;  /* 0x00005800010b7983 */ /* 0x000ea20000300800 */
[----:B0-----:R-:W2:Y:S01]  /*52f50*/  LDL.LU R9, [R1+0x350] ;  /* 0x0003500001097983 */ /* 0x001ea20000300800 */
[----:B------:R-:W-:-:S04]  /*52f60*/  LEA R5, R28, R4, 0x1 ;  /* 0x000000041c057211 */ /* 0x000fc800078e08ff */
[----:B------:R-:W-:Y:S02]  /*52f70*/  LEA R8, P0, R5, R2, 0x1 ;  /* 0x0000000205087211 */ /* 0x000fe400078008ff */
[----:B------:R-:W-:Y:S02]  /*52f80*/  F2FP.PACK_AB R22, R22, R15 ;  /* 0x0000000f1616723e */ /* 0x000fe400000000ff */
[----:B------:R-:W3:Y:S01]  /*52f90*/  LDL.LU R15, [R1+0x60] ;  /* 0x00006000010f7983 */ /* 0x000ee20000300800 */
[----:B------:R-:W-:Y:S01]  /*52fa0*/  IMAD R4, R28, 0x2, R5 ;  /* 0x000000021c047824 */ /* 0x000fe200078e0205 */
[----:B------:R-:W-:-:S05]  /*52fb0*/  F2FP.PACK_AB R23, R12, R23 ;  /* 0x000000170c17723e */ /* 0x000fca00000000ff */
[----:B------:R-:W-:Y:S01]  /*52fc0*/  STS.128 [R3+0x780], R20 ;  /* 0x0007801403007388 */ /* 0x000fe20000000c00 */
[----:B--2---:R-:W-:Y:S01]  /*52fd0*/  F2FP.PACK_AB R19, R9, R19 ;  /* 0x000000130913723e */ /* 0x004fe200000000ff */
[----:B------:R-:W-:-:S04]  /*52fe0*/  LEA.HI.X.SX32 R9, R5, R0, 0x1, P0 ;  /* 0x0000000005097211 */ /* 0x000fc800000f0eff */
[----:B------:R0:W-:Y:S04]  /*52ff0*/  STS.128 [R3+0x380], R16 ;  /* 0x0003801003007388 */ /* 0x0001e80000000c00 */
[----:B------:R1:W-:Y:S01]  /*53000*/  STL.64 [R1+0x168], R8 ;  /* 0x0001680801007387 */ /* 0x0003e20000100a00 */
[----:B------:R-:W-:Y:S06]  /*53010*/  BAR.SYNC.DEFER_BLOCKING 0x0 ;  /* 0x0000000000007b1d */ /* 0x000fec0000010000 */
[----:B0-----:R-:W2:Y:S01]  /*53020*/  LDL.LU R19, [R1+0x5c] ;  /* 0x00005c0001137983 */ /* 0x001ea20000300800 */
[C---:B-1----:R-:W-:Y:S01]  /*53030*/  LEA R8, P0, R4.reuse, R2, 0x1 ;  /* 0x0000000204087211 */ /* 0x042fe200078008ff */
[----:B------:R-:W3:Y:S03]  /*53040*/  LDL.LU R18, [R1+0x64] ;  /* 0x0000640001127983 */ /* 0x000ee60000300800 */
[----:B------:R-:W-:-:S05]  /*53050*/  LEA.HI.X.SX32 R9, R4, R0, 0x1, P0 ;  /* 0x0000000004097211 */ /* 0x000fca00000f0eff */
[----:B------:R0:W-:Y:S01]  /*53060*/  STL.64 [R1+0x160], R8 ;  /* 0x0001600801007387 */ /* 0x0001e20000100a00 */
[----:B------:R-:W3:Y:S02]  /*53070*/  LDL.LU R22, [R1+0x44] ;  /* 0x0000440001167983 */ /* 0x000ee40000300800 */
[----:B------:R-:W3:Y:S01]  /*53080*/  LDL.LU R23, [R1+0x54] ;  /* 0x0000540001177983 */ /* 0x000ee20000300800 */
[----:B0-----:R-:W-:Y:S02]  /*53090*/  F2FP.PACK_AB R9, R7, R29 ;  /* 0x0000001d0709723e */ /* 0x001fe400000000ff */
[----:B------:R-:W0:Y:S01]  /*530a0*/  S2R R7, SR_TID.X ;  /* 0x0000000000077919 */ /* 0x000e220000002100 */
[----:B------:R-:W-:Y:S02]  /*530b0*/  LEA R5, R28, R4, 0x1 ;  /* 0x000000041c057211 */ /* 0x000fe400078e08ff */
[----:B----4-:R-:W-:Y:S02]  /*530c0*/  F2FP.PACK_AB R10, R10, R6 ;  /* 0x000000060a0a723e */ /* 0x010fe400000000ff */
[----:B------:R-:W-:Y:S01]  /*530d0*/  LEA R16, P0, R5, R2, 0x1 ;  /* 0x0000000205107211 */ /* 0x000fe200078008ff */
[----:B------:R-:W-:-:S03]  /*530e0*/  IMAD R4, R28, 0x2, R5 ;  /* 0x000000021c047824 */ /* 0x000fc600078e0205 */
[----:B------:R-:W-:Y:S02]  /*530f0*/  LEA.HI.X.SX32 R17, R5, R0, 0x1, P0 ;  /* 0x0000000005117211 */ /* 0x000fe400000f0eff */
[----:B------:R-:W-:Y:S02]  /*53100*/  F2FP.PACK_AB R8, R25, R24 ;  /* 0x000000181908723e */ /* 0x000fe400000000ff */
[----:B------:R-:W-:Y:S01]  /*53110*/  F2FP.PACK_AB R12, R27, R26 ;  /* 0x0000001a1b0c723e */ /* 0x000fe200000000ff */
[----:B------:R1:W-:Y:S01]  /*53120*/  STL.64 [R1+0x148], R16 ;  /* 0x0001481001007387 */ /* 0x0003e20000100a00 */
[C---:B0-----:R-:W-:Y:S01]  /*53130*/  SHF.L.U32 R6, R7.reuse, 0xc, RZ ;  /* 0x0000000c07067819 */ /* 0x041fe200000006ff */
[----:B------:R-:W-:-:S03]  /*53140*/  LOP3.LUT R7, R7, 0x7f, RZ, 0xc0, !PT ;  /* 0x0000007f07077812 */ /* 0x000fc600078ec0ff */
[----:B------:R-:W-:Y:S02]  /*53150*/  LOP3.LUT R6, R6, 0x6000, RZ, 0xc0, !PT ;  /* 0x0000600006067812 */ /* 0x000fe400078ec0ff */
[----:B-1----:R-:W-:Y:S02]  /*53160*/  LEA R16, P0, R4, R2, 0x1 ;  /* 0x0000000204107211 */ /* 0x002fe400078008ff */
[----:B------:R-:W-:Y:S02]  /*53170*/  LEA R5, R28, R4, 0x1 ;  /* 0x000000041c057211 */ /* 0x000fe400078e08ff */
[----:B------:R-:W-:-:S05]  /*53180*/  LEA.HI.X.SX32 R17, R4, R0, 0x1, P0 ;  /* 0x0000000004117211 */ /* 0x000fca00000f0eff */
[----:B------:R0:W-:Y:S01]  /*53190*/  STL.64 [R1+0xe0], R16 ;  /* 0x0000e01001007387 */ /* 0x0001e20000100a00 */
[----:B------:R-:W-:Y:S01]  /*531a0*/  IMAD R4, R28, 0x2, R5 ;  /* 0x000000021c047824 */ /* 0x000fe200078e0205 */
[----:B0-----:R-:W-:-:S04]  /*531b0*/  LEA R16, P0, R5, R2, 0x1 ;  /* 0x0000000205107211 */ /* 0x001fc800078008ff */
[----:B------:R-:W-:Y:S01]  /*531c0*/  LEA.HI.X.SX32 R17, R5, R0, 0x1, P0 ;  /* 0x0000000005117211 */ /* 0x000fe200000f0eff */
[----:B------:R-:W-:-:S04]  /*531d0*/  IMAD R5, R28, 0x2, R4 ;  /* 0x000000021c057824 */ /* 0x000fc800078e0204 */
[----:B------:R0:W-:Y:S02]  /*531e0*/  STL.64 [R1+0x100], R16 ;  /* 0x0001001001007387 */ /* 0x0001e40000100a00 */
[----:B0-----:R-:W-:-:S04]  /*531f0*/  LEA R16, P0, R4, R2, 0x1 ;  /* 0x0000000204107211 */ /* 0x001fc800078008ff */
[----:B------:R-:W-:Y:S01]  /*53200*/  LEA.HI.X.SX32 R17, R4, R0, 0x1, P0 ;  /* 0x0000000004117211 */ /* 0x000fe200000f0eff */
[----:B------:R-:W-:-:S05]  /*53210*/  IMAD R4, R28, 0x2, R5 ;  /* 0x000000021c047824 */ /* 0x000fca00078e0205 */
[C---:B------:R-:W-:Y:S01]  /*53220*/  LEA R29, R28.reuse, R4, 0x1 ;  /* 0x000000041c1d7211 */ /* 0x040fe200078e08ff */
[----:B------:R0:W-:Y:S04]  /*53230*/  STL.64 [R1+0x118], R16 ;  /* 0x0001181001007387 */ /* 0x0001e80000100a00 */
[----:B0-----:R-:W-:Y:S01]  /*53240*/  IMAD R17, R28, 0x2, R29 ;  /* 0x000000021c117824 */ /* 0x001fe200078e021d */
[----:B--2---:R-:W-:Y:S01]  /*53250*/  F2FP.PACK_AB R11, R19, R11 ;  /* 0x0000000b130b723e */ /* 0x004fe200000000ff */
[----:B------:R-:W-:-:S05]  /*53260*/  LEA R19, R7, R6, 0x4 ;  /* 0x0000000607137211 */ /* 0x000fca00078e20ff */
[----:B------:R-:W0:Y:S01]  /*53270*/  LDS.128 R24, [R19] ;  /* 0x0000000013187984 */ /* 0x000e220000000c00 */
[----:B------:R-:W-:-:S04]  /*53280*/  LEA R6, P0, R5, R2, 0x1 ;  /* 0x0000000205067211 */ /* 0x000fc800078008ff */
[----:B------:R-:W-:Y:S01]  /*53290*/  LEA.HI.X.SX32 R7, R5, R0, 0x1, P0 ;  /* 0x0000000005077211 */ /* 0x000fe200000f0eff */
[----:B------:R-:W-:-:S04]  /*532a0*/  LEA R20, P0, R4, R2, 0x1 ;  /* 0x0000000204147211 */ /* 0x000fc800078008ff */
[----:B------:R-:W-:Y:S01]  /*532b0*/  LEA.HI.X.SX32 R21, R4, R0, 0x1, P0 ;  /* 0x0000000004157211 */ /* 0x000fe200000f0eff */
[----:B------:R-:W-:Y:S01]  /*532c0*/  LEA R4, P0, R29, R2, 0x1 ;  /* 0x000000021d047211 */ /* 0x000fe200078008ff */
[----:B------:R-:W-:Y:S01]  /*532d0*/  STL.64 [R1+0x110], R6 ;  /* 0x0001100601007387 */ /* 0x000fe20000100a00 */
[----:B---3--:R-:W-:Y:S02]  /*532e0*/  F2FP.PACK_AB R13, R22, R13 ;  /* 0x0000000d160d723e */ /* 0x008fe400000000ff */
[----:B------:R-:W-:Y:S01]  /*532f0*/  F2FP.PACK_AB R14, R23, R14 ;  /* 0x0000000e170e723e */ /* 0x000fe200000000ff */
[----:B------:R-:W-:Y:S02]  /*53300*/  STL.64 [R1+0x108], R20 ;  /* 0x0001081401007387 */ /* 0x000fe40000100a00 */
[----:B------:R-:W1:Y:S04]  /*53310*/  LDS.128 R20, [R19+0x800] ;  /* 0x0008000013147984 */ /* 0x000e680000000c00 */
[----:B------:R-:W-:Y:S04]  /*53320*/  STL [R1+0x130], R4 ;  /* 0x0001300401007387 */ /* 0x000fe80000100800 */
[----:B0-----:R-:W-:Y:S01]  /*53330*/  STL.64 [R1+0x40], R24 ;  /* 0x0000401801007387 */ /* 0x001fe20000100a00 */
[----:B------:R-:W-:Y:S02]  /*53340*/  STL.64 [R1+0x48], R26 ;  /* 0x0000481a01007387 */ /* 0x000fe40000100a00 */
[----:B------:R-:W0:Y:S01]  /*53350*/  LDS.128 R24, [R19+0x1000] ;  /* 0x0010000013187984 */ /* 0x000e220000000c00 */
[C---:B------:R-:W-:Y:S01]  /*53360*/  LOP3.LUT R16, R19.reuse, 0x20, RZ, 0x3c, !PT ;  /* 0x0000002013107812 */ /* 0x040fe200078e3cff */
[----:B-1----:R-:W-:Y:S02]  /*53370*/  STL.64 [R1+0x80], R20 ;  /* 0x0000801401007387 */ /* 0x002fe40000100a00 */
[----:B------:R-:W-:Y:S02]  /*53380*/  STL.64 [R1+0x88], R22 ;  /* 0x0000881601007387 */ /* 0x000fe40000100a00 */
[----:B------:R-:W1:Y:S01]  /*53390*/  LDS.128 R20, [R19+0x1800] ;  /* 0x0018000013147984 */ /* 0x000e620000000c00 */
[----:B0-----:R-:W-:Y:S03]  /*533a0*/  STL.64 [R1+0xd0], R24 ;  /* 0x0000d01801007387 */ /* 0x001fe60000100a00 */
[----:B------:R-:W-:Y:S02]  /*533b0*/  STL.64 [R1+0xd8], R26 ;  /* 0x0000d81a01007387 */ /* 0x000fe40000100a00 */
[----:B------:R-:W0:Y:S01]  /*533c0*/  LDS.128 R24, [R16] ;  /* 0x0000000010187984 */ /* 0x000e220000000c00 */
[----:B-1----:R-:W-:Y:S03]  /*533d0*/  STL.64 [R1+0xc0], R20 ;  /* 0x0000c01401007387 */ /* 0x002fe60000100a00 */
[----:B------:R-:W-:Y:S02]  /*533e0*/  STL.64 [R1+0xc8], R22 ;  /* 0x0000c81601007387 */ /* 0x000fe40000100a00 */
[----:B------:R-:W1:Y:S01]  /*533f0*/  LDS.128 R20, [R16+0x800] ;  /* 0x0008000010147984 */ /* 0x000e620000000c00 */
[----:B0-----:R-:W-:Y:S03]  /*53400*/  STL.64 [R1+0x50], R24 ;  /* 0x0000501801007387 */ /* 0x001fe60000100a00 */
[----:B------:R-:W-:Y:S02]  /*53410*/  STL.64 [R1+0x58], R26 ;  /* 0x0000581a01007387 */ /* 0x000fe40000100a00 */
[----:B------:R-:W0:Y:S01]  /*53420*/  LDS.128 R24, [R16+0x1000] ;  /* 0x0010000010187984 */ /* 0x000e220000000c00 */
[----:B------:R-:W-:-:S02]  /*53430*/  LOP3.LUT R7, R19, 0x40, RZ, 0x3c, !PT ;  /* 0x0000004013077812 */ /* 0x000fc400078e3cff */
[----:B------:R-:W-:Y:S02]  /*53440*/  F2FP.PACK_AB R15, R18, R15 ;  /* 0x0000000f120f723e */ /* 0x000fe400000000ff */
[----:B------:R-:W-:Y:S01]  /*53450*/  LOP3.LUT R6, R19, 0x60, RZ, 0x3c, !PT ;  /* 0x0000006013067812 */ /* 0x000fe200078e3cff */
[----:B-1----:R-:W-:Y:S01]  /*53460*/  STL.64 [R1+0x90], R20 ;  /* 0x0000901401007387 */ /* 0x002fe20000100a00 */
[----:B------:R-:W-:Y:S02]  /*53470*/  STL.64 [R1+0x98], R22 ;  /* 0x0000981601007387 */ /* 0x000fe40000100a00 */
[----:B------:R-:W1:Y:S02]  /*53480*/  LDS.128 R20, [R16+0x1800] ;  /* 0x0018000010147984 */ /* 0x000e640000000c00 */
[----:B------:R-:W2:Y:S04]  /*53490*/  LDS.128 R16, [R7] ;  /* 0x0000000007107984 */ /* 0x000ea80000000c00 */
[----:B0-----:R-:W-:Y:S01]  /*534a0*/  STL.64 [R1+0xb0], R24 ;  /* 0x0000b01801007387 */ /* 0x001fe20000100a00 */
[----:B------:R-:W-:Y:S02]  /*534b0*/  STL.64 [R1+0xb8], R26 ;  /* 0x0000b81a01007387 */ /* 0x000fe40000100a00 */
[----:B------:R-:W0:Y:S01]  /*534c0*/  LDS.128 R24, [R7+0x800] ;  /* 0x0008000007187984 */ /* 0x000e220000000c00 */
[----:B-1----:R-:W-:Y:S03]  /*534d0*/  STL.64 [R1+0x70], R20 ;  /* 0x0000701401007387 */ /* 0x002fe60000100a00 */
[----:B------:R-:W-:Y:S02]  /*534e0*/  STL.64 [R1+0x78], R22 ;  /* 0x0000781601007387 */ /* 0x000fe40000100a00 */
[----:B------:R-:W1:Y:S04]  /*534f0*/  LDS.128 R20, [R7+0x1000] ;  /* 0x0010000007147984 */ /* 0x000e680000000c00 */
[----:B--2---:R-:W-:Y:S01]  /*53500*/  STL.64 [R1+0x60], R16 ;  /* 0x0000601001007387 */ /* 0x004fe20000100a00 */
[----:B------:R-:W-:Y:S02]  /*53510*/  STL.64 [R1+0x68], R18 ;  /* 0x0000681201007387 */ /* 0x000fe40000100a00 */
[----:B------:R-:W-:Y:S02]  /*53520*/  LDS.128 R16, [R7+0x1800] ;  /* 0x0018000007107984 */ /* 0x000fe40000000c00 */
[----:B0-----:R-:W-:Y:S02]  /*53530*/  STL.64 [R1+0x30], R24 ;  /* 0x0000301801007387 */ /* 0x001fe40000100a00 */
[----:B------:R-:W-:Y:S02]  /*53540*/  STL.64 [R1+0x38], R26 ;  /* 0x0000381a01007387 */ /* 0x000fe40000100a00 */
[----:B------:R-:W0:Y:S01]  /*53550*/  LDS.128 R24, [R6] ;  /* 0x0000000006187984 */ /* 0x000e220000000c00 */
[----:B-1----:R-:W-:Y:S03]  /*53560*/  STL.64 [R1+0x20], R20 ;  /* 0x0000201401007387 */ /* 0x002fe60000100a00 */
[----:B------:R-:W-:Y:S02]  /*53570*/  STL.64 [R1+0x28], R22 ;  /* 0x0000281601007387 */ /* 0x000fe40000100a00 */
[----:B------:R-:W1:Y:S01]  /*53580*/  LDS.128 R20, [R6+0x800] ;  /* 0x0008000006147984 */ /* 0x000e620000000c00 */
[----:B0-----:R-:W-:Y:S03]  /*53590*/  STL [R1+0x1f08], R24 ;  /* 0x001f081801007387 */ /* 0x001fe60000100800 */
[----:B------:R-:W-:Y:S02]  /*535a0*/  STL.64 [R1+0x10], R16 ;  /* 0x0000101001007387 */ /* 0x000fe40000100a00 */
[----:B------:R-:W-:Y:S02]  /*535b0*/  STL.64 [R1+0x18], R18 ;  /* 0x0000181201007387 */ /* 0x000fe40000100a00 */
[----:B------:R-:W0:Y:S04]  /*535c0*/  LDS.128 R16, [R6+0x1000] ;  /* 0x0010000006107984 */ /* 0x000e280000000c00 */
[----:B------:R-:W2:Y:S04]  /*535d0*/  LDS.128 R4, [R6+0x1800] ;  /* 0x0018000006047984 */ /* 0x000ea80000000c00 */
[----:B------:R-:W-:Y:S01]  /*535e0*/  STL [R1+0x1ec8], R25 ;  /* 0x001ec81901007387 */ /* 0x000fe20000100800 */
[----:B------:R-:W-:Y:S02]  /*535f0*/  STL [R1+0x1e24], R27 ;  /* 0x001e241b01007387 */ /* 0x000fe40000100800 */
[----:B------:R3:W-:Y:S02]  /*53600*/  STL [R1+0x1e70], R26 ;  /* 0x001e701a01007387 */ /* 0x0007e40000100800 */
[----:B------:R-:W-:Y:S06]  /*53610*/  BAR.SYNC.DEFER_BLOCKING 0x0 ;  /* 0x0000000000007b1d */ /* 0x000fec0000010000 */
[----:B---3--:R-:W3:Y:S01]  /*53620*/  LDL.LU R26, [R1+0x184] ;  /* 0x00018400011a7983 */ /* 0x008ee20000300800 */
[----:B-1----:R-:W-:Y:S02]  /*53630*/  STL [R1+0x1f0c], R20 ;  /* 0x001f0c1401007387 */ /* 0x002fe40000100800 */
[----:B------:R1:W-:Y:S02]  /*53640*/  STL [R1+0x1ecc], R21 ;  /* 0x001ecc1501007387 */ /* 0x0003e40000100800 */
[----:B-1----:R-:W3:Y:S01]  /*53650*/  LDL.LU R21, [R1+0x190] ;  /* 0x0001900001157983 */ /* 0x002ee20000300800 */
[----:B------:R1:W-:Y:S03]  /*53660*/  STL.64 [R1+0x1e60], R22 ;  /* 0x001e601601007387 */ /* 0x0003e60000100a00 */
[----:B-1----:R-:W4:Y:S01]  /*53670*/  LDL.LU R23, [R1+0x174] ;  /* 0x0001740001177983 */ /* 0x002f220000300800 */
[----:B0-----:R0:W-:Y:S03]  /*53680*/  STL [R1+0x1f10], R16 ;  /* 0x001f101001007387 */ /* 0x0011e60000100800 */
[----:B0-----:R-:W4:Y:S01]  /*53690*/  LDL.LU R16, [R1+0x180] ;  /* 0x0001800001107983 */ /* 0x001f220000300800 */
[----:B------:R-:W-:Y:S02]  /*536a0*/  STL [R1+0x1ed0], R17 ;  /* 0x001ed01101007387 */ /* 0x000fe40000100800 */
[----:B------:R0:W-:Y:S02]  /*536b0*/  STL [R1+0x1e74], R18 ;  /* 0x001e741201007387 */ /* 0x0001e40000100800 */
[----:B0-----:R-:W3:Y:S01]  /*536c0*/  LDL.LU R18, [R1+0x154] ;  /* 0x0001540001127983 */ /* 0x001ee20000300800 */
[----:B------:R0:W-:Y:S03]  /*536d0*/  STL [R1+0x1e3c], R19 ;  /* 0x001e3c1301007387 */ /* 0x0001e60000100800 */
[----:B0-----:R-:W3:Y:S01]  /*536e0*/  LDL.LU R19, [R1+0x170] ;  /* 0x0001700001137983 */ /* 0x001ee20000300800 */
[----:B------:R-:W3:Y:S02]  /*536f0*/  LDL.LU R22, [R1+0x1dc] ;  /* 0x0001dc0001167983 */ /* 0x000ee40000300800 */
[----:B------:R-:W3:Y:S02]  /*53700*/  LDL.LU R20, [R1+0x194] ;  /* 0x0001940001147983 */ /* 0x000ee40000300800 */
[----:B------:R-:W3:Y:S01]  /*53710*/  LDL.LU R25, [R1+0x1e4] ;  /* 0x0001e40001197983 */ /* 0x000ee20000300800 */
[----:B------:R-:W3:Y:S01]  /*53720*/  LDL.LU R24, [R1+0x1e0] ;  /* 0x0001e00001187983 */ /* 0x000ee20000300800 */
[----:B--2---:R0:W-:Y:S03]  /*53730*/  STL [R1+0x1ed4], R5 ;  /* 0x001ed40501007387 */ /* 0x0041e60000100800 */
[----:B0-----:R-:W2:Y:S01]  /*53740*/  LDL.LU R5, [R1+0xf4] ;  /* 0x0000f40001057983 */ /* 0x001ea20000300800 */
[----:B------:R0:W-:Y:S03]  /*53750*/  STL.64 [R1+0x1e48], R6 ;  /* 0x001e480601007387 */ /* 0x0001e60000100a00 */
[----:B0-----:R0:W2:Y:S04]  /*53760*/  LDL.64 R6, [R1+0x130] ;  /* 0x0001300001067983 */ /* 0x0010a80000100a00 */
[----:B------:R1:W-:Y:S04]  /*53770*/  STS.128 [R3], R8 ;  /* 0x0000000803007388 */ /* 0x0003e80000000c00 */
[----:B-1----:R-:W3:Y:S01]  /*53780*/  LDL.LU R8, [R1+0xe8] ;  /* 0x0000e80001087983 */ /* 0x002ee20000300800 */
[----:B------:R-:W3:Y:S01]  /*53790*/  LDL.LU R9, [R1+0x150] ;  /* 0x0001500001097983 */ /* 0x000ee20000300800 */
[----:B------:R-:W-:-:S05]  /*537a0*/  LEA R11, R28, R29, 0x1 ;  /* 0x0000001d1c0b7211 */ /* 0x000fca00078e08ff */
[----:B------:R-:W-:Y:S01]  /*537b0*/  IMAD R10, R28, 0x2, R11 ;  /* 0x000000021c0a7824 */ /* 0x000fe200078e020b */
[----:B--2---:R-:W-:Y:S02]  /*537c0*/  LEA.HI.X.SX32 R7, R29, R0, 0x1, P0 ;  /* 0x000000001d077211 */ /* 0x004fe400000f0eff */
[----:B------:R-:W2:Y:S01]  /*537d0*/  LDL.LU R29, [R1+0xec] ;  /* 0x0000ec00011d7983 */ /* 0x000ea20000300800 */
[----:B------:R-:W2:Y:S02]  /*537e0*/  LDL.LU R17, [R1+0x1ec] ;  /* 0x0001ec0001117983 */ /* 0x000ea40000300800 */
[----:B------:R-:W2:Y:S01]  /*537f0*/  LDL.LU R27, [R1+0x1e8] ;  /* 0x0001e800011b7983 */ /* 0x000ea20000300800 */
[C---:B------:R-:W-:Y:S01]  /*53800*/  LEA R6, P0, R11.reuse, R2, 0x1 ;  /* 0x000000020b067211 */ /* 0x040fe200078008ff */
[----:B------:R1:W-:Y:S03]  /*53810*/  STL [R1+0x134], R7 ;  /* 0x0001340701007387 */ /* 0x0003e60000100800 */
[----:B-1----:R-:W-:-:S05]  /*53820*/  LEA.HI.X.SX32 R7, R11, R0, 0x1, P0 ;  /* 0x000000000b077211 */ /* 0x002fca00000f0eff */
[----:B------:R1:W-:Y:S01]  /*53830*/  STL.64 [R1+0xf8], R6 ;  /* 0x0000f80601007387 */ /* 0x0003e20000100a00 */
[----:B------:R-:W-:Y:S02]  /*53840*/  LEA R11, R28, R10, 0x1 ;  /* 0x0000000a1c0b7211 */ /* 0x000fe400078e08ff */
[----:B-1----:R-:W-:-:S04]  /*53850*/  LEA R6, P0, R10, R2, 0x1 ;  /* 0x000000020a067211 */ /* 0x002fc800078008ff */
[----:B------:R-:W-:Y:S01]  /*53860*/  LEA.HI.X.SX32 R7, R10, R0, 0x1, P0 ;  /* 0x000000000a077211 */ /* 0x000fe200000f0eff */
[----:B------:R-:W-:Y:S04]  /*53870*/  STS.128 [R3+0x400], R12 ;  /* 0x0004000c03007388 */ /* 0x000fe80000000c00 */
[----:B------:R1:W-:Y:S01]  /*53880*/  STL.64 [R1+0xf0], R6 ;  /* 0x0000f00601007387 */ /* 0x0003e20000100a00 */
[----:B---3--:R-:W-:Y:S02]  /*53890*/  F2FP.PACK_AB R10, R21, R26 ;  /* 0x0000001a150a723e */ /* 0x008fe400000000ff */
[----:B-1----:R-:W-:Y:S02]  /*538a0*/  LEA R6, P0, R11, R2, 0x1 ;  /* 0x000000020b067211 */ /* 0x002fe400078008ff */
[----:B------:R-:W-:-:S02]  /*538b0*/  F2FP.PACK_AB R12, R9, R5 ;  /* 0x00000005090c723e */ /* 0x000fc400000000ff */
[----:B----4-:R-:W-:Y:S01]  /*538c0*/  F2FP.PACK_AB R13, R16, R23 ;  /* 0x00000017100d723e */ /* 0x010fe200000000ff */
[----:B------:R-:W3:Y:S01]  /*538d0*/  LDL.LU R5, [R1+0x204] ;  /* 0x0002040001057983 */ /* 0x000ee20000300800 */
[----:B------:R-:W-:Y:S01]  /*538e0*/  LEA.HI.X.SX32 R7, R11, R0, 0x1, P0 ;  /* 0x000000000b077211 */ /* 0x000fe200000f0eff */
[----:B------:R-:W-:Y:S02]  /*538f0*/  IMAD R15, R28, 0x2, R11 ;  /* 0x000000021c0f7824 */ /* 0x000fe400078e020b */
[----:B------:R-:W3:Y:S01]  /*53900*/  LDL.LU R23, [R1+0x200] ;  /* 0x0002000001177983 */ /* 0x000ee20000300800 */
[----:B------:R-:W4:Y:S01]  /*53910*/  LDL.LU R21, [R1+0x20c] ;  /* 0x00020c0001157983 */ /* 0x000f220000300800 */
[----:B------:R-:W-:Y:S01]  /*53920*/  F2FP.PACK_AB R9, R19, R18 ;  /* 0x000000121309723e */ /* 0x000fe200000000ff */
[----:B------:R-:W4:Y:S02]  /*53930*/  LDL.LU R26, [R1+0x208] ;  /* 0x00020800011a7983 */ /* 0x000f240000300800 */
[----:B------:R-:W3:Y:S01]  /*53940*/  LDL.LU R19, [R1+0x214] ;  /* 0x0002140001137983 */ /* 0x000ee20000300800 */
[----:B------:R1:W-:Y:S01]  /*53950*/  STL.64 [R1+0xe8], R6 ;  /* 0x0000e80601007387 */ /* 0x0003e20000100a00 */
[----:B------:R-:W3:Y:S01]  /*53960*/  LDL.LU R18, [R1+0x210] ;  /* 0x0002100001127983 */ /* 0x000ee20000300800 */
[----:B------:R-:W-:-:S02]  /*53970*/  F2FP.PACK_AB R11, R25, R24 ;  /* 0x00000018190b723e */ /* 0x000fc400000000ff */
[----:B------:R-:W-:Y:S01]  /*53980*/  F2FP.PACK_AB R14, R22, R20 ;  /* 0x00000014160e723e */ /* 0x000fe200000000ff */
[----:B------:R-:W3:Y:S01]  /*53990*/  LDL.LU R25, [R1+0x25c] ;  /* 0x00025c0001197983 */ /* 0x000ee20000300800 */
[----:B------:R-:W3:Y:S02]  /*539a0*/  LDL.LU R24, [R1+0x218] ;  /* 0x0002180001187983 */ /* 0x000ee40000300800 */
[----:B------:R-:W3:Y:S02]  /*539b0*/  LDL.LU R22, [R1+0x264] ;  /* 0x0002640001167983 */ /* 0x000ee40000300800 */
[----:B------:R-:W3:Y:S01]  /*539c0*/  LDL.LU R20, [R1+0x260] ;  /* 0x0002600001147983 */ /* 0x000ee20000300800 */
[----:B-1----:R-:W-:-:S04]  /*539d0*/  LEA R6, P0, R15, R2, 0x1 ;  /* 0x000000020f067211 */ /* 0x002fc800078008ff */
[----:B------:R-:W-:-:S05]  /*539e0*/  LEA.HI.X.SX32 R7, R15, R0, 0x1, P0 ;  /* 0x000000000f077211 */ /* 0x000fca00000f0eff */
[----:B------:R1:W-:Y:S01]  /*539f0*/  STL.64 [R1+0x128], R6 ;  /* 0x0001280601007387 */ /* 0x0003e20000100a00 */
[----:B--2---:R-:W-:Y:S01]  /*53a00*/  F2FP.PACK_AB R8, R29, R8 ;  /* 0x000000081d08723e */ /* 0x004fe200000000ff */
[----:B------:R-:W-:-:S04]  /*53a10*/  LEA R29, R28, R15, 0x1 ;  /* 0x0000000f1c1d7211 */ /* 0x000fc800078e08ff */
[----:B------:R2:W-:Y:S01]  /*53a20*/  STS.128 [R3+0x80], R8 ;  /* 0x0000800803007388 */ /* 0x0005e20000000c00 */
[----:B-1----:R-:W-:Y:S01]  /*53a30*/  LEA R6, P0, R29, R2, 0x1 ;  /* 0x000000021d067211 */ /* 0x002fe200078008ff */
[----:B------:R-:W-:-:S03]  /*53a40*/  IMAD R16, R28, 0x2, R29 ;  /* 0x000000021c107824 */ /* 0x000fc600078e021d */
[----:B------:R-:W-:Y:S01]  /*53a50*/  LEA.HI.X.SX32 R7, R29, R0, 0x1, P0 ;  /* 0x000000001d077211 */ /* 0x000fe200000f0eff */
[----:B--2---:R-:W2:Y:S01]  /*53a60*/  LDL.LU R8, [R1+0x1f4] ;  /* 0x0001f40001087983 */ /* 0x004ea20000300800 */
[----:B------:R-:W2:Y:S02]  /*53a70*/  LDL.LU R11, [R1+0x1f0] ;  /* 0x0001f000010b7983 */ /* 0x000ea40000300800 */
[----:B------:R-:W2:Y:S02]  /*53a80*/  LDL.LU R9, [R1+0x1f8] ;  /* 0x0001f80001097983 */ /* 0x000ea40000300800 */
[----:B------:R-:W2:Y:S01]  /*53a90*/  LDL.LU R29, [R1+0x1fc] ;  /* 0x0001fc00011d7983 */ /* 0x000ea20000300800 */
[----:B------:R-:W-:Y:S02]  /*53aa0*/  F2FP.PACK_AB R15, R17, R27 ;  /* 0x0000001b110f723e */ /* 0x000fe400000000ff */
[----:B------:R-:W2:Y:S01]  /*53ab0*/  LDL.LU R17, [R1+0x26c] ;  /* 0x00026c0001117983 */ /* 0x000ea20000300800 */
[----:B------:R-:W2:Y:S02]  /*53ac0*/  LDL.LU R27, [R1+0x268] ;  /* 0x00026800011b7983 */ /* 0x000ea40000300800 */
[----:B------:R1:W-:Y:S01]  /*53ad0*/  STL.64 [R1+0x140], R6 ;  /* 0x0001400601007387 */ /* 0x0003e20000100a00 */
[----:B------:R-:W-:-:S02]  /*53ae0*/  LEA R10, R28, R16, 0x1 ;  /* 0x000000101c0a7211 */ /* 0x000fc400078e08ff */
[----:B-1----:R-:W-:-:S04]  /*53af0*/  LEA R6, P0, R16, R2, 0x1 ;  /* 0x0000000210067211 */ /* 0x002fc800078008ff */
[----:B------:R-:W-:Y:S02]  /*53b00*/  LEA.HI.X.SX32 R7, R16, R0, 0x1, P0 ;  /* 0x0000000010077211 */ /* 0x000fe400000f0eff */
[----:B------:R-:W2:Y:S03]  /*53b10*/  LDL.LU R16, [R1+0x1f10] ;  /* 0x001f100001107983 */ /* 0x000ea60000300800 */
[----:B------:R1:W-:Y:S02]  /*53b20*/  STL.64 [R1+0x150], R6 ;  /* 0x0001500601007387 */ /* 0x0003e40000100a00 */
[----:B-1----:R-:W-:-:S04]  /*53b30*/  LEA R6, P0, R10, R2, 0x1 ;  /* 0x000000020a067211 */ /* 0x002fc800078008ff */
[----:B------:R-:W-:Y:S01]  /*53b40*/  LEA.HI.X.SX32 R7, R10, R0, 0x1, P0 ;  /* 0x000000000a077211 */ /* 0x000fe200000f0eff */
[----:B------:R4:W-:Y:S04]  /*53b50*/  STS.128 [R3+0x480], R12 ;  /* 0x0004800c03007388 */ /* 0x0009e80000000c00 */
[----:B------:R1:W-:Y:S01]  /*53b60*/  STL.64 [R1+0x138], R6 ;  /* 0x0001380601007387 */ /* 0x0003e20000100a00 */
[----:B----4-:R-:W-:Y:S02]  /*53b70*/  F2FP.PACK_AB R13, R21, R26 ;  /* 0x0000001a150d723e */ /* 0x010fe400000000ff */
[----:B---3--:R-:W-:Y:S02]  /*53b80*/  F2FP.PACK_AB R14, R25, R24 ;  /* 0x00000018190e723e */ /* 0x008fe400000000ff */
[----:B--2---:R-:W-:Y:S01]  /*53b90*/  F2FP.PACK_AB R8, R8, R11 ;  /* 0x0000000b0808723e */ /* 0x004fe200000000ff */
[----:B------:R-:W-:Y:S01]  /*53ba0*/  IMAD R11, R28, 0x2, R10 ;  /* 0x000000021c0b7824 */ /* 0x000fe200078e020a */
[----:B------:R-:W-:-:S04]  /*53bb0*/  F2FP.PACK_AB R12, R29, R9 ;  /* 0x000000091d0c723e */ /* 0x000fc800000000ff */
[----:B-1----:R-:W-:Y:S01]  /*53bc0*/  LEA R6, P0, R11, R2, 0x1 ;  /* 0x000000020b067211 */ /* 0x002fe200078008ff */
[----:B------:R-:W-:Y:S01]  /*53bd0*/  F2FP.PACK_AB R9, R5, R23 ;  /* 0x000000170509723e */ /* 0x000fe200000000ff */
[----:B------:R-:W-:Y:S01]  /*53be0*/  LEA R15, R28, R11, 0x1 ;  /* 0x0000000b1c0f7211 */ /* 0x000fe200078e08ff */
[----:B------:R-:W2:Y:S01]  /*53bf0*/  LDL.LU R23, [R1+0x278] ;  /* 0x0002780001177983 */ /* 0x000ea20000300800 */
[----:B------:R-:W-:Y:S01]  /*53c00*/  LEA.HI.X.SX32 R7, R11, R0, 0x1, P0 ;  /* 0x000000000b077211 */ /* 0x000fe200000f0eff */
[----:B------:R-:W3:Y:S02]  /*53c10*/  LDL.LU R21, [R1+0x284] ;  /* 0x0002840001157983 */ /* 0x000ee40000300800 */
[----:B------:R-:W3:Y:S02]  /*53c20*/  LDL.LU R26, [R1+0x280] ;  /* 0x00028000011a7983 */ /* 0x000ee40000300800 */
[----:B------:R1:W-:Y:S01]  /*53c30*/  STL.64 [R1+0x170], R6 ;  /* 0x0001700601007387 */ /* 0x0003e20000100a00 */
[----:B------:R-:W4:Y:S01]  /*53c40*/  LDL.LU R25, [R1+0x28c] ;  /* 0x00028c0001197983 */ /* 0x000f220000300800 */
[----:B------:R-:W-:Y:S01]  /*53c50*/  F2FP.PACK_AB R10, R19, R18 ;  /* 0x00000012130a723e */ /* 0x000fe200000000ff */
[----:B------:R-:W4:Y:S01]  /*53c60*/  LDL.LU R24, [R1+0x288] ;  /* 0x0002880001187983 */ /* 0x000f220000300800 */
[----:B------:R-:W-:Y:S01]  /*53c70*/  F2FP.PACK_AB R11, R22, R20 ;  /* 0x00000014160b723e */ /* 0x000fe200000000ff */
[----:B------:R-:W2:Y:S01]  /*53c80*/  LDL.LU R5, [R1+0x2dc] ;  /* 0x0002dc0001057983 */ /* 0x000ea20000300800 */
[----:B------:R-:W2:Y:S02]  /*53c90*/  LDL.LU R19, [R1+0x298] ;  /* 0x0002980001137983 */ /* 0x000ea40000300800 */
[----:B------:R-:W2:Y:S01]  /*53ca0*/  LDL.LU R18, [R1+0x300] ;  /* 0x0003000001127983 */ /* 0x000ea20000300800 */
[----:B-1----:R-:W-:-:S04]  /*53cb0*/  LEA R6, P0, R15, R2, 0x1 ;  /* 0x000000020f067211 */ /* 0x002fc800078008ff */
[----:B------:R-:W-:Y:S01]  /*53cc0*/  LEA.HI.X.SX32 R7, R15, R0, 0x1, P0 ;  /* 0x000000000f077211 */ /* 0x000fe200000f0eff */
[----:B------:R1:W-:Y:S04]  /*53cd0*/  STS.128 [R3+0x100], R8 ;  /* 0x0001000803007388 */ /* 0x0003e80000000c00 */
[----:B------:R0:W-:Y:S01]  /*53ce0*/  STL.64 [R1+0x180], R6 ;  /* 0x0001800601007387 */ /* 0x0001e20000100a00 */
[----:B------:R-:W2:Y:S03]  /*53cf0*/  LDL.LU R22, [R1+0x2f0] ;  /* 0x0002f00001167983 */ /* 0x000ea60000300800 */
[----:B-1----:R-:W2:Y:S01]  /*53d00*/  LDL.LU R8, [R1+0x274] ;  /* 0x0002740001087983 */ /* 0x002ea20000300800 */
[----:B------:R-:W2:Y:S02]  /*53d10*/  LDL.LU R11, [R1+0x270] ;  /* 0x00027000010b7983 */ /* 0x000ea40000300800 */
[----:B------:R-:W3:Y:S02]  /*53d20*/  LDL.LU R9, [R1+0x27c] ;  /* 0x00027c0001097983 */ /* 0x000ee40000300800 */
[----:B------:R-:W-:Y:S01]  /*53d30*/  IMAD R29, R28, 0x2, R15 ;  /* 0x000000021c1d7824 */ /* 0x000fe200078e020f */
[----:B------:R-:W-:-:S04]  /*53d40*/  F2FP.PACK_AB R15, R17, R27 ;  /* 0x0000001b110f723e */ /* 0x000fc800000000ff */
[C---:B0-----:R-:W-:Y:S02]  /*53d50*/  LEA R6, P0, R29.reuse, R2, 0x1 ;  /* 0x000000021d067211 */ /* 0x041fe400078008ff */
[----:B------:R-:W-:Y:S02]  /*53d60*/  LEA R20, R28, R29, 0x1 ;  /* 0x0000001d1c147211 */ /* 0x000fe400078e08ff */
[----:B------:R-:W-:Y:S02]  /*53d70*/  LEA.HI.X.SX32 R7, R29, R0, 0x1, P0 ;  /* 0x000000001d077211 */ /* 0x000fe400000f0eff */
[----:B------:R-:W3:Y:S01]  /*53d80*/  LDL.LU R29, [R1+0x290] ;  /* 0x00029000011d7983 */ /* 0x000ee20000300800 */
[----:B------:R-:W3:Y:S02]  /*53d90*/  LDL.LU R17, [R1+0x314] ;  /* 0x0003140001117983 */ /* 0x000ee40000300800 */
[----:B------:R-:W3:Y:S02]  /*53da0*/  LDL.LU R27, [R1+0x310] ;  /* 0x00031000011b7983 */ /* 0x000ee40000300800 */
[----:B------:R-:W-:Y:S01]  /*53db0*/  STL.64 [R1+0x1b8], R6 ;  /* 0x0001b80601007387 */ /* 0x000fe20000100a00 */
[----:B------:R0:W-:Y:S04]  /*53dc0*/  STS.128 [R3+0x500], R12 ;  /* 0x0005000c03007388 */ /* 0x0001e80000000c00 */
[----:B0-----:R-:W3:Y:S01]  /*53dd0*/  LDL.LU R14, [R1+0x294] ;  /* 0x00029400010e7983 */ /* 0x001ee20000300800 */
[----:B------:R-:W-:Y:S01]  /*53de0*/  LEA R6, P0, R20, R2, 0x1 ;  /* 0x0000000214067211 */ /* 0x000fe200078008ff */
[----:B------:R-:W-:-:S03]  /*53df0*/  IMAD R10, R28, 0x2, R20 ;  /* 0x000000021c0a7824 */ /* 0x000fc600078e0214 */
[----:B------:R-:W-:Y:S02]  /*53e00*/  LEA.HI.X.SX32 R7, R20, R0, 0x1, P0 ;  /* 0x0000000014077211 */ /* 0x000fe400000f0eff */
[----:B------:R-:W3:Y:S03]  /*53e10*/  LDL.LU R20, [R1+0x1f0c] ;  /* 0x001f0c0001147983 */ /* 0x000ee60000300800 */
[----:B------:R0:W-:Y:S02]  /*53e20*/  STL.64 [R1+0x190], R6 ;  /* 0x0001900601007387 */ /* 0x0001e40000100a00 */
[----:B0-----:R-:W-:-:S04]  /*53e30*/  LEA R6, P0, R10, R2, 0x1 ;  /* 0x000000020a067211 */ /* 0x001fc800078008ff */
[----:B------:R-:W-:Y:S02]  /*53e40*/  LEA.HI.X.SX32 R7, R10, R0, 0x1, P0 ;  /* 0x000000000a077211 */ /* 0x000fe400000f0eff */
[----:B----4-:R-:W-:Y:S02]  /*53e50*/  F2FP.PACK_AB R13, R25, R24 ;  /* 0x00000018190d723e */ /* 0x010fe400000000ff */
[----:B--2---:R-:W-:Y:S02]  /*53e60*/  F2FP.PACK_AB R8, R8, R11 ;  /* 0x0000000b0808723e */ /* 0x004fe400000000ff */
[----:B---3--:R-:W-:Y:S01]  /*53e70*/  F2FP.PACK_AB R12, R9, R23 ;  /* 0x00000017090c723e */ /* 0x008fe200000000ff */
[C---:B------:R-:W-:Y:S01]  /*53e80*/  LEA R11, R28.reuse, R10, 0x1 ;  /* 0x0000000a1c0b7211 */ /* 0x040fe200078e08ff */
[----:B------:R-:W-:Y:S01]  /*53e90*/  F2FP.PACK_AB R9, R21, R26 ;  /* 0x0000001a1509723e */ /* 0x000fe200000000ff */
[----:B------:R-:W2:Y:S01]  /*53ea0*/  LDL.LU R23, [R1+0x318] ;  /* 0x0003180001177983 */ /* 0x000ea20000300800 */
[----:B------:R-:W3:Y:S02]  /*53eb0*/  LDL.LU R21, [R1+0x324] ;  /* 0x0003240001157983 */ /* 0x000ee40000300800 */
[----:B------:R-:W3:Y:S02]  /*53ec0*/  LDL.LU R26, [R1+0x320] ;  /* 0x00032000011a7983 */ /* 0x000ee40000300800 */
[----:B------:R0:W-:Y:S02]  /*53ed0*/  STL.64 [R1+0x1b0], R6 ;  /* 0x0001b00601007387 */ /* 0x0001e40000100a00 */
[----:B------:R-:W-:Y:S01]  /*53ee0*/  IMAD R15, R28, 0x2, R11 ;  /* 0x000000021c0f7824 */ /* 0x000fe200078e020b */
[----:B------:R-:W4:Y:S01]  /*53ef0*/  LDL.LU R25, [R1+0x32c] ;  /* 0x00032c0001197983 */ /* 0x000f220000300800 */
[----:B------:R-:W4:Y:S01]  /*53f00*/  LDL.LU R24, [R1+0x328] ;  /* 0x0003280001187983 */ /* 0x000f220000300800 */
[----:B0-----:R-:W-:-:S04]  /*53f10*/  LEA R6, P0, R11, R2, 0x1 ;  /* 0x000000020b067211 */ /* 0x001fc800078008ff */
[----:B------:R-:W-:-:S05]  /*53f20*/  LEA.HI.X.SX32 R7, R11, R0, 0x1, P0 ;  /* 0x000000000b077211 */ /* 0x000fca00000f0eff */
[----:B------:R0:W-:Y:S01]  /*53f30*/  STL.64 [R1+0x1c0], R6 ;  /* 0x0001c00601007387 */ /* 0x0001e20000100a00 */
[----:B------:R-:W-:Y:S02]  /*53f40*/  F2FP.PACK_AB R11, R18, R22 ;  /* 0x00000016120b723e */ /* 0x000fe400000000ff */
[----:B0-----:R-:W-:-:S04]  /*53f50*/  LEA R6, P0, R15, R2, 0x1 ;  /* 0x000000020f067211 */ /* 0x001fc800078008ff */
[----:B------:R-:W-:Y:S02]  /*53f60*/  LEA.HI.X.SX32 R7, R15, R0, 0x1, P0 ;  /* 0x000000000f077211 */ /* 0x000fe400000f0eff */
[----:B------:R-:W-:Y:S01]  /*53f70*/  F2FP.PACK_AB R10, R14, R29 ;  /* 0x0000001d0e0a723e */ /* 0x000fe200000000ff */
[----:B------:R-:W-:Y:S01]  /*53f80*/  LEA R29, R28, R15, 0x1 ;  /* 0x0000000f1c1d7211 */ /* 0x000fe200078e08ff */
[----:B------:R-:W-:Y:S01]  /*53f90*/  F2FP.PACK_AB R14, R5, R19 ;  /* 0x00000013050e723e */ /* 0x000fe200000000ff */
[----:B------:R0:W-:Y:S01]  /*53fa0*/  STL.64 [R1+0x1e0], R6 ;  /* 0x0001e00601007387 */ /* 0x0001e20000100a00 */
[----:B------:R-:W-:-:S03]  /*53fb0*/  F2FP.PACK_AB R15, R17, R27 ;  /* 0x0000001b110f723e */ /* 0x000fc600000000ff */
[----:B------:R1:W-:Y:S04]  /*53fc0*/  STS.128 [R3+0x180], R8 ;  /* 0x0001800803007388 */ /* 0x0003e80000000c00 */
[----:B0-----:R-:W2:Y:S01]  /*53fd0*/  LDL.LU R6, [R1+0x340] ;  /* 0x0003400001067983 */ /* 0x001ea20000300800 */
[----:B------:R-:W2:Y:S02]  /*53fe0*/  LDL.LU R7, [R1+0x364] ;  /* 0x0003640001077983 */ /* 0x000ea40000300800 */
[----:B------:R-:W2:Y:S02]  /*53ff0*/  LDL.LU R5, [R1+0x360] ;  /* 0x0003600001057983 */ /* 0x000ea40000300800 */
[----:B------:R-:W2:Y:S01]  /*54000*/  LDL.LU R17, [R1+0x36c] ;  /* 0x00036c0001117983 */ /* 0x000ea20000300800 */
[----:B------:R-:W2:Y:S01]  /*54010*/  LDL.LU R27, [R1+0x368] ;  /* 0x00036800011b7983 */ /* 0x000ea20000300800 */
[----:B-1----:R-:W2:Y:S01]  /*54020*/  LDL.LU R11, [R1+0x31c] ;  /* 0x00031c00010b7983 */ /* 0x002ea20000300800 */
[----:B------:R-:W-:Y:S01]  /*54030*/  LEA R18, P0, R29, R2, 0x1 ;  /* 0x000000021d127211 */ /* 0x000fe200078008ff */
[----:B------:R-:W-:-:S03]  /*54040*/  IMAD R22, R28, 0x2, R29 ;  /* 0x000000021c167824 */ /* 0x000fc600078e021d */
[----:B------:R-:W-:Y:S02]  /*54050*/  LEA.HI.X.SX32 R19, R29, R0, 0x1, P0 ;  /* 0x000000001d137211 */ /* 0x000fe400000f0eff */
[----:B------:R-:W2:Y:S03]  /*54060*/  LDL.LU R29, [R1+0x338] ;  /* 0x00033800011d7983 */ /* 0x000ea60000300800 */
[----:B------:R0:W-:Y:S01]  /*54070*/  STL.64 [R1+0x1e8], R18 ;  /* 0x0001e81201007387 */ /* 0x0001e20000100a00 */
[----:B------:R-:W-:Y:S01]  /*54080*/  LEA R10, R28, R22, 0x1 ;  /* 0x000000161c0a7211 */ /* 0x000fe200078e08ff */
[----:B------:R1:W-:Y:S01]  /*54090*/  STS.128 [R3+0x580], R12 ;  /* 0x0005800c03007388 */ /* 0x0003e20000000c00 */
[----:B0-----:R-:W-:-:S04]  /*540a0*/  LEA R18, P0, R22, R2, 0x1 ;  /* 0x0000000216127211 */ /* 0x001fc800078008ff */
[----:B------:R-:W-:Y:S01]  /*540b0*/  LEA.HI.X.SX32 R19, R22, R0, 0x1, P0 ;  /* 0x0000000016137211 */ /* 0x000fe200000f0eff */
[----:B-1----:R-:W2:Y:S01]  /*540c0*/  LDL.LU R13, [R1+0x330] ;  /* 0x00033000010d7983 */ /* 0x002ea20000300800 */
[----:B------:R-:W2:Y:S03]  /*540d0*/  LDL.LU R14, [R1+0x35c] ;  /* 0x00035c00010e7983 */ /* 0x000ea60000300800 */
[----:B------:R0:W-:Y:S02]  /*540e0*/  STL.64 [R1+0x1d8], R18 ;  /* 0x0001d81201007387 */ /* 0x0001e40000100a00 */
[----:B------:R-:W2:Y:S01]  /*540f0*/  LDL.LU R22, [R1+0x374] ;  /* 0x0003740001167983 */ /* 0x000ea20000300800 */
[----:B0-----:R-:W-:-:S04]  /*54100*/  LEA R18, P0, R10, R2, 0x1 ;  /* 0x000000020a127211 */ /* 0x001fc800078008ff */
[----:B------:R-:W-:Y:S02]  /*54110*/  LEA.HI.X.SX32 R19, R10, R0, 0x1, P0 ;  /* 0x000000000a137211 */ /* 0x000fe400000f0eff */
[----:B---3--:R-:W-:Y:S02]  /*54120*/  F2FP.PACK_AB R12, R21, R26 ;  /* 0x0000001a150c723e */ /* 0x008fe400000000ff */
[----:B----4-:R-:W-:Y:S02]  /*54130*/  F2FP.PACK_AB R9, R25, R24 ;  /* 0x000000181909723e */ /* 0x010fe400000000ff */
[----:B--2---:R-:W-:Y:S01]  /*54140*/  F2FP.PACK_AB R8, R11, R23 ;  /* 0x000000170b08723e */ /* 0x004fe200000000ff */
[----:B------:R-:W-:Y:S01]  /*54150*/  IMAD R11, R28, 0x2, R10 ;  /* 0x000000021c0b7824 */ /* 0x000fe200078e020a */
[----:B------:R-:W2:Y:S01]  /*54160*/  LDL.LU R23, [R1+0x370] ;  /* 0x0003700001177983 */ /* 0x000ea20000300800 */
[----:B------:R-:W3:Y:S02]  /*54170*/  LDL.LU R10, [R1+0x33c] ;  /* 0x00033c00010a7983 */ /* 0x000ee40000300800 */
[----:B------:R-:W4:Y:S02]  /*54180*/  LDL.LU R21, [R1+0x37c] ;  /* 0x00037c0001157983 */ /* 0x000f240000300800 */
[----:B------:R-:W4:Y:S01]  /*54190*/  LDL.LU R26, [R1+0x378] ;  /* 0x00037800011a7983 */ /* 0x000f220000300800 */
[----:B------:R0:W-:Y:S01]  /*541a0*/  STL.64 [R1+0x1c8], R18 ;  /* 0x0001c81201007387 */ /* 0x0001e20000100a00 */
[----:B------:R-:W2:Y:S02]  /*541b0*/  LDL.LU R25, [R1+0x384] ;  /* 0x0003840001197983 */ /* 0x000ea40000300800 */
[----:B------:R-:W2:Y:S01]  /*541c0*/  LDL.LU R24, [R1+0x380] ;  /* 0x0003800001187983 */ /* 0x000ea20000300800 */
[----:B0-----:R-:W2:Y:S01]  /*541d0*/  LDL.LU R19, [R1+0x334] ;  /* 0x0003340001137983 */ /* 0x001ea20000300800 */
[----:B------:R-:W-:-:S02]  /*541e0*/  LEA R18, P0, R11, R2, 0x1 ;  /* 0x000000020b127211 */ /* 0x000fc400078008ff */
[----:B------:R-:W-:Y:S02]  /*541f0*/  LEA R15, R28, R11, 0x1 ;  /* 0x0000000b1c0f7211 */ /* 0x000fe400078e08ff */
[----:B------:R-:W-:Y:S02]  /*54200*/  F2FP.PACK_AB R14, R14, R6 ;  /* 0x000000060e0e723e */ /* 0x000fe400000000ff */
[----:B---3--:R-:W-:Y:S01]  /*54210*/  F2FP.PACK_AB R10, R10, R29 ;  /* 0x0000001d0a0a723e */ /* 0x008fe200000000ff */
[----:B------:R-:W-:Y:S01]  /*54220*/  IMAD R29, R28, 0x2, R15 ;  /* 0x000000021c1d7824 */ /* 0x000fe200078e020f */
[----:B--2---:R-:W-:Y:S01]  /*54230*/  F2FP.PACK_AB R13, R19, R13 ;  /* 0x0000000d130d723e */ /* 0x004fe200000000ff */
[----:B------:R-:W-:-:S05]  /*54240*/  LEA.HI.X.SX32 R19, R11, R0, 0x1, P0 ;  /* 0x000000000b137211 */ /* 0x000fca00000f0eff */
[----:B------:R0:W-:Y:S01]  /*54250*/  STL.64 [R1+0x1d0], R18 ;  /* 0x0001d01201007387 */ /* 0x0001e20000100a00 */
[----:B------:R-:W-:Y:S02]  /*54260*/  F2FP.PACK_AB R11, R7, R5 ;  /* 0x00000005070b723e */ /* 0x000fe400000000ff */
[----:B0-----:R-:W-:-:S04]  /*54270*/  LEA R18, P0, R15, R2, 0x1 ;  /* 0x000000020f127211 */ /* 0x001fc800078008ff */
[----:B------:R-:W-:Y:S01]  /*54280*/  LEA.HI.X.SX32 R19, R15, R0, 0x1, P0 ;  /* 0x000000000f137211 */ /* 0x000fe200000f0eff */
[----:B------:R-:W-:Y:S01]  /*54290*/  LEA R6, P0, R29, R2, 0x1 ;  /* 0x000000021d067211 */ /* 0x000fe200078008ff */
[----:B------:R-:W-:-:S03]  /*542a0*/  LEA R5, R28, R29, 0x1 ;  /* 0x0000001d1c057211 */ /* 0x000fc600078e08ff */
[----:B------:R-:W-:Y:S01]  /*542b0*/  LEA.HI.X.SX32 R7, R29, R0, 0x1, P0 ;  /* 0x000000001d077211 */ /* 0x000fe200000f0eff */
[----:B------:R0:W-:Y:S01]  /*542c0*/  STL.64 [R1+0x1eb8], R18 ;  /* 0x001eb81201007387 */ /* 0x0001e20000100a00 */
[----:B------:R-:W-:-:S03]  /*542d0*/  F2FP.PACK_AB R15, R17, R27 ;  /* 0x0000001b110f723e */ /* 0x000fc600000000ff */
[----:B------:R1:W-:Y:S04]  /*542e0*/  STS.128 [R3+0x200], R8 ;  /* 0x0002000803007388 */ /* 0x0003e80000000c00 */
[----:B0-----:R-:W2:Y:S01]  /*542f0*/  LDL.LU R18, [R1+0x3a0] ;  /* 0x0003a00001127983 */ /* 0x001ea20000300800 */
[----:B------:R-:W3:Y:S02]  /*54300*/  LDL.LU R29, [R1+0x390] ;  /* 0x00039000011d7983 */ /* 0x000ee40000300800 */
[----:B------:R-:W2:Y:S02]  /*54310*/  LDL.LU R27, [R1+0x3a8] ;  /* 0x0003a800011b7983 */ /* 0x000ea40000300800 */
[----:B------:R0:W-:Y:S01]  /*54320*/  STL.64 [R1+0x258], R6 ;  /* 0x0002580601007387 */ /* 0x0001e20000100a00 */
[----:B------:R4:W-:Y:S01]  /*54330*/  STS.128 [R3+0x600], R12 ;  /* 0x0006000c03007388 */ /* 0x0009e20000000c00 */
[----:B-1----:R-:W-:Y:S01]  /*54340*/  IMAD R10, R28, 0x2, R5 ;  /* 0x000000021c0a7824 */ /* 0x002fe200078e0205 */
[----:B0-----:R-:W-:-:S04]  /*54350*/  LEA R6, P0, R5, R2, 0x1 ;  /* 0x0000000205067211 */ /* 0x001fc800078008ff */
[----:B------:R-:W-:Y:S01]  /*54360*/  LEA.HI.X.SX32 R7, R5, R0, 0x1, P0 ;  /* 0x0000000005077211 */ /* 0x000fe200000f0eff */
[----:B----4-:R-:W4:Y:S01]  /*54370*/  LDL.LU R13, [R1+0x388] ;  /* 0x00038800010d7983 */ /* 0x010f220000300800 */
[----:B------:R-:W2:Y:S03]  /*54380*/  LDL.LU R14, [R1+0x398] ;  /* 0x00039800010e7983 */ /* 0x000ea60000300800 */
[----:B------:R0:W-:Y:S01]  /*54390*/  STL.64 [R1+0x230], R6 ;  /* 0x0002300601007387 */ /* 0x0001e20000100a00 */
[----:B------:R-:W2:Y:S02]  /*543a0*/  LDL.LU R19, [R1+0x3b0] ;  /* 0x0003b00001137983 */ /* 0x000ea40000300800 */
[----:B------:R-:W2:Y:S01]  /*543b0*/  LDL.LU R5, [R1+0x3bc] ;  /* 0x0003bc0001057983 */ /* 0x000ea20000300800 */
[----:B------:R-:W-:Y:S01]  /*543c0*/  F2FP.PACK_AB R8, R22, R23 ;  /* 0x000000171608723e */ /* 0x000fe200000000ff */
[----:B------:R-:W2:Y:S01]  /*543d0*/  LDL.LU R17, [R1+0x3b8] ;  /* 0x0003b80001117983 */ /* 0x000ea20000300800 */
[----:B------:R-:W2:Y:S01]  /*543e0*/  LDL.LU R22, [R1+0x3c4] ;  /* 0x0003c40001167983 */ /* 0x000ea20000300800 */
[----:B------:R-:W-:Y:S01]  /*543f0*/  LEA R11, R28, R10, 0x1 ;  /* 0x0000000a1c0b7211 */ /* 0x000fe200078e08ff */
[----:B------:R-:W2:Y:S01]  /*54400*/  LDL.LU R23, [R1+0x3c0] ;  /* 0x0003c00001177983 */ /* 0x000ea20000300800 */
[----:B0-----:R-:W-:-:S02]  /*54410*/  LEA R6, P0, R10, R2, 0x1 ;  /* 0x000000020a067211 */ /* 0x001fc400078008ff */
[----:B------:R-:W-:Y:S02]  /*54420*/  F2FP.PACK_AB R12, R21, R26 ;  /* 0x0000001a150c723e */ /* 0x000fe400000000ff */
[----:B------:R-:W-:Y:S02]  /*54430*/  LEA.HI.X.SX32 R7, R10, R0, 0x1, P0 ;  /* 0x000000000a077211 */ /* 0x000fe400000f0eff */
[----:B------:R-:W3:Y:S01]  /*54440*/  LDL.LU R10, [R1+0x394] ;  /* 0x00039400010a7983 */ /* 0x000ee20000300800 */
[----:B------:R-:W2:Y:S02]  /*54450*/  LDL.LU R21, [R1+0x3cc] ;  /* 0x0003cc0001157983 */ /* 0x000ea40000300800 */
[----:B------:R-:W2:Y:S01]  /*54460*/  LDL.LU R26, [R1+0x3c8] ;  /* 0x0003c800011a7983 */ /* 0x000ea20000300800 */
[----:B------:R-:W-:Y:S01]  /*54470*/  F2FP.PACK_AB R9, R25, R24 ;  /* 0x000000181909723e */ /* 0x000fe200000000ff */
[----:B------:R0:W-:Y:S01]  /*54480*/  STL.64 [R1+0x218], R6 ;  /* 0x0002180601007387 */ /* 0x0001e20000100a00 */
[----:B------:R-:W2:Y:S02]  /*54490*/  LDL.LU R25, [R1+0x3d4] ;  /* 0x0003d40001197983 */ /* 0x000ea40000300800 */
[----:B------:R-:W2:Y:S01]  /*544a0*/  LDL.LU R24, [R1+0x3d0] ;  /* 0x0003d00001187983 */ /* 0x000ea20000300800 */
[----:B0-----:R-:W4:Y:S01]  /*544b0*/  LDL.LU R7, [R1+0x38c] ;  /* 0x00038c0001077983 */ /* 0x001f220000300800 */
[----:B------:R-:W-:Y:S01]  /*544c0*/  LEA R6, P0, R11, R2, 0x1 ;  /* 0x000000020b067211 */ /* 0x000fe200078008ff */
[----:B------:R-:W-:Y:S01]  /*544d0*/  IMAD R15, R28, 0x2, R11 ;  /* 0x000000021c0f7824 */ /* 0x000fe200078e020b */
[----:B----4-:R-:W-:-:S02]  /*544e0*/  F2FP.PACK_AB R13, R7, R13 ;  /* 0x0000000d070d723e */ /* 0x010fc400000000ff */
[----:B------:R-:W-:Y:S02]  /*544f0*/  LEA.HI.X.SX32 R7, R11, R0, 0x1, P0 ;  /* 0x000000000b077211 */ /* 0x000fe400000f0eff */
[----:B------:R-:W4:Y:S03]  /*54500*/  LDL.LU R11, [R1+0x3a4] ;  /* 0x0003a400010b7983 */ /* 0x000f260000300800 */
[----:B------:R0:W-:Y:S02]  /*54510*/  STL.64 [R1+0x228], R6 ;  /* 0x0002280601007387 */ /* 0x0001e40000100a00 */
[----:B0-----:R-:W2:Y:S01]  /*54520*/  LDL.LU R7, [R1+0x39c] ;  /* 0x00039c0001077983 */ /* 0x001ea20000300800 */
[----:B------:R-:W-:Y:S02]  /*54530*/  LEA R6, P0, R15, R2, 0x1 ;  /* 0x000000020f067211 */ /* 0x000fe400078008ff */
[----:B---3--:R-:W-:Y:S01]  /*54540*/  F2FP.PACK_AB R10, R10, R29 ;  /* 0x0000001d0a0a723e */ /* 0x008fe200000000ff */
[----:B------:R-:W-:Y:S01]  /*54550*/  LEA R29, R28, R15, 0x1 ;  /* 0x0000000f1c1d7211 */ /* 0x000fe200078e08ff */
[----:B--2---:R-:W-:Y:S01]  /*54560*/  F2FP.PACK_AB R14, R7, R14 ;  /* 0x0000000e070e723e */ /* 0x004fe200000000ff */
[----:B------:R-:W-:-:S02]  /*54570*/  LEA.HI.X.SX32 R7, R15, R0, 0x1, P0 ;  /* 0x000000000f077211 */ /* 0x000fc400000f0eff */
[----:B------:R-:W2:Y:S01]  /*54580*/  LDL.LU R15, [R1+0x3ac] ;  /* 0x0003ac00010f7983 */ /* 0x000ea20000300800 */
[----:B----4-:R-:W-:Y:S02]  /*54590*/  F2FP.PACK_AB R11, R11, R18 ;  /* 0x000000120b0b723e */ /* 0x010fe400000000ff */
[----:B------:R0:W-:Y:S03]  /*545a0*/  STL.64 [R1+0x250], R6 ;  /* 0x0002500601007387 */ /* 0x0001e60000100a00 */
[----:B------:R1:W-:Y:S01]  /*545b0*/  STS.128 [R3+0x280], R8 ;  /* 0x0002800803007388 */ /* 0x0003e20000000c00 */
[----:B------:R-:W-:Y:S01]  /*545c0*/  IMAD R18, R28, 0x2, R29 ;  /* 0x000000021c127824 */ /* 0x000fe200078e021d */
[----:B0-----:R-:W-:-:S04]  /*545d0*/  LEA R6, P0, R29, R2, 0x1 ;  /* 0x000000021d067211 */ /* 0x001fc800078008ff */
[----:B------:R-:W-:Y:S02]  /*545e0*/  LEA.HI.X.SX32 R7, R29, R0, 0x1, P0 ;  /* 0x000000001d077211 */ /* 0x000fe400000f0eff */
[----:B--2---:R-:W-:Y:S02]  /*545f0*/  F2FP.PACK_AB R15, R15, R27 ;  /* 0x0000001b0f0f723e */ /* 0x004fe400000000ff */
[----:B------:R-:W2:Y:S01]  /*54600*/  LDL.LU R27, [R1+0x3e0] ;  /* 0x0003e000011b7983 */ /* 0x000ea20000300800 */
[----:B-1----:R-:W3:Y:S02]  /*54610*/  LDL.LU R11, [R1+0x3b4] ;  /* 0x0003b400010b7983 */ /* 0x002ee40000300800 */
[----:B------:R0:W-:Y:S01]  /*54620*/  STL.64 [R1+0x270], R6 ;  /* 0x0002700601007387 */ /* 0x0001e20000100a00 */
[----:B------:R-:W-:Y:S01]  /*54630*/  LEA R10, R28, R18, 0x1 ;  /* 0x000000121c0a7211 */ /* 0x000fe200078e08ff */
[----:B------:R1:W-:Y:S01]  /*54640*/  STS.128 [R3+0x680], R12 ;  /* 0x0006800c03007388 */ /* 0x0003e20000000c00 */
[----:B0-----:R-:W-:-:S04]  /*54650*/  LEA R6, P0, R18, R2, 0x1 ;  /* 0x0000000212067211 */ /* 0x001fc800078008ff */
[----:B------:R-:W-:Y:S01]  /*54660*/  LEA.HI.X.SX32 R7, R18, R0, 0x1, P0 ;  /* 0x0000000012077211 */ /* 0x000fe200000f0eff */
[----:B-1----:R-:W4:Y:S04]  /*54670*/  LDL.LU R14, [R1+0x3d8] ;  /* 0x0003d800010e7983 */ /* 0x002f280000300800 */
[----:B------:R0:W-:Y:S02]  /*54680*/  STL.64 [R1+0x248], R6 ;  /* 0x0002480601007387 */ /* 0x0001e40000100a00 */
[----:B0-----:R-:W-:-:S04]  /*54690*/  LEA R6, P0, R10, R2, 0x1 ;  /* 0x000000020a067211 */ /* 0x001fc800078008ff */
[----:B------:R-:W-:-:S05]  /*546a0*/  LEA.HI.X.SX32 R7, R10, R0, 0x1, P0 ;  /* 0x000000000a077211 */ /* 0x000fca00000f0eff */
[----:B------:R0:W-:Y:S01]  /*546b0*/  STL.64 [R1+0x220], R6 ;  /* 0x0002200601007387 */ /* 0x0001e20000100a00 */
[----:B------:R-:W2:Y:S01]  /*546c0*/  LDL.LU R18, [R1+0x404] ;  /* 0x0004040001127983 */ /* 0x000ea20000300800 */
[----:B------:R-:W-:Y:S02]  /*546d0*/  F2FP.PACK_AB R12, R5, R17 ;  /* 0x00000011050c723e */ /* 0x000fe400000000ff */
[----:B---3--:R-:W-:Y:S01]  /*546e0*/  F2FP.PACK_AB R8, R11, R19 ;  /* 0x000000130b08723e */ /* 0x008fe200000000ff */
[----:B------:R-:W-:Y:S01]  /*546f0*/  IMAD R11, R28, 0x2, R10 ;  /* 0x000000021c0b7824 */ /* 0x000fe200078e020a */
[----:B------:R-:W3:Y:S04]  /*54700*/  LDL.LU R19, [R1+0x400] ;  /* 0x0004000001137983 */ /* 0x000ee80000300800 */
[----:B0-----:R-:W-:-:S02]  /*54710*/  LEA R6, P0, R11, R2, 0x1 ;  /* 0x000000020b067211 */ /* 0x001fc400078008ff */
[----:B------:R-:W-:Y:S02]  /*54720*/  LEA R15, R28, R11, 0x1 ;  /* 0x0000000b1c0f7211 */ /* 0x000fe400078e08ff */
[----:B------:R-:W-:Y:S02]  /*54730*/  LEA.HI.X.SX32 R7, R11, R0, 0x1, P0 ;  /* 0x000000000b077211 */ /* 0x000fe400000f0eff */
[----:B------:R-:W2:Y:S03]  /*54740*/  LDL.LU R11, [R1+0x3e4] ;  /* 0x0003e400010b7983 */ /* 0x000ea60000300800 */
[----:B------:R0:W-:Y:S02]  /*54750*/  STL.64 [R1+0x240], R6 ;  /* 0x0002400601007387 */ /* 0x0001e40000100a00 */
[----:B0-----:R-:W2:Y:S01]  /*54760*/  LDL.LU R6, [R1+0x40c] ;  /* 0x00040c0001067983 */ /* 0x001ea20000300800 */
[----:B------:R-:W2:Y:S02]  /*54770*/  LDL.LU R7, [R1+0x408] ;  /* 0x0004080001077983 */ /* 0x000ea40000300800 */
[----:B------:R-:W2:Y:S01]  /*54780*/  LDL.LU R5, [R1+0x414] ;  /* 0x0004140001057983 */ /* 0x000ea20000300800 */
[----:B------:R-:W-:Y:S01]  /*54790*/  F2FP.PACK_AB R10, R25, R24 ;  /* 0x00000018190a723e */ /* 0x000fe200000000ff */
[----:B------:R-:W-:Y:S01]  /*547a0*/  LEA R24, P0, R15, R2, 0x1 ;  /* 0x000000020f187211 */ /* 0x000fe200078008ff */
[----:B------:R-:W-:-:S02]  /*547b0*/  F2FP.PACK_AB R13, R21, R26 ;  /* 0x0000001a150d723e */ /* 0x000fc400000000ff */
[----:B------:R-:W-:Y:S01]  /*547c0*/  F2FP.PACK_AB R9, R22, R23 ;  /* 0x000000171609723e */ /* 0x000fe200000000ff */
[----:B--2---:R0:W-:Y:S04]  /*547d0*/  STL.64 [R1+0x1f00], R4 ;  /* 0x001f000401007387 */ /* 0x0041e80000100a00 */
[----:B0-----:R-:W4:Y:S01]  /*547e0*/  LDL.LU R5, [R1+0x3dc] ;  /* 0x0003dc0001057983 */ /* 0x001f220000300800 */
[----:B------:R-:W2:Y:S02]  /*547f0*/  LDL.LU R21, [R1+0x410] ;  /* 0x0004100001157983 */ /* 0x000ea40000300800 */
[----:B------:R-:W2:Y:S02]  /*54800*/  LDL.LU R17, [R1+0x41c] ;  /* 0x00041c0001117983 */ /* 0x000ea40000300800 */
[----:B------:R-:W2:Y:S01]  /*54810*/  LDL.LU R22, [R1+0x418] ;  /* 0x0004180001167983 */ /* 0x000ea20000300800 */
[----:B------:R-:W-:Y:S01]  /*54820*/  LEA.HI.X.SX32 R25, R15, R0, 0x1, P0 ;  /* 0x000000000f197211 */ /* 0x000fe200000f0eff */
[----:B------:R-:W2:Y:S01]  /*54830*/  LDL.LU R23, [R1+0x424] ;  /* 0x0004240001177983 */ /* 0x000ea20000300800 */
[----:B------:R-:W2:Y:S02]  /*54840*/  LDL.LU R26, [R1+0x420] ;  /* 0x00042000011a7983 */ /* 0x000ea40000300800 */
[----:B------:R-:W-:Y:S01]  /*54850*/  IMAD R29, R28, 0x2, R15 ;  /* 0x000000021c1d7824 */ /* 0x000fe200078e020f */
[----:B------:R-:W-:Y:S01]  /*54860*/  F2FP.PACK_AB R11, R11, R27 ;  /* 0x0000001b0b0b723e */ /* 0x000fe200000000ff */
[----:B------:R-:W2:Y:S01]  /*54870*/  LDL.LU R15, [R1+0x3e8] ;  /* 0x0003e800010f7983 */ /* 0x000ea20000300800 */
[----:B------:R-:W2:Y:S02]  /*54880*/  LDL.LU R27, [R1+0x42c] ;  /* 0x00042c00011b7983 */ /* 0x000ea40000300800 */
[----:B------:R0:W-:Y:S02]  /*54890*/  STL.64 [R1+0x268], R24 ;  /* 0x0002681801007387 */ /* 0x0001e40000100a00 */
[----:B0-----:R-:W2:Y:S01]  /*548a0*/  LDL.LU R25, [R1+0x428] ;  /* 0x0004280001197983 */ /* 0x001ea20000300800 */
[----:B----4-:R-:W-:-:S03]  /*548b0*/  F2FP.PACK_AB R14, R5, R14 ;  /* 0x0000000e050e723e */ /* 0x010fc600000000ff */
[----:B------:R-:W2:Y:S01]  /*548c0*/  LDL.LU R5, [R1+0x3ec] ;  /* 0x0003ec0001057983 */ /* 0x000ea20000300800 */
[----:B------:R-:W-:-:S03]  /*548d0*/  LEA R4, P0, R29, R2, 0x1 ;  /* 0x000000021d047211 */ /* 0x000fc600078008ff */
[----:B------:R0:W-:Y:S01]  /*548e0*/  STS.128 [R3+0x300], R8 ;  /* 0x0003000803007388 */ /* 0x0001e20000000c00 */
[----:B------:R-:W-:-:S03]  /*548f0*/  LEA R24, R28, R29, 0x1 ;  /* 0x0000001d1c187211 */ /* 0x000fc600078e08ff */
[----:B0-----:R-:W4:Y:S01]  /*54900*/  LDL.LU R8, [R1+0x3f4] ;  /* 0x0003f40001087983 */ /* 0x001f220000300800 */
[----:B------:R-:W4:Y:S02]  /*54910*/  LDL.LU R11, [R1+0x3f0] ;  /* 0x0003f000010b7983 */ /* 0x000f240000300800 */
[----:B------:R-:W3:Y:S02]  /*54920*/  LDL.LU R9, [R1+0x3f8] ;  /* 0x0003f80001097983 */ /* 0x000ee40000300800 */
[----:B------:R-:W-:Y:S01]  /*54930*/  IMAD R10, R28, 0x2, R24 ;  /* 0x000000021c0a7824 */ /* 0x000fe200078e0218 */
[----:B--2---:R-:W-:Y:S01]  /*54940*/  F2FP.PACK_AB R15, R5, R15 ;  /* 0x0000000f050f723e */ /* 0x004fe200000000ff */
[----:B------:R-:W-:Y:S02]  /*54950*/  LEA.HI.X.SX32 R5, R29, R0, 0x1, P0 ;  /* 0x000000001d057211 */ /* 0x000fe400000f0eff */
[----:B------:R-:W3:Y:S03]  /*54960*/  LDL.LU R29, [R1+0x3fc] ;  /* 0x0003fc00011d7983 */ /* 0x000ee60000300800 */
[----:B------:R0:W-:Y:S02]  /*54970*/  STL.64 [R1+0x280], R4 ;  /* 0x0002800401007387 */ /* 0x0001e40000100a00 */
[----:B0-----:R-:W-:-:S04]  /*54980*/  LEA R4, P0, R24, R2, 0x1 ;  /* 0x0000000218047211 */ /* 0x001fc800078008ff */
[----:B------:R-:W-:Y:S02]  /*54990*/  LEA.HI.X.SX32 R5, R24, R0, 0x1, P0 ;  /* 0x0000000018057211 */ /* 0x000fe400000f0eff */
[----:B------:R-:W2:Y:S03]  /*549a0*/  LDL.LU R24, [R1+0x1f08] ;  /* 0x001f080001187983 */ /* 0x000ea60000300800 */
[----:B------:R0:W-:Y:S02]  /*549b0*/  STL.64 [R1+0x260], R4 ;  /* 0x0002600401007387 */ /* 0x0001e40000100a00 */
[----:B0-----:R-:W2:Y:S04]  /*549c0*/  LDL.LU.64 R4, [R1+0x1f00] ;  /* 0x001f000001047983 */ /* 0x001ea80000300a00 */
[----:B------:R0:W-:Y:S01]  /*549d0*/  STS.128 [R3+0x700], R12 ;  /* 0x0007000c03007388 */ /* 0x0001e20000000c00 */
[----:B----4-:R-:W-:Y:S01]  /*549e0*/  F2FP.PACK_AB R8, R8, R11 ;  /* 0x0000000b0808723e */ /* 0x010fe200000000ff */
[----:B------:R-:W-:Y:S01]  /*549f0*/  LEA R11, R28, R10, 0x1 ;  /* 0x0000000a1c0b7211 */ /* 0x000fe200078e08ff */
[----:B0-----:R-:W-:-:S04]  /*54a00*/  LEA R14, P0, R10, R2, 0x1 ;  /* 0x000000020a0e7211 */ /* 0x001fc800078008ff */
[----:B------:R-:W-:Y:S02]  /*54a10*/  LEA.HI.X.SX32 R15, R10, R0, 0x1, P0 ;  /* 0x000000000a0f7211 */ /* 0x000fe400000f0eff */
[----:B------:R-:W-:-:S03]  /*54a20*/  F2FP.PACK_AB R13, R6, R7 ;  /* 0x00000007060d723e */ /* 0x000fc600000000ff */
[----:B------:R0:W-:Y:S01]  /*54a30*/  STL.64 [R1+0x278], R14 ;  /* 0x0002780e01007387 */ /* 0x0001e20000100a00 */
[----:B------:R-:W4:Y:S02]  /*54a40*/  LDL.LU.64 R6, [R1+0x1a8] ;  /* 0x0001a80001067983 */ /* 0x000f240000300a00 */
[----:B0-----:R-:W-:Y:S01]  /*54a50*/  IMAD R15, R28, 0x2, R11 ;  /* 0x000000021c0f7824 */ /* 0x001fe200078e020b */
[----:B------:R-:W-:Y:S02]  /*54a60*/  F2FP.PACK_AB R14, R17, R22 ;  /* 0x00000016110e723e */ /* 0x000fe400000000ff */
[----:B---3--:R-:W-:Y:S01]  /*54a70*/  F2FP.PACK_AB R12, R29, R9 ;  /* 0x000000091d0c723e */ /* 0x008fe200000000ff */
[----:B------:R-:W-:Y:S01]  /*54a80*/  F2FP.PACK_AB R9, R18, R19 ;  /* 0x000000131209723e */ /* 0x000fe200000000ff */
[----:B------:R-:W-:-:S04]  /*54a90*/  LEA R18, P0, R11, R2, 0x1 ;  /* 0x000000020b127211 */ /* 0x000fc800078008ff */
[----:B------:R-:W-:Y:S01]  /*54aa0*/  LEA.HI.X.SX32 R19, R11, R0, 0x1, P0 ;  /* 0x000000000b137211 */ /* 0x000fe200000f0eff */
[----:B------:R-:W-:Y:S01]  /*54ab0*/  F2FP.PACK_AB R11, R23, R26 ;  /* 0x0000001a170b723e */ /* 0x000fe200000000ff */
[----:B--2---:R-:W-:Y:S02]  /*54ac0*/  F2FP.PACK_AB R10, R5, R21 ;  /* 0x00000015050a723e */ /* 0x004fe400000000ff */
[----:B------:R-:W2:Y:S01]  /*54ad0*/  LDL.LU R5, [R1+0x50] ;  /* 0x0000500001057983 */ /* 0x000ea20000300800 */
[----:B------:R0:W-:Y:S02]  /*54ae0*/  STL.64 [R1+0x298], R18 ;  /* 0x0002981201007387 */ /* 0x0001e40000100a00 */
[----:B------:R-:W2:Y:S02]  /*54af0*/  LDL.LU.64 R22, [R1+0x178] ;  /* 0x0001780001167983 */ /* 0x000ea40000300a00 */
[----:B------:R-:W3:Y:S01]  /*54b00*/  LDL.LU R17, [R1+0x60] ;  /* 0x0000600001117983 */ /* 0x000ee20000300800 */
[----:B0-----:R-:W-:-:S04]  /*54b10*/  LEA R18, P0, R15, R2, 0x1 ;  /* 0x000000020f127211 */ /* 0x001fc800078008ff */
[----:B------:R-:W-:Y:S01]  /*54b20*/  LEA.HI.X.SX32 R19, R15, R0, 0x1, P0 ;  /* 0x000000000f137211 */ /* 0x000fe200000f0eff */
[----:B------:R-:W-:Y:S04]  /*54b30*/  STS.128 [R3+0x380], R8 ;  /* 0x0003800803007388 */ /* 0x000fe80000000c00 */
[----:B------:R-:W-:Y:S01]  /*54b40*/  STL.64 [R1+0x2b0], R18 ;  /* 0x0002b01201007387 */ /* 0x000fe20000100a00 */
[----:B------:R0:W-:Y:S03]  /*54b50*/  STL [R1+0x1ed8], R9 ;  /* 0x001ed80901007387 */ /* 0x0001e60000100800 */
[----:B0-----:R-:W4:Y:S01]  /*54b60*/  LDL.LU R9, [R1+0x40] ;  /* 0x0000400001097983 */ /* 0x001f220000300800 */
[----:B------:R-:W-:-:S04]  /*54b70*/  LEA R21, R28, R15, 0x1 ;  /* 0x0000000f1c157211 */ /* 0x000fc800078e08ff */
[----:B------:R-:W-:Y:S01]  /*54b80*/  LEA R18, P0, R21, R2, 0x1 ;  /* 0x0000000215127211 */ /* 0x000fe200078008ff */
[C---:B------:R-:W-:Y:S01]  /*54b90*/  IMAD R29, R28.reuse, 0x2, R21 ;  /* 0x000000021c1d7824 */ /* 0x040fe200078e0215 */
[----:B------:R-:W-:Y:S02]  /*54ba0*/  F2FP.PACK_AB R15, R27, R25 ;  /* 0x000000191b0f723e */ /* 0x000fe400000000ff */
[----:B------:R-:W-:Y:S01]  /*54bb0*/  LEA.HI.X.SX32 R19, R21, R0, 0x1, P0 ;  /* 0x0000000015137211 */ /* 0x000fe200000f0eff */
[----:B------:R-:W3:Y:S01]  /*54bc0*/  LDL.LU.64 R26, [R1+0x120] ;  /* 0x00012000011a7983 */ /* 0x000ee20000300a00 */
[C---:B------:R-:W-:Y:S02]  /*54bd0*/  LEA R10, P0, R29.reuse, R2, 0x1 ;  /* 0x000000021d0a7211 */ /* 0x040fe400078008ff */
[----:B------:R-:W-:Y:S01]  /*54be0*/  LEA R8, R28, R29, 0x1 ;  /* 0x0000001d1c087211 */ /* 0x000fe200078e08ff */
[----:B------:R-:W-:Y:S04]  /*54bf0*/  STS.128 [R3+0x780], R12 ;  /* 0x0007800c03007388 */ /* 0x000fe80000000c00 */
[----:B------:R0:W-:Y:S01]  /*54c00*/  STL.64 [R1+0x2c0], R18 ;  /* 0x0002c01201007387 */ /* 0x0001e20000100a00 */
[----:B------:R-:W-:Y:S01]  /*54c10*/  LEA.HI.X.SX32 R11, R29, R0, 0x1, P0 ;  /* 0x000000001d0b7211 */ /* 0x000fe200000f0eff */
[----:B------:R-:W-:Y:S06]  /*54c20*/  BAR.SYNC.DEFER_BLOCKING 0x0 ;  /* 0x0000000000007b1d */ /* 0x000fec0000010000 */
[----:B0-----:R-:W3:Y:S01]  /*54c30*/  LDL.LU R18, [R1+0x80] ;  /* 0x0000800001127983 */ /* 0x001ee20000300800 */
[----:B------:R-:W3:Y:S01]  /*54c40*/  LDL.LU R19, [R1+0x90] ;  /* 0x0000900001137983 */ /* 0x000ee20000300800 */
[----:B------:R-:W-:-:S02]  /*54c50*/  LEA R12, P0, R8, R2, 0x1 ;  /* 0x00000002080c7211 */ /* 0x000fc400078008ff */
[----:B------:R-:W-:Y:S01]  /*54c60*/  STL [R1+0x1e90], R10 ;  /* 0x001e900a01007387 */ /* 0x000fe20000100800 */
[----:B------:R0:W-:Y:S01]  /*54c70*/  STL [R1+0x1e7c], R11 ;  /* 0x001e7c0b01007387 */ /* 0x0001e20000100800 */
[----:B------:R-:W-:Y:S02]  /*54c80*/  LEA.HI.X.SX32 R13, R8, R0, 0x1, P0 ;  /* 0x00000000080d7211 */ /* 0x000fe400000f0eff */
[----:B------:R-:W-:Y:S04]  /*54c90*/  STL [R1+0x1e78], R29 ;  /* 0x001e781d01007387 */ /* 0x000fe80000100800 */
[----:B0-----:R-:W3:Y:S01]  /*54ca0*/  LDL.LU.64 R10, [R1+0x198] ;  /* 0x00019800010a7983 */ /* 0x001ee20000300a00 */
[----:B------:R-:W3:Y:S02]  /*54cb0*/  LDL.LU R21, [R1+0x30] ;  /* 0x0000300001157983 */ /* 0x000ee40000300800 */
[----:B------:R0:W-:Y:S02]  /*54cc0*/  STL.64 [R1+0x1e80], R12 ;  /* 0x001e800c01007387 */ /* 0x0001e40000100a00 */
[----:B------:R-:W-:Y:S01]  /*54cd0*/  IMAD R3, R28, 0x2, R8 ;  /* 0x000000021c037824 */ /* 0x000fe200078e0208 */
[----:B0-----:R-:W3:Y:S04]  /*54ce0*/  LDL.LU.64 R12, [R1+0x8] ;  /* 0x00000800010c7983 */ /* 0x001ee80000300a00 */
[----:B------:R-:W-:-:S04]  /*54cf0*/  LEA R14, P0, R3, R2, 0x1 ;  /* 0x00000002030e7211 */ /* 0x000fc800078008ff */
[----:B------:R-:W-:Y:S01]  /*54d00*/  LEA.HI.X.SX32 R15, R3, R0, 0x1, P0 ;  /* 0x00000000030f7211 */ /* 0x000fe200000f0eff */
[----:B----4-:R-:W-:Y:S01]  /*54d10*/  STG.E.U16 [R6.64], R9 ;  /* 0x0000000906007986 */ /* 0x010fe2000c101504 */
[----:B--2---:R0:W-:Y:S03]  /*54d20*/  STG.E.U16 [R22.64], R5 ;  /* 0x0000000516007986 */ /* 0x0041e6000c101504 */
[----:B0-----:R-:W2:Y:S01]  /*54d30*/  LDL.LU.64 R22, [R1+0x188] ;  /* 0x0001880001167983 */ /* 0x001ea20000300a00 */
[----:B------:R-:W-:Y:S02]  /*54d40*/  STL.64 [R1+0x1ee0], R4 ;  /* 0x001ee00401007387 */ /* 0x000fe40000100a00 */
[----:B------:R-:W4:Y:S02]  /*54d50*/  LDL.LU R25, [R1+0xd0] ;  /* 0x0000d00001197983 */ /* 0x000f240000300800 */
[----:B------:R0:W-:Y:S02]  /*54d60*/  STL.64 [R1+0x1e88], R14 ;  /* 0x001e880e01007387 */ /* 0x0001e40000100a00 */
[----:B0-----:R-:W2:Y:S01]  /*54d70*/  LDL.LU.64 R14, [R1+0x1a0] ;  /* 0x0001a000010e7983 */ /* 0x001ea20000300a00 */
[----:B------:R-:W-:-:S04]  /*54d80*/  LEA R8, R28, R3, 0x1 ;  /* 0x000000031c087211 */ /* 0x000fc800078e08ff */
[----:B------:R-:W-:Y:S01]  /*54d90*/  LEA R6, P0, R8, R2, 0x1 ;  /* 0x0000000208067211 */ /* 0x000fe200078008ff */
[----:B------:R-:W-:-:S03]  /*54da0*/  IMAD R3, R28, 0x2, R8 ;  /* 0x000000021c037824 */ /* 0x000fc600078e0208 */
[----:B------:R-:W-:Y:S02]  /*54db0*/  LEA.HI.X.SX32 R7, R8, R0, 0x1, P0 ;  /* 0x0000000008077211 */ /* 0x000fe400000f0eff */
[C---:B------:R-:W-:Y:S01]  /*54dc0*/  LEA R4, P0, R3.reuse, R2, 0x1 ;  /* 0x0000000203047211 */ /* 0x040fe200078008ff */
[----:B---3--:R-:W-:Y:S01]  /*54dd0*/  STL.64 [R1+0x1ef8], R16 ;  /* 0x001ef81001007387 */ /* 0x008fe20000100a00 */
[C---:B------:R-:W-:Y:S02]  /*54de0*/  LEA R8, R28.reuse, R3, 0x1 ;  /* 0x000000031c087211 */ /* 0x040fe400078e08ff */
[----:B------:R-:W-:Y:S01]  /*54df0*/  LEA.HI.X.SX32 R5, R3, R0, 0x1, P0 ;  /* 0x0000000003057211 */ /* 0x000fe200000f0eff */
[----:B------:R0:W-:Y:S01]  /*54e00*/  STG.E.U16 [R12.64], R17 ;  /* 0x000000110c007986 */ /* 0x0001e2000c101504 */
[----:B------:R1:W-:Y:S03]  /*54e10*/  STG.E.U16 [R26.64], R24 ;  /* 0x000000181a007986 */ /* 0x0003e6000c101504 */
[----:B0-----:R-:W3:Y:S01]  /*54e20*/  LDL.LU R12, [R1+0xb0] ;  /* 0x0000b000010c7983 */ /* 0x001ee20000300800 */
[----:B------:R0:W-:Y:S02]  /*54e30*/  STL.64 [R1+0x2c8], R6 ;  /* 0x0002c80601007387 */ /* 0x0001e40000100a00 */
[----:B-1----:R-:W4:Y:S02]  /*54e40*/  LDL.LU.64 R26, [R1+0x158] ;  /* 0x00015800011a7983 */ /* 0x002f240000300a00 */
[----:B------:R-:W-:Y:S01]  /*54e50*/  IMAD R3, R28, 0x2, R8 ;  /* 0x000000021c037824 */ /* 0x000fe200078e0208 */
[----:B0-----:R-:W3:Y:S01]  /*54e60*/  LDL.LU.64 R6, [R1+0x168] ;  /* 0x0001680001067983 */ /* 0x001ee20000300a00 */
[----:B------:R-:W3:Y:S02]  /*54e70*/  LDL.LU R13, [R1+0x20] ;  /* 0x00002000010d7983 */ /* 0x000ee40000300800 */
[----:B------:R0:W-:Y:S02]  /*54e80*/  STL.64 [R1+0x2e0], R4 ;  /* 0x0002e00401007387 */ /* 0x0001e40000100a00 */
[----:B0-----:R-:W-:-:S04]  /*54e90*/  LEA R4, P0, R8, R2, 0x1 ;  /* 0x0000000208047211 */ /* 0x001fc800078008ff */
[----:B------:R-:W-:-:S05]  /*54ea0*/  LEA.HI.X.SX32 R5, R8, R0, 0x1, P0 ;  /* 0x0000000008057211 */ /* 0x000fca00000f0eff */
[----:B------:R0:W-:Y:S01]  /*54eb0*/  STL.64 [R1+0x2d8], R4 ;  /* 0x0002d80401007387 */ /* 0x0001e20000100a00 */
[----:B------:R-:W3:Y:S02]  /*54ec0*/  LDL.LU.64 R16, [R1+0x160] ;  /* 0x0001600001107983 */ /* 0x000ee40000300a00 */
[----:B------:R-:W-:Y:S01]  /*54ed0*/  STL.64 [R1+0x1ee8], R18 ;  /* 0x001ee81201007387 */ /* 0x000fe20000100a00 */
[----:B------:R-:W-:Y:S01]  /*54ee0*/  LEA R8, R28, R3, 0x1 ;  /* 0x000000031c087211 */ /* 0x000fe200078e08ff */
[----:B------:R-:W3:Y:S01]  /*54ef0*/  LDL.LU R29, [R1+0xc0] ;  /* 0x0000c000011d7983 */ /* 0x000ee20000300800 */
[----:B0-----:R-:W-:-:S04]  /*54f00*/  LEA R4, P0, R3, R2, 0x1 ;  /* 0x0000000203047211 */ /* 0x001fc800078008ff */
[----:B------:R-:W-:Y:S01]  /*54f10*/  LEA.HI.X.SX32 R5, R3, R0, 0x1, P0 ;  /* 0x0000000003057211 */ /* 0x000fe200000f0eff */
[----:B--2---:R-:W-:Y:S01]  /*54f20*/  STG.E.U16 [R14.64], R18 ;  /* 0x000000120e007986 */ /* 0x004fe2000c101504 */
[----:B------:R0:W-:Y:S03]  /*54f30*/  STG.E.U16 [R10.64], R19 ;  /* 0x000000130a007986 */ /* 0x0001e6000c101504 */
[----:B0-----:R-:W2:Y:S01]  /*54f40*/  LDL.LU.64 R18, [R1+0x148] ;  /* 0x0001480001127983 */ /* 0x001ea20000300a00 */
[----:B------:R-:W2:Y:S02]  /*54f50*/  LDL.LU R10, [R1+0x70] ;  /* 0x00007000010a7983 */ /* 0x000ea40000300800 */
[----:B------:R0:W-:Y:S02]  /*54f60*/  STL.64 [R1+0x300], R4 ;  /* 0x0003000401007387 */ /* 0x0001e40000100a00 */
[----:B------:R-:W2:Y:S01]  /*54f70*/  LDL.LU.64 R14, [R1+0xe0] ;  /* 0x0000e000010e7983 */ /* 0x000ea20000300a00 */
[----:B0-----:R-:W-:-:S04]  /*54f80*/  LEA R4, P0, R8, R2, 0x1 ;  /* 0x0000000208047211 */ /* 0x001fc800078008ff */
[----:B------:R-:W-:-:S05]  /*54f90*/  LEA.HI.X.SX32 R5, R8, R0, 0x1, P0 ;  /* 0x0000000008057211 */ /* 0x000fca00000f0eff */
[----:B------:R0:W-:Y:S04]  /*54fa0*/  STL.64 [R1+0x2f8], R4 ;  /* 0x0002f80401007387 */ /* 0x0001e80000100a00 */
[----:B0-----:R-:W2:Y:S01]  /*54fb0*/  LDL.LU.64 R4, [R1+0x100] ;  /* 0x0001000001047983 */ /* 0x001ea20000300a00 */
[----:B------:R-:W-:-:S03]  /*54fc0*/  IMAD R3, R28, 0x2, R8 ;  /* 0x000000021c037824 */ /* 0x000fc600078e0208 */
[----:B------:R-:W-:Y:S04]  /*54fd0*/  STG.E.U16 [R22.64], R21 ;  /* 0x0000001516007986 */ /* 0x000fe8000c101504 */
[----:B--2---:R0:W-:Y:S04]  /*54fe0*/  STL.64 [R1+0x1ef0], R4 ;  /* 0x001ef00401007387 */ /* 0x0041e80000100a00 */
[----:B0-----:R-:W2:Y:S01]  /*54ff0*/  LDL.LU.64 R4, [R1+0xa8] ;  /* 0x0000a80001047983 */ /* 0x001ea20000300a00 */
[C---:B------:R-:W-:Y:S02]  /*55000*/  LEA R22, P0, R3.reuse, R2, 0x1 ;  /* 0x0000000203167211 */ /* 0x040fe400078008ff */
[----:B------:R-:W-:Y:S01]  /*55010*/  LEA R8, R28, R3, 0x1 ;  /* 0x000000031c087211 */ /* 0x000fe200078e08ff */
[----:B------:R-:W3:Y:S01]  /*55020*/  LDL.LU R11, [R1+0x10] ;  /* 0x00001000010b7983 */ /* 0x000ee20000300800 */
[----:B------:R-:W-:-:S03]  /*55030*/  LEA.HI.X.SX32 R23, R3, R0, 0x1, P0 ;  /* 0x0000000003177211 */ /* 0x000fc600000f0eff */
[----:B------:R-:W-:Y:S02]  /*55040*/  IMAD R3, R28, 0x2, R8 ;  /* 0x000000021c037824 */ /* 0x000fe400078e0208 */
[----:B------:R0:W-:Y:S04]  /*55050*/  STL.64 [R1+0x318], R22 ;  /* 0x0003181601007387 */ /* 0x0001e80000100a00 */
[----:B0-----:R-:W3:Y:S04]  /*55060*/  LDL.LU.64 R22, [R1+0x118] ;  /* 0x0001180001167983 */ /* 0x001ee80000300a00 */
[----:B--2---:R0:W-:Y:S01]  /*55070*/  STG.E.U16 [R4.64], R20 ;  /* 0x0000001404007986 */ /* 0x0041e2000c101504 */
[----:B----4-:R1:W-:Y:S01]  /*55080*/  STG.E.U16 [R26.64], R25 ;  /* 0x000000191a007986 */ /* 0x0103e2000c101504 */
[----:B0-----:R-:W-:-:S04]  /*55090*/  LEA R4, P0, R8, R2, 0x1 ;  /* 0x0000000208047211 */ /* 0x001fc800078008ff */
[----:B------:R-:W-:Y:S01]  /*550a0*/  LEA.HI.X.SX32 R5, R8, R0, 0x1, P0 ;  /* 0x0000000008057211 */ /* 0x000fe200000f0eff */
[C---:B-1----:R-:W-:Y:S01]  /*550b0*/  LEA R26, P0, R3.reuse, R2, 0x1 ;  /* 0x00000002031a7211 */ /* 0x042fe200078008ff */
[----:B---3--:R0:W-:Y:S03]  /*550c0*/  STG.E.U16 [R6.64], R12 ;  /* 0x0000000c06007986 */ /* 0x0081e6000c101504 */
[----:B------:R-:W-:Y:S01]  /*550d0*/  LEA.HI.X.SX32 R27, R3, R0, 0x1, P0 ;  /* 0x00000000031b7211 */ /* 0x000fe200000f0eff */
[----:B------:R1:W-:Y:S01]  /*550e0*/  STL.64 [R1+0x310], R4 ;  /* 0x0003100401007387 */ /* 0x0003e20000100a00 */
[----:B------:R-:W-:-:S03]  /*550f0*/  LEA R8, R28, R3, 0x1 ;  /* 0x000000031c087211 */ /* 0x000fc600078e08ff */
[----:B------:R-:W-:Y:S04]  /*55100*/  STG.E.U16 [R16.64], R13 ;  /* 0x0000000d10007986 */ /* 0x000fe8000c101504 */
[----:B0-----:R-:W2:Y:S01]  /*55110*/  LDL.LU.64 R6, [R1+0x108] ;  /* 0x0001080001067983 */ /* 0x001ea20000300a00 */
[----:B------:R0:W-:Y:S01]  /*55120*/  STL.64 [R1+0x1e98], R26 ;  /* 0x001e981a01007387 */ /* 0x0001e20000100a00 */
[C---:B-1----:R-:W-:Y:S02]  /*55130*/  LEA R4, P0, R8.reuse, R2, 0x1 ;  /* 0x0000000208047211 */ /* 0x042fe400078008ff */
[----:B0-----:R-:W3:Y:S01]  /*55140*/  LDL.LU.64 R26, [R1+0x110] ;  /* 0x00011000011a7983 */ /* 0x001ee20000300a00 */
[----:B------:R-:W4:Y:S01]  /*55150*/  LDL.LU.64 R16, [R1+0x1ef8] ;  /* 0x001ef80001107983 */ /* 0x000f220000300a00 */
[----:B------:R-:W-:Y:S01]  /*55160*/  LEA.HI.X.SX32 R5, R8, R0, 0x1, P0 ;  /* 0x0000000008057211 */ /* 0x000fe200000f0eff */
[----:B------:R-:W-:Y:S04]  /*55170*/  STL.64 [R1+0x1ec0], R12 ;  /* 0x001ec00c01007387 */ /* 0x000fe80000100a00 */
[----:B------:R0:W-:Y:S04]  /*55180*/  STL.64 [R1+0x308], R4 ;  /* 0x0003080401007387 */ /* 0x0001e80000100a00 */
[----:B0-----:R-:W2:Y:S01]  /*55190*/  LDL.LU.64 R4, [R1+0x1ef0] ;  /* 0x001ef00001047983 */ /* 0x001ea20000300a00 */
[----:B------:R-:W-:-:S05]  /*551a0*/  IMAD R3, R28, 0x2, R8 ;  /* 0x000000021c037824 */ /* 0x000fca00078e0208 */
[C---:B------:R-:W-:Y:S02]  /*551b0*/  LEA R12, P0, R3.reuse, R2, 0x1 ;  /* 0x00000002030c7211 */ /* 0x040fe400078008ff */
[----:B------:R-:W-:Y:S02]  /*551c0*/  LEA R8, R28, R3, 0x1 ;  /* 0x000000031c087211 */ /* 0x000fe400078e08ff */
[----:B------:R-:W-:Y:S01]  /*551d0*/  LEA.HI.X.SX32 R13, R3, R0, 0x1, P0 ;  /* 0x00000000030d7211 */ /* 0x000fe200000f0eff */
[----:B----4-:R0:W-:Y:S01]  /*551e0*/  STG.E.U16 [R18.64], R16 ;  /* 0x0000001012007986 */ /* 0x0101e2000c101504 */
[----:B------:R1:W-:Y:S03]  /*551f0*/  STG.E.U16 [R14.64], R29 ;  /* 0x0000001d0e007986 */ /* 0x0003e6000c101504 */
[----:B0-----:R-:W4:Y:S01]  /*55200*/  LDL.LU.64 R18, [R1+0x1ee8] ;  /* 0x001ee80001127983 */ /* 0x001f220000300a00 */
[----:B------:R0:W-:Y:S02]  /*55210*/  STL.64 [R1+0x2f0], R12 ;  /* 0x0002f00c01007387 */ /* 0x0001e40000100a00 */
[----:B-1----:R-:W3:Y:S01]  /*55220*/  LDL.LU.64 R14, [R1+0xf8] ;  /* 0x0000f800010e7983 */ /* 0x002ee20000300a00 */
[----:B0-----:R-:W-:-:S04]  /*55230*/  LEA R12, P0, R8, R2, 0x1 ;  /* 0x00000002080c7211 */ /* 0x001fc800078008ff */
[----:B------:R-:W-:Y:S01]  /*55240*/  LEA.HI.X.SX32 R13, R8, R0, 0x1, P0 ;  /* 0x00000000080d7211 */ /* 0x000fe200000f0eff */
[----:B--2---:R0:W-:Y:S04]  /*55250*/  STG.E.U16 [R4.64], R10 ;  /* 0x0000000a04007986 */ /* 0x0041e8000c101504 */
[----:B------:R1:W-:Y:S04]  /*55260*/  STL.64 [R1+0x2e8], R12 ;  /* 0x0002e80c01007387 */ /* 0x0003e80000100a00 */
[----:B0-----:R-:W3:Y:S01]  /*55270*/  LDL.LU.64 R4, [R1+0x1ee0] ;  /* 0x001ee00001047983 */ /* 0x001ee20000300a00 */
[----:B------:R-:W-:-:S05]  /*55280*/  IMAD R3, R28, 0x2, R8 ;  /* 0x000000021c037824 */ /* 0x000fca00078e0208 */
[C---:B-1----:R-:W-:Y:S02]  /*55290*/  LEA R12, P0, R3.reuse, R2, 0x1 ;  /* 0x00000002030c7211 */ /* 0x042fe400078008ff */
[----:B------:R-:W-:Y:S02]  /*552a0*/  LEA R8, R28, R3, 0x1 ;  /* 0x000000031c087211 */ /* 0x000fe400078e08ff */
[----:B------:R-:W-:-:S03]  /*552b0*/  LEA.HI.X.SX32 R13, R3, R0, 0x1, P0 ;  /* 0x00000000030d7211 */ /* 0x000fc600000f0eff */
[----:B------:R-:W-:Y:S02]  /*552c0*/  IMAD R3, R28, 0x2, R8 ;  /* 0x000000021c037824 */ /* 0x000fe400078e0208 */
[----:B------:R0:W-:Y:S04]  /*552d0*/  STL.64 [R1+0x2d0], R12 ;  /* 0x0002d00c01007387 */ /* 0x0001e80000100a00 */
[----:B------:R1:W-:Y:S01]  /*552e0*/  STG.E.U16 [R22.64], R11 ;  /* 0x0000000b16007986 */ /* 0x0003e2000c101504 */
[----:B0-----:R-:W-:-:S04]  /*552f0*/  LEA R12, P0, R8, R2, 0x1 ;  /* 0x00000002080c7211 */ /* 0x001fc800078008ff */
[----:B------:R-:W-:Y:S01]  /*55300*/  LEA.HI.X.SX32 R13, R8, R0, 0x1, P0 ;  /* 0x00000000080d7211 */ /* 0x000fe200000f0eff */
[----:B-1----:R-:W-:Y:S01]  /*55310*/  LEA R22, P0, R3, R2, 0x1 ;  /* 0x0000000203167211 */ /* 0x002fe200078008ff */
[----:B------:R-:W-:-:S03]  /*55320*/  LEA R8, R28, R3, 0x1 ;  /* 0x000000031c087211 */ /* 0x000fc600078e08ff */
[----:B------:R-:W-:Y:S01]  /*55330*/  LEA.HI.X.SX32 R23, R3, R0, 0x1, P0 ;  /* 0x0000000003177211 */ /* 0x000fe200000f0eff */
[----:B------:R0:W-:Y:S04]  /*55340*/  STL.64 [R1+0x2b8], R12 ;  /* 0x0002b80c01007387 */ /* 0x0001e80000100a00 */
[----:B0-----:R-:W2:Y:S04]  /*55350*/  LDL.LU.64 R12, [R1+0xf0] ;  /* 0x0000f000010c7983 */ /* 0x001ea80000300a00 */
[----:B---3--:R0:W-:Y:S02]  /*55360*/  STG.E.U16 [R26.64], R4 ;  /* 0x000000041a007986 */ /* 0x0081e4000c101504 */
[----:B0-----:R-:W-:-:S02]  /*55370*/  PRMT R4, R9, 0x7632, R4 ;  /* 0x0000763209047816 */ /* 0x001fc40000000004 */
[----:B------:R-:W3:Y:S01]  /*55380*/  LDL.LU R9, [R1+0x1ed8] ;  /* 0x001ed80001097983 */ /* 0x000ee20000300800 */
[----:B------:R-:W2:Y:S02]  /*55390*/  LDL.LU.64 R26, [R1+0xe8] ;  /* 0x0000e800011a7983 */ /* 0x000ea40000300a00 */
[----:B------:R0:W-:Y:S02]  /*553a0*/  STL.64 [R1+0x2a8], R22 ;  /* 0x0002a81601007387 */ /* 0x0001e40000100a00 */
[----:B0-----:R-:W-:-:S04]  /*553b0*/  LEA R22, P0, R8, R2, 0x1 ;  /* 0x0000000208167211 */ /* 0x001fc800078008ff */
[----:B------:R-:W-:-:S05]  /*553c0*/  LEA.HI.X.SX32 R23, R8, R0, 0x1, P0 ;  /* 0x0000000008177211 */ /* 0x000fca00000f0eff */
[----:B------:R0:W-:Y:S04]  /*553d0*/  STL.64 [R1+0x1e68], R22 ;  /* 0x001e681601007387 */ /* 0x0001e80000100a00 */
[----:B0-----:R-:W2:Y:S01]  /*553e0*/  LDL.LU.64 R22, [R1+0x130] ;  /* 0x0001300001167983 */ /* 0x001ea20000300a00 */
[----:B------:R-:W-:-:S03]  /*553f0*/  IMAD R3, R28, 0x2, R8 ;  /* 0x000000021c037824 */ /* 0x000fc600078e0208 */
[----:B------:R0:W-:Y:S02]  /*55400*/  STG.E.U16 [R6.64], R4 ;  /* 0x0000000406007986 */ /* 0x0001e4000c101504 */
[----:B------:R-:W-:Y:S02]  /*55410*/  LEA R8, R28, R3, 0x1 ;  /* 0x000000031c087211 */ /* 0x000fe400078e08ff */
[----:B0-----:R-:W-:Y:S02]  /*55420*/  LEA R6, P0, R3, R2, 0x1 ;  /* 0x0000000203067211 */ /* 0x001fe400078008ff */
[----:B------:R-:W-:Y:S02]  /*55430*/  PRMT R4, R5, 0x7632, R4 ;  /* 0x0000763205047816 */ /* 0x000fe40000000004 */
[----:B------:R-:W3:Y:S01]  /*55440*/  LDL.LU R5, [R1+0x1ed4] ;  /* 0x001ed40001057983 */ /* 0x000ee20000300800 */
[----:B------:R-:W-:-:S05]  /*55450*/  LEA.HI.X.SX32 R7, R3, R0, 0x1, P0 ;  /* 0x0000000003077211 */ /* 0x000fca00000f0eff */
[----:B------:R0:W-:Y:S01]  /*55460*/  STL.64 [R1+0x290], R6 ;  /* 0x0002900601007387 */ /* 0x0001e20000100a00 */
[----:B------:R-:W-:Y:S01]  /*55470*/  IMAD R3, R28, 0x2, R8 ;  /* 0x000000021c037824 */ /* 0x000fe200078e0208 */
[----:B0-----:R-:W-:-:S04]  /*55480*/  LEA R6, P0, R8, R2, 0x1 ;  /* 0x0000000208067211 */ /* 0x001fc800078008ff */
[----:B------:R-:W-:Y:S01]  /*55490*/  LEA.HI.X.SX32 R7, R8, R0, 0x1, P0 ;  /* 0x0000000008077211 */ /* 0x000fe200000f0eff */
[----:B------:R-:W-:Y:S01]  /*554a0*/  LEA R8, R28, R3, 0x1 ;  /* 0x000000031c087211 */ /* 0x000fe200078e08ff */
[----:B------:R-:W-:Y:S01]  /*554b0*/  PRMT R24, R24, 0x7632, R24 ;  /* 0x0000763218187816 */ /* 0x000fe20000000018 */
[----:B--2---:R0:W-:Y:S02]  /*554c0*/  STG.E.U16 [R22.64], R4 ;  /* 0x0000000416007986 */ /* 0x0041e4000c101504 */
[----:B0-----:R-:W-:Y:S02]  /*554d0*/  PRMT R4, R17, 0x7632, R4 ;  /* 0x0000763211047816 */ /* 0x001fe40000000004 */
[----:B------:R-:W2:Y:S01]  /*554e0*/  LDL.LU R17, [R1+0x1ed0] ;  /* 0x001ed00001117983 */ /* 0x000ea20000300800 */
[----:B------:R0:W-:Y:S03]  /*554f0*/  STL.64 [R1+0x288], R6 ;  /* 0x0002880601007387 */ /* 0x0001e60000100a00 */
[----:B------:R1:W-:Y:S01]  /*55500*/  STG.E.U16 [R14.64], R4 ;  /* 0x000000040e007986 */ /* 0x0003e2000c101504 */
[----:B0-----:R-:W-:-:S03]  /*55510*/  LEA R6, P0, R3, R2, 0x1 ;  /* 0x0000000203067211 */ /* 0x001fc600078008ff */
[----:B-1----:R-:W2:Y:S01]  /*55520*/  LDL.LU.64 R14, [R1+0x140] ;  /* 0x00014000010e7983 */ /* 0x002ea20000300a00 */
[----:B------:R-:W-:-:S05]  /*55530*/  LEA.HI.X.SX32 R7, R3, R0, 0x1, P0 ;  /* 0x0000000003077211 */ /* 0x000fca00000f0eff */
[----:B------:R0:W-:Y:S01]  /*55540*/  STL.64 [R1+0x210], R6 ;  /* 0x0002100601007387 */ /* 0x0001e20000100a00 */
[----:B------:R-:W-:Y:S01]  /*55550*/  IMAD R3, R28, 0x2, R8 ;  /* 0x000000021c037824 */ /* 0x000fe200078e0208 */
[----:B0-----:R-:W-:-:S04]  /*55560*/  LEA R6, P0, R8, R2, 0x1 ;  /* 0x0000000208067211 */ /* 0x001fc800078008ff */
[----:B------:R-:W-:-:S05]  /*55570*/  LEA.HI.X.SX32 R7, R8, R0, 0x1, P0 ;  /* 0x0000000008077211 */ /* 0x000fca00000f0eff */
[----:B------:R0:W-:Y:S01]  /*55580*/  STL.64 [R1+0x208], R6 ;  /* 0x0002080601007387 */ /* 0x0001e20000100a00 */
[----:B------:R-:W-:Y:S01]  /*55590*/  LEA R8, R28, R3, 0x1 ;  /* 0x000000031c087211 */ /* 0x000fe200078e08ff */
[----:B------:R-:W2:Y:S01]  /*555a0*/  LDL.LU.64 R22, [R1+0x150] ;  /* 0x0001500001167983 */ /* 0x000ea20000300a00 */
[----:B0-----:R-:W-:-:S04]  /*555b0*/  LEA R6, P0, R3, R2, 0x1 ;  /* 0x0000000203067211 */ /* 0x001fc800078008ff */
[----:B------:R-:W-:-:S05]  /*555c0*/  LEA.HI.X.SX32 R7, R3, R0, 0x1, P0 ;  /* 0x0000000003077211 */ /* 0x000fca00000f0eff */
[----:B------:R0:W-:Y:S01]  /*555d0*/  STL.64 [R1+0x200], R6 ;  /* 0x0002000601007387 */ /* 0x0001e20000100a00 */
[----:B------:R-:W-:-:S03]  /*555e0*/  IMAD R3, R28, 0x2, R8 ;  /* 0x000000021c037824 */ /* 0x000fc600078e0208 */
[----:B------:R1:W-:Y:S01]  /*555f0*/  STG.E.U16 [R12.64], R24 ;  /* 0x000000180c007986 */ /* 0x0003e2000c101504 */
[----:B0-----:R-:W-:-:S03]  /*55600*/  LEA R6, P0, R8, R2, 0x1 ;  /* 0x0000000208067211 */ /* 0x001fc600078008ff */
[----:B-1----:R-:W2:Y:S01]  /*55610*/  LDL.LU.64 R12, [R1+0x138] ;  /* 0x00013800010c7983 */ /* 0x002ea20000300a00 */
[----:B------:R-:W-:Y:S02]  /*55620*/  LEA.HI.X.SX32 R7, R8, R0, 0x1, P0 ;  /* 0x0000000008077211 */ /* 0x000fe400000f0eff */
[----:B----4-:R-:W-:-:S03]  /*55630*/  PRMT R4, R18, 0x7632, R4 ;  /* 0x0000763212047816 */ /* 0x010fc60000000004 */
[----:B------:R0:W-:Y:S04]  /*55640*/  STL.64 [R1+0x1f8], R6 ;  /* 0x0001f80601007387 */ /* 0x0001e80000100a00 */
[----:B------:R1:W-:Y:S01]  /*55650*/  STG.E.U16 [R26.64], R4 ;  /* 0x000000041a007986 */ /* 0x0003e2000c101504 */
[----:B0-----:R-:W-:Y:S02]  /*55660*/  LEA R6, P0, R3, R2, 0x1 ;  /* 0x0000000203067211 */ /* 0x001fe400078008ff */
[----:B-1----:R-:W-:Y:S02]  /*55670*/  PRMT R4, R19, 0x7632, R4 ;  /* 0x0000763213047816 */ /* 0x002fe40000000004 */
[----:B------:R-:W4:Y:S01]  /*55680*/  LDL.LU.64 R18, [R1+0x170] ;  /* 0x0001700001127983 */ /* 0x000f220000300a00 */
[----:B------:R-:W-:-:S05]  /*55690*/  LEA.HI.X.SX32 R7, R3, R0, 0x1, P0 ;  /* 0x0000000003077211 */ /* 0x000fca00000f0eff */
[----:B------:R0:W-:Y:S04]  /*556a0*/  STL.64 [R1+0x1e50], R6 ;  /* 0x001e500601007387 */ /* 0x0001e80000100a00 */
[----:B0-----:R-:W2:Y:S01]  /*556b0*/  LDL.LU.64 R6, [R1+0x128] ;  /* 0x0001280001067983 */ /* 0x001ea20000300a00 */
[----:B------:R-:W-:-:S04]  /*556c0*/  LEA R8, R28, R3, 0x1 ;  /* 0x000000031c087211 */ /* 0x000fc800078e08ff */
[----:B------:R-:W-:Y:S01]  /*556d0*/  LEA R26, P0, R8, R2, 0x1 ;  /* 0x00000002081a7211 */ /* 0x000fe200078008ff */
[----:B------:R-:W-:-:S03]  /*556e0*/  IMAD R3, R28, 0x2, R8 ;  /* 0x000000021c037824 */ /* 0x000fc600078e0208 */
[----:B------:R-:W-:Y:S02]  /*556f0*/  LEA.HI.X.SX32 R27, R8, R0, 0x1, P0 ;  /* 0x00000000081b7211 */ /* 0x000fe400000f0eff */
[----:B------:R-:W-:Y:S02]  /*55700*/  LEA R8, R28, R3, 0x1 ;  /* 0x000000031c087211 */ /* 0x000fe400078e08ff */
[----:B------:R-:W-:Y:S01]  /*55710*/  PRMT R20, R20, 0x7632, R20 ;  /* 0x0000763214147816 */ /* 0x000fe20000000014 */
[----:B--2---:R0:W-:Y:S02]  /*55720*/  STG.E.U16 [R6.64], R4 ;  /* 0x0000000406007986 */ /* 0x0041e4000c101504 */
[----:B0-----:R-:W-:Y:S02]  /*55730*/  LEA R6, P0, R3, R2, 0x1 ;  /* 0x0000000203067211 */ /* 0x001fe400078008ff */
[----:B------:R-:W-:Y:S02]  /*55740*/  PRMT R4, R21, 0x7632, R4 ;  /* 0x0000763215047816 */ /* 0x000fe40000000004 */
[----:B------:R-:W2:Y:S01]  /*55750*/  LDL.LU R21, [R1+0x1ecc] ;  /* 0x001ecc0001157983 */ /* 0x000ea20000300800 */
[----:B------:R-:W-:Y:S01]  /*55760*/  LEA.HI.X.SX32 R7, R3, R0, 0x1, P0 ;  /* 0x0000000003077211 */ /* 0x000fe200000f0eff */
[----:B------:R0:W-:Y:S02]  /*55770*/  STL.64 [R1+0xe8], R26 ;  /* 0x0000e81a01007387 */ /* 0x0001e40000100a00 */
[----:B------:R-:W-:Y:S01]  /*55780*/  IMAD R3, R28, 0x2, R8 ;  /* 0x000000021c037824 */ /* 0x000fe200078e0208 */
[----:B------:R1:W-:Y:S04]  /*55790*/  STG.E.U16 [R14.64], R4 ;  /* 0x000000040e007986 */ /* 0x0003e8000c101504 */
[----:B0-----:R-:W2:Y:S01]  /*557a0*/  LDL.LU.64 R26, [R1+0x180] ;  /* 0x00018000011a7983 */ /* 0x001ea20000300a00 */
[----:B------:R0:W-:Y:S02]  /*557b0*/  STL.64 [R1+0xe0], R6 ;  /* 0x0000e00601007387 */ /* 0x0001e40000100a00 */
[----:B-1----:R-:W2:Y:S01]  /*557c0*/  LDL.LU.64 R14, [R1+0x1b8] ;  /* 0x0001b800010e7983 */ /* 0x002ea20000300a00 */
[----:B0-----:R-:W-:-:S04]  /*557d0*/  LEA R6, P0, R8, R2, 0x1 ;  /* 0x0000000208067211 */ /* 0x001fc800078008ff */
[----:B------:R-:W-:-:S05]  /*557e0*/  LEA.HI.X.SX32 R7, R8, R0, 0x1, P0 ;  /* 0x0000000008077211 */ /* 0x000fca00000f0eff */
[----:B------:R0:W-:Y:S01]  /*557f0*/  STL.64 [R1+0xa8], R6 ;  /* 0x0000a80601007387 */ /* 0x0001e20000100a00 */
[----:B------:R-:W-:-:S03]  /*55800*/  PRMT R4, R25, 0x7632, R4 ;  /* 0x0000763219047816 */ /* 0x000fc60000000004 */
[----:B------:R1:W-:Y:S01]  /*55810*/  STG.E.U16 [R22.64], R20 ;  /* 0x0000001416007986 */ /* 0x0003e2000c101504 */
[----:B------:R-:W2:Y:S01]  /*55820*/  LDL.LU R25, [R1+0x1ec8] ;  /* 0x001ec80001197983 */ /* 0x000ea20000300800 */
[C---:B0-----:R-:W-:Y:S02]  /*55830*/  LEA R6, P0, R3.reuse, R2, 0x1 ;  /* 0x0000000203067211 */ /* 0x041fe400078008ff */
[----:B------:R0:W-:Y:S04]  /*55840*/  STG.E.U16 [R12.64], R4 ;  /* 0x000000040c007986 */ /* 0x0001e8000c101504 */
[----:B-1----:R-:W2:Y:S01]  /*55850*/  LDL.LU.64 R22, [R1+0x190] ;  /* 0x0001900001167983 */ /* 0x002ea20000300a00 */
[----:B------:R-:W-:-:S05]  /*55860*/  LEA.HI.X.SX32 R7, R3, R0, 0x1, P0 ;  /* 0x0000000003077211 */ /* 0x000fca00000f0eff */
[----:B------:R1:W-:Y:S04]  /*55870*/  STL.64 [R1+0x100], R6 ;  /* 0x0001000601007387 */ /* 0x0003e80000100a00 */
[----:B0-----:R-:W2:Y:S01]  /*55880*/  LDL.LU.64 R12, [R1+0x1ec0] ;  /* 0x001ec000010c7983 */ /* 0x001ea20000300a00 */
[----:B------:R-:W-:-:S04]  /*55890*/  LEA R8, R28, R3, 0x1 ;  /* 0x000000031c087211 */ /* 0x000fc800078e08ff */
[----:B-1----:R-:W-:Y:S01]  /*558a0*/  LEA R6, P0, R8, R2, 0x1 ;  /* 0x0000000208067211 */ /* 0x002fe200078008ff */
[----:B------:R-:W-:-:S03]  /*558b0*/  IMAD R3, R28, 0x2, R8 ;  /* 0x000000021c037824 */ /* 0x000fc600078e0208 */
[----:B------:R-:W-:-:S05]  /*558c0*/  LEA.HI.X.SX32 R7, R8, R0, 0x1, P0 ;  /* 0x0000000008077211 */ /* 0x000fca00000f0eff */
[----:B------:R0:W-:Y:S01]  /*558d0*/  STL.64 [R1+0xf8], R6 ;  /* 0x0000f80601007387 */ /* 0x0001e20000100a00 */
[----:B------:R-:W-:Y:S02]  /*558e0*/  LEA R8, R28, R3, 0x1 ;  /* 0x000000031c087211 */ /* 0x000fe400078e08ff */
[----:B0-----:R-:W-:-:S04]  /*558f0*/  LEA R6, P0, R3, R2, 0x1 ;  /* 0x0000000203067211 */ /* 0x001fc800078008ff */
[----:B------:R-:W-:-:S05]  /*55900*/  LEA.HI.X.SX32 R7, R3, R0, 0x1, P0 ;  /* 0x0000000003077211 */ /* 0x000fca00000f0eff */
[----:B------:R0:W-:Y:S01]  /*55910*/  STL.64 [R1+0x110], R6 ;  /* 0x0001100601007387 */ /* 0x0001e20000100a00 */
[----:B------:R-:W-:Y:S01]  /*55920*/  IMAD R3, R28, 0x2, R8 ;  /* 0x000000021c037824 */ /* 0x000fe200078e0208 */
[----:B0-----:R-:W-:-:S04]  /*55930*/  LEA R6, P0, R8, R2, 0x1 ;  /* 0x0000000208067211 */ /* 0x001fc800078008ff */
[----:B------:R-:W-:Y:S01]  /*55940*/  LEA.HI.X.SX32 R7, R8, R0, 0x1, P0 ;  /* 0x0000000008077211 */ /* 0x000fe200000f0eff */
[----:B------:R-:W-:Y:S01]  /*55950*/  LEA R8, R28, R3, 0x1 ;  /* 0x000000031c087211 */ /* 0x000fe200078e08ff */
[----:B------:R-:W-:Y:S02]  /*55960*/  PRMT R16, R16, 0x7632, R16 ;  /* 0x0000763210107816 */ /* 0x000fe40000000010 */
[----:B--2---:R-:W-:-:S05]  /*55970*/  PRMT R4, R12, 0x7632, R4 ;  /* 0x000076320c047816 */ /* 0x004fca0000000004 */
[----:B----4-:R0:W-:Y:S04]  /*55980*/  STG.E.U16 [R18.64], R4 ;  /* 0x0000000412007986 */ /* 0x0101e8000c101504 */
[----:B0-----:R-:W2:Y:S01]  /*55990*/  LDL.LU.64 R18, [R1+0x1eb8] ;  /* 0x001eb80001127983 */ /* 0x001ea20000300a00 */
[----:B------:R-:W-:Y:S02]  /*559a0*/  PRMT R4, R13, 0x7632, R4 ;  /* 0x000076320d047816 */ /* 0x000fe40000000004 */
[----:B------:R-:W4:Y:S02]  /*559b0*/  LDL.LU.64 R12, [R1+0x1b0] ;  /* 0x0001b000010c7983 */ /* 0x000f240000300a00 */
[----:B------:R0:W-:Y:S01]  /*559c0*/  STL.64 [R1+0x108], R6 ;  /* 0x0001080601007387 */ /* 0x0001e20000100a00 */
[----:B------:R1:W-:Y:S01]  /*559d0*/  STG.E.U16 [R26.64], R4 ;  /* 0x000000041a007986 */ /* 0x0003e2000c101504 */
[----:B0-----:R-:W-:-:S03]  /*559e0*/  LEA R6, P0, R3, R2, 0x1 ;  /* 0x0000000203067211 */ /* 0x001fc600078008ff */
[----:B-1----:R-:W2:Y:S01]  /*559f0*/  LDL.LU.64 R26, [R1+0x1c0] ;  /* 0x0001c000011a7983 */ /* 0x002ea20000300a00 */
[----:B------:R-:W-:-:S05]  /*55a00*/  LEA.HI.X.SX32 R7, R3, R0, 0x1, P0 ;  /* 0x0000000003077211 */ /* 0x000fca00000f0eff */
[----:B------:R0:W-:Y:S04]  /*55a10*/  STL.64 [R1+0x120], R6 ;  /* 0x0001200601007387 */ /* 0x0001e80000100a00 */
[----:B------:R1:W-:Y:S01]  /*55a20*/  STG.E.U16 [R14.64], R16 ;  /* 0x000000100e007986 */ /* 0x0003e2000c101504 */
[----:B0-----:R-:W-:-:S04]  /*55a30*/  LEA R6, P0, R8, R2, 0x1 ;  /* 0x0000000208067211 */ /* 0x001fc800078008ff */
[----:B------:R-:W-:-:S05]  /*55a40*/  LEA.HI.X.SX32 R7, R8, R0, 0x1, P0 ;  /* 0x0000000008077211 */ /* 0x000fca00000f0eff */
[----:B------:R0:W-:Y:S01]  /*55a50*/  STL.64 [R1+0x118], R6 ;  /* 0x0001180601007387 */ /* 0x0001e20000100a00 */
[----:B-1----:R-:W3:Y:S02]  /*55a60*/  LDL.LU.64 R14, [R1+0x1e0] ;  /* 0x0001e000010e7983 */ /* 0x002ee40000300a00 */
[----:B------:R-:W-:-:S05]  /*55a70*/  IMAD R3, R28, 0x2, R8 ;  /* 0x000000021c037824 */ /* 0x000fca00078e0208 */
[C---:B0-----:R-:W-:Y:S02]  /*55a80*/  LEA R6, P0, R3.reuse, R2, 0x1 ;  /* 0x0000000203067211 */ /* 0x041fe400078008ff */
[----:B------:R-:W-:Y:S02]  /*55a90*/  LEA R8, R28, R3, 0x1 ;  /* 0x000000031c087211 */ /* 0x000fe400078e08ff */
[----:B------:R-:W-:-:S05]  /*55aa0*/  LEA.HI.X.SX32 R7, R3, R0, 0x1, P0 ;  /* 0x0000000003077211 */ /* 0x000fca00000f0eff */
[----:B------:R0:W-:Y:S01]  /*55ab0*/  STL.64 [R1+0x130], R6 ;  /* 0x0001300601007387 */ /* 0x0001e20000100a00 */
[----:B------:R-:W-:Y:S02]  /*55ac0*/  IMAD R3, R28, 0x2, R8 ;  /* 0x000000021c037824 */ /* 0x000fe400078e0208 */
[----:B------:R-:W3:Y:S01]  /*55ad0*/  LDL R16, [R1+0x44] ;  /* 0x0000440001107983 */ /* 0x000ee20000100800 */
[----:B0-----:R-:W-:-:S04]  /*55ae0*/  LEA R6, P0, R8, R2, 0x1 ;  /* 0x0000000208067211 */ /* 0x001fc800078008ff */
[----:B------:R-:W-:Y:S02]  /*55af0*/  LEA.HI.X.SX32 R7, R8, R0, 0x1, P0 ;  /* 0x0000000008077211 */ /* 0x000fe400000f0eff */
[----:B------:R-:W-:-:S03]  /*55b00*/  PRMT R4, R29, 0x7632, R4 ;  /* 0x000076321d047816 */ /* 0x000fc60000000004 */
[----:B------:R0:W-:Y:S04]  /*55b10*/  STL.64 [R1+0x128], R6 ;  /* 0x0001280601007387 */ /* 0x0001e80000100a00 */
[----:B------:R1:W-:Y:S01]  /*55b20*/  STG.E.U16 [R22.64], R4 ;  /* 0x0000000416007986 */ /* 0x0003e2000c101504 */
[----:B------:R-:W-:Y:S02]  /*55b30*/  LEA R8, R28, R3, 0x1 ;  /* 0x000000031c087211 */ /* 0x000fe400078e08ff */
[C---:B0-----:R-:W-:Y:S01]  /*55b40*/  LEA R6, P0, R3.reuse, R2, 0x1 ;  /* 0x0000000203067211 */ /* 0x041fe200078008ff */
[----:B-1----:R-:W3:Y:S01]  /*55b50*/  LDL.LU.64 R22, [R1+0x1d8] ;  /* 0x0001d80001167983 */ /* 0x002ee20000300a00 */
[----:B------:R-:W-:Y:S01]  /*55b60*/  PRMT R4, R10, 0x7632, R4 ;  /* 0x000076320a047816 */ /* 0x000fe20000000004 */
[----:B------:R-:W3:Y:S01]  /*55b70*/  LDL R29, [R1+0x54] ;  /* 0x00005400011d7983 */ /* 0x000ee20000100800 */
[----:B------:R-:W-:Y:S01]  /*55b80*/  LEA.HI.X.SX32 R7, R3, R0, 0x1, P0 ;  /* 0x0000000003077211 */ /* 0x000fe200000f0eff */
[----:B------:R-:W3:Y:S04]  /*55b90*/  LDL.LU R10, [R1+0x64] ;  /* 0x00006400010a7983 */ /* 0x000ee80000300800 */
[----:B------:R0:W-:Y:S01]  /*55ba0*/  STL.64 [R1+0x140], R6 ;  /* 0x0001400601007387 */ /* 0x0001e20000100a00 */
[----:B------:R-:W-:Y:S01]  /*55bb0*/  IMAD R3, R28, 0x2, R8 ;  /* 0x000000021c037824 */ /* 0x000fe200078e0208 */
[----:B0-----:R-:W-:-:S04]  /*55bc0*/  LEA R6, P0, R8, R2, 0x1 ;  /* 0x0000000208067211 */ /* 0x001fc800078008ff */
[----:B------:R-:W-:Y:S01]  /*55bd0*/  LEA.HI.X.SX32 R7, R8, R0, 0x1, P0 ;  /* 0x0000000008077211 */ /* 0x000fe200000f0eff */
[----:B------:R-:W-:Y:S01]  /*55be0*/  LEA R8, R28, R3, 0x1 ;  /* 0x000000031c087211 */ /* 0x000fe200078e08ff */
[----:B----4-:R0:W-:Y:S04]  /*55bf0*/  STG.E.U16 [R12.64], R4 ;  /* 0x000000040c007986 */ /* 0x0101e8000c101504 */
[----:B0-----:R-:W4:Y:S01]  /*55c00*/  LDL.LU.64 R12, [R1+0x1c8] ;  /* 0x0001c800010c7983 */ /* 0x001f220000300a00 */
[----:B------:R0:W-:Y:S01]  /*55c10*/  STL.64 [R1+0x138], R6 ;  /* 0x0001380601007387 */ /* 0x0001e20000100a00 */
[----:B------:R-:W-:-:S05]  /*55c20*/  PRMT R4, R11, 0x7632, R4 ;  /* 0x000076320b047816 */ /* 0x000fca0000000004 */
[----:B--2---:R1:W-:Y:S01]  /*55c30*/  STG.E.U16 [R26.64], R4 ;  /* 0x000000041a007986 */ /* 0x0043e2000c101504 */
[----:B0-----:R-:W-:-:S04]  /*55c40*/  LEA R6, P0, R3, R2, 0x1 ;  /* 0x0000000203067211 */ /* 0x001fc800078008ff */
[----:B------:R-:W-:Y:S01]  /*55c50*/  LEA.HI.X.SX32 R7, R3, R0, 0x1, P0 ;  /* 0x0000000003077211 */ /* 0x000fe200000f0eff */
[----:B-1----:R-:W2:Y:S01]  /*55c60*/  LDL.LU.64 R26, [R1+0x1d0] ;  /* 0x0001d000011a7983 */ /* 0x002ea20000300a00 */
[----:B------:R-:W2:Y:S03]  /*55c70*/  LDL.LU R11, [R1+0x84] ;  /* 0x00008400010b7983 */ /* 0x000ea60000300800 */
[----:B------:R0:W-:Y:S01]  /*55c80*/  STL.64 [R1+0x158], R6 ;  /* 0x0001580601007387 */ /* 0x0001e20000100a00 */
[----:B---3--:R-:W-:Y:S01]  /*55c90*/  PRMT R9, R4, 0x7632, R9 ;  /* 0x0000763204097816 */ /* 0x008fe20000000009 */
[----:B------:R-:W3:Y:S01]  /*55ca0*/  LDL.LU R24, [R1+0x94] ;  /* 0x0000940001187983 */ /* 0x000ee20000300800 */
[----:B------:R-:W-:Y:S01]  /*55cb0*/  IMAD R3, R28, 0x2, R8 ;  /* 0x000000021c037824 */ /* 0x000fe200078e0208 */
[----:B0-----:R-:W-:-:S04]  /*55cc0*/  LEA R6, P0, R8, R2, 0x1 ;  /* 0x0000000208067211 */ /* 0x001fc800078008ff */
[----:B------:R-:W-:Y:S01]  /*55cd0*/  LEA.HI.X.SX32 R7, R8, R0, 0x1, P0 ;  /* 0x0000000008077211 */ /* 0x000fe200000f0eff */
[----:B------:R0:W-:Y:S04]  /*55ce0*/  STG.E.U16 [R14.64], R9 ;  /* 0x000000090e007986 */ /* 0x0001e8000c101504 */
[----:B------:R1:W-:Y:S04]  /*55cf0*/  STL.64 [R1+0x150], R6 ;  /* 0x0001500601007387 */ /* 0x0003e80000100a00 */
[----:B0-----:R-:W2:Y:S01]  /*55d00*/  LDL.LU.64 R8, [R1+0x1e8] ;  /* 0x0001e80001087983 */ /* 0x001ea20000300a00 */
[----:B------:R-:W-:Y:S01]  /*55d10*/  LEA R4, R28, R3, 0x1 ;  /* 0x000000031c047211 */ /* 0x000fe200078e08ff */
[----:B------:R-:W3:Y:S02]  /*55d20*/  LDL.LU.64 R14, [R1+0x258] ;  /* 0x00025800010e7983 */ /* 0x000ee40000300a00 */
[----:B------:R-:W3:Y:S01]  /*55d30*/  LDL.LU R20, [R1+0x34] ;  /* 0x0000340001147983 */ /* 0x000ee20000300800 */
[----:B-1----:R-:W-:-:S04]  /*55d40*/  LEA R6, P0, R3, R2, 0x1 ;  /* 0x0000000203067211 */ /* 0x002fc800078008ff */
[----:B------:R-:W-:-:S05]  /*55d50*/  LEA.HI.X.SX32 R7, R3, R0, 0x1, P0 ;  /* 0x0000000003077211 */ /* 0x000fca00000f0eff */
[----:B------:R0:W-:Y:S01]  /*55d60*/  STL.64 [R1+0x178], R6 ;  /* 0x0001780601007387 */ /* 0x0001e20000100a00 */
[----:B------:R-:W-:Y:S01]  /*55d70*/  IMAD R3, R28, 0x2, R4 ;  /* 0x000000021c037824 */ /* 0x000fe200078e0204 */
[----:B0-----:R-:W-:-:S04]  /*55d80*/  LEA R6, P0, R4, R2, 0x1 ;  /* 0x0000000204067211 */ /* 0x001fc800078008ff */
[----:B------:R-:W-:Y:S01]  /*55d90*/  LEA.HI.X.SX32 R7, R4, R0, 0x1, P0 ;  /* 0x0000000004077211 */ /* 0x000fe200000f0eff */
[----:B------:R-:W-:-:S04]  /*55da0*/  LEA R4, R28, R3, 0x1 ;  /* 0x000000031c047211 */ /* 0x000fc800078e08ff */
[----:B------:R0:W-:Y:S02]  /*55db0*/  STL.64 [R1+0x170], R6 ;  /* 0x0001700601007387 */ /* 0x0001e40000100a00 */
[----:B0-----:R-:W-:-:S04]  /*55dc0*/  LEA R6, P0, R3, R2, 0x1 ;  /* 0x0000000203067211 */ /* 0x001fc800078008ff */
[----:B------:R-:W-:Y:S01]  /*55dd0*/  LEA.HI.X.SX32 R7, R3, R0, 0x1, P0 ;  /* 0x0000000003077211 */ /* 0x000fe200000f0eff */
[----:B------:R-:W-:-:S04]  /*55de0*/  IMAD R3, R28, 0x2, R4 ;  /* 0x000000021c037824 */ /* 0x000fc800078e0204 */
[----:B------:R0:W-:Y:S04]  /*55df0*/  STL.64 [R1+0x1f0], R6 ;  /* 0x0001f00601007387 */ /* 0x0001e80000100a00 */
[----:B0-----:R-:W3:Y:S04]  /*55e00*/  LDL.LU R6, [R1+0xd4] ;  /* 0x0000d40001067983 */ /* 0x001ee80000300800 */
[----:B--2---:R0:W-:Y:S01]  /*55e10*/  STG.E.U16 [R8.64], R16 ;  /* 0x0000001008007986 */ /* 0x0041e2000c101504 */
[----:B------:R-:W-:Y:S02]  /*55e20*/  STG.E.U16 [R22.64], R29 ;  /* 0x0000001d16007986 */ /* 0x000fe4000c101504 */
[----:B----4-:R1:W-:Y:S01]  /*55e30*/  STG.E.U16 [R12.64], R10 ;  /* 0x0000000a0c007986 */ /* 0x0103e2000c101504 */
[C---:B0-----:R-:W-:Y:S01]  /*55e40*/  LEA R8, P0, R4.reuse, R2, 0x1 ;  /* 0x0000000204087211 */ /* 0x041fe200078008ff */
[----:B-1----:R-:W2:Y:S01]  /*55e50*/  LDL.LU.64 R12, [R1+0x218] ;  /* 0x00021800010c7983 */ /* 0x002ea20000300a00 */
[----:B------:R-:W4:Y:S02]  /*55e60*/  LDL.LU R7, [R1+0xb4] ;  /* 0x0000b40001077983 */ /* 0x000f240000300800 */
[----:B------:R-:W-:-:S05]  /*55e70*/  LEA.HI.X.SX32 R9, R4, R0, 0x1, P0 ;  /* 0x0000000004097211 */ /* 0x000fca00000f0eff */
[----:B------:R0:W-:Y:S01]  /*55e80*/  STL.64 [R1+0x1e8], R8 ;  /* 0x0001e80801007387 */ /* 0x0001e20000100a00 */
[----:B------:R-:W-:Y:S01]  /*55e90*/  LEA R4, R28, R3, 0x1 ;  /* 0x000000031c047211 */ /* 0x000fe200078e08ff */
[----:B------:R-:W2:Y:S02]  /*55ea0*/  LDL.LU R16, [R1+0x24] ;  /* 0x0000240001107983 */ /* 0x000ea40000300800 */
[----:B------:R-:W2:Y:S01]  /*55eb0*/  LDL.LU.64 R22, [R1+0x228] ;  /* 0x0002280001167983 */ /* 0x000ea20000300a00 */
[----:B0-----:R-:W-:-:S04]  /*55ec0*/  LEA R8, P0, R3, R2, 0x1 ;  /* 0x0000000203087211 */ /* 0x001fc800078008ff */
[----:B------:R-:W-:-:S05]  /*55ed0*/  LEA.HI.X.SX32 R9, R3, R0, 0x1, P0 ;  /* 0x0000000003097211 */ /* 0x000fca00000f0eff */
[----:B------:R0:W-:Y:S04]  /*55ee0*/  STL.64 [R1+0x1e0], R8 ;  /* 0x0001e00801007387 */ /* 0x0001e80000100a00 */
[----:B------:R-:W-:Y:S01]  /*55ef0*/  STG.E.U16 [R26.64], R25 ;  /* 0x000000191a007986 */ /* 0x000fe2000c101504 */
[----:B------:R-:W-:Y:S02]  /*55f00*/  STG.E.U16 [R18.64], R11 ;  /* 0x0000000b12007986 */ /* 0x000fe4000c101504 */
[----:B------:R1:W-:Y:S01]  /*55f10*/  STL.64 [R1+0x1ea0], R10 ;  /* 0x001ea00a01007387 */ /* 0x0003e20000100a00 */
[C---:B0-----:R-:W-:Y:S01]  /*55f20*/  LEA R8, P0, R4.reuse, R2, 0x1 ;  /* 0x0000000204087211 */ /* 0x041fe200078008ff */
[----:B-1----:R-:W4:Y:S03]  /*55f30*/  LDL.LU.64 R10, [R1+0x250] ;  /* 0x00025000010a7983 */ /* 0x002f260000300a00 */
[----:B------:R-:W-:Y:S01]  /*55f40*/  LEA.HI.X.SX32 R9, R4, R0, 0x1, P0 ;  /* 0x0000000004097211 */ /* 0x000fe200000f0eff */
[----:B------:R-:W2:Y:S04]  /*55f50*/  LDL.LU R19, [R1+0xc4] ;  /* 0x0000c40001137983 */ /* 0x000ea80000300800 */
[----:B------:R0:W-:Y:S01]  /*55f60*/  STL.64 [R1+0x1d8], R8 ;  /* 0x0001d80801007387 */ /* 0x0001e20000100a00 */
[----:B------:R-:W2:Y:S03]  /*55f70*/  LDL.LU.64 R26, [R1+0x248] ;  /* 0x00024800011a7983 */ /* 0x000ea60000300a00 */
[----:B---3--:R-:W-:Y:S01]  /*55f80*/  STG.E.U16 [R14.64], R24 ;  /* 0x000000180e007986 */ /* 0x008fe2000c101504 */
[----:B------:R-:W-:-:S05]  /*55f90*/  IMAD R3, R28, 0x2, R4 ;  /* 0x000000021c037824 */ /* 0x000fca00078e0204 */
[C---:B0-----:R-:W-:Y:S01]  /*55fa0*/  LEA R8, P0, R3.reuse, R2, 0x1 ;  /* 0x0000000203087211 */ /* 0x041fe200078008ff */
[----:B--2---:R0:W-:Y:S04]  /*55fb0*/  STL.64 [R1+0x1eb0], R26 ;  /* 0x001eb01a01007387 */ /* 0x0041e80000100a00 */
[----:B0-----:R-:W2:Y:S01]  /*55fc0*/  LDL.LU.64 R26, [R1+0x270] ;  /* 0x00027000011a7983 */ /* 0x001ea20000300a00 */
[----:B------:R0:W-:Y:S03]  /*55fd0*/  STL.64 [R1+0x1ea8], R24 ;  /* 0x001ea81801007387 */ /* 0x0001e60000100a00 */
[----:B0-----:R-:W3:Y:S01]  /*55fe0*/  LDL.LU.64 R24, [R1+0x230] ;  /* 0x0002300001187983 */ /* 0x001ee20000300a00 */
[----:B------:R-:W-:-:S02]  /*55ff0*/  LEA.HI.X.SX32 R9, R3, R0, 0x1, P0 ;  /* 0x0000000003097211 */ /* 0x000fc400000f0eff */
[C---:B------:R-:W-:Y:S01]  /*56000*/  LEA R4, R28.reuse, R3, 0x1 ;  /* 0x000000031c047211 */ /* 0x040fe200078e08ff */
[----:B------:R-:W2:Y:S01]  /*56010*/  LDL.LU.64 R14, [R1+0x220] ;  /* 0x00022000010e7983 */ /* 0x000ea20000300a00 */
[----:B------:R-:W2:Y:S01]  /*56020*/  LDL.LU R29, [R1+0x74] ;  /* 0x00007400011d7983 */ /* 0x000ea20000300800 */
[----:B------:R0:W-:Y:S02]  /*56030*/  STL.64 [R1+0x1d0], R8 ;  /* 0x0001d00801007387 */ /* 0x0001e40000100a00 */
[----:B------:R-:W-:Y:S01]  /*56040*/  IMAD R3, R28, 0x2, R4 ;  /* 0x000000021c037824 */ /* 0x000fe200078e0204 */
[----:B0-----:R-:W-:-:S04]  /*56050*/  LEA R8, P0, R4, R2, 0x1 ;  /* 0x0000000204087211 */ /* 0x001fc800078008ff */
[----:B------:R-:W-:Y:S01]  /*56060*/  LEA.HI.X.SX32 R9, R4, R0, 0x1, P0 ;  /* 0x0000000004097211 */ /* 0x000fe200000f0eff */
[----:B------:R-:W-:Y:S01]  /*56070*/  LEA R4, R28, R3, 0x1 ;  /* 0x000000031c047211 */ /* 0x000fe200078e08ff */
[----:B---3--:R0:W-:Y:S01]  /*56080*/  STG.E.U16 [R24.64], R20 ;  /* 0x0000001418007986 */ /* 0x0081e2000c101504 */
[----:B------:R1:W-:Y:S03]  /*56090*/  STG.E.U16 [R12.64], R21 ;  /* 0x000000150c007986 */ /* 0x0003e6000c101504 */
[----:B0-----:R-:W3:Y:S01]  /*560a0*/  LDL.LU.64 R24, [R1+0x240] ;  /* 0x0002400001187983 */ /* 0x001ee20000300a00 */
[----:B------:R-:W3:Y:S02]  /*560b0*/  LDL.LU R18, [R1+0x14] ;  /* 0x0000140001127983 */ /* 0x000ee40000300800 */
[----:B------:R0:W-:Y:S02]  /*560c0*/  STL.64 [R1+0x1c8], R8 ;  /* 0x0001c80801007387 */ /* 0x0001e40000100a00 */
[----:B-1----:R-:W3:Y:S01]  /*560d0*/  LDL.LU.64 R12, [R1+0x268] ;  /* 0x00026800010c7983 */ /* 0x002ee20000300a00 */
[----:B0-----:R-:W-:-:S04]  /*560e0*/  LEA R8, P0, R3, R2, 0x1 ;  /* 0x0000000203087211 */ /* 0x001fc800078008ff */
[----:B------:R-:W-:-:S05]  /*560f0*/  LEA.HI.X.SX32 R9, R3, R0, 0x1, P0 ;  /* 0x0000000003097211 */ /* 0x000fca00000f0eff */
[----:B------:R0:W-:Y:S01]  /*56100*/  STL.64 [R1+0x1c0], R8 ;  /* 0x0001c00801007387 */ /* 0x0001e20000100a00 */
[----:B------:R-:W-:-:S03]  /*56110*/  IMAD R3, R28, 0x2, R4 ;  /* 0x000000021c037824 */ /* 0x000fc600078e0204 */
[----:B------:R1:W-:Y:S01]  /*56120*/  STG.E.U16 [R22.64], R6 ;  /* 0x0000000616007986 */ /* 0x0003e2000c101504 */
[----:B0-----:R-:W-:-:S03]  /*56130*/  LEA R8, P0, R4, R2, 0x1 ;  /* 0x0000000204087211 */ /* 0x001fc600078008ff */
[----:B-1----:R-:W3:Y:S01]  /*56140*/  LDL.LU.64 R22, [R1+0x280] ;  /* 0x0002800001167983 */ /* 0x002ee20000300a00 */
[----:B------:R-:W-:-:S05]  /*56150*/  LEA.HI.X.SX32 R9, R4, R0, 0x1, P0 ;  /* 0x0000000004097211 */ /* 0x000fca00000f0eff */
[----:B------:R0:W-:Y:S04]  /*56160*/  STL.64 [R1+0x1b8], R8 ;  /* 0x0001b80801007387 */ /* 0x0001e80000100a00 */
[----:B----4-:R1:W-:Y:S01]  /*56170*/  STG.E.U16 [R10.64], R7 ;  /* 0x000000070a007986 */ /* 0x0103e2000c101504 */
[----:B--2---:R2:W-:Y:S01]  /*56180*/  STG.E.U16 [R26.64], R16 ;  /* 0x000000101a007986 */ /* 0x0045e2000c101504 */
[C---:B0-----:R-:W-:Y:S02]  /*56190*/  LEA R8, P0, R3.reuse, R2, 0x1 ;  /* 0x0000000203087211 */ /* 0x041fe400078008ff */
[----:B-1----:R-:W4:Y:S02]  /*561a0*/  LDL.LU.64 R10, [R1+0x260] ;  /* 0x00026000010a7983 */ /* 0x002f240000300a00 */
[----:B------:R-:W-:-:S05]  /*561b0*/  LEA.HI.X.SX32 R9, R3, R0, 0x1, P0 ;  /* 0x0000000003097211 */ /* 0x000fca00000f0eff */
[----:B------:R0:W-:Y:S01]  /*561c0*/  STL.64 [R1+0x1b0], R8 ;  /* 0x0001b00801007387 */ /* 0x0001e20000100a00 */
[----:B--2---:R-:W2:Y:S01]  /*561d0*/  LDL.LU.64 R26, [R1+0x1eb0] ;  /* 0x001eb000011a7983 */ /* 0x004ea20000300a00 */
[----:B------:R-:W-:-:S05]  /*561e0*/  LEA R4, R28, R3, 0x1 ;  /* 0x000000031c047211 */ /* 0x000fca00078e08ff */
[----:B------:R-:W-:Y:S01]  /*561f0*/  IMAD R3, R28, 0x2, R4 ;  /* 0x000000021c037824 */ /* 0x000fe200078e0204 */
[----:B0-----:R-:W-:-:S04]  /*56200*/  LEA R8, P0, R4, R2, 0x1 ;  /* 0x0000000204087211 */ /* 0x001fc800078008ff */
[----:B------:R-:W-:-:S05]  /*56210*/  LEA.HI.X.SX32 R9, R4, R0, 0x1, P0 ;  /* 0x0000000004097211 */ /* 0x000fca00000f0eff */
[----:B------:R0:W-:Y:S01]  /*56220*/  STL.64 [R1+0x1a8], R8 ;  /* 0x0001a80801007387 */ /* 0x0001e20000100a00 */
[----:B------:R-:W-:Y:S02]  /*56230*/  LEA R4, R28, R3, 0x1 ;  /* 0x000000031c047211 */ /* 0x000fe400078e08ff */
[----:B0-----:R-:W-:-:S04]  /*56240*/  LEA R8, P0, R3, R2, 0x1 ;  /* 0x0000000203087211 */ /* 0x001fc800078008ff */
[----:B------:R-:W-:Y:S01]  /*56250*/  LEA.HI.X.SX32 R9, R3, R0, 0x1, P0 ;  /* 0x0000000003097211 */ /* 0x000fe200000f0eff */
[----:B------:R-:W-:Y:S01]  /*56260*/  IMAD R3, R28, 0x2, R4 ;  /* 0x000000021c037824 */ /* 0x000fe200078e0204 */
[----:B--2---:R0:W-:Y:S01]  /*56270*/  STG.E.U16 [R26.64], R17 ;  /* 0x000000111a007986 */ /* 0x0041e2000c101504 */
[----:B------:R1:W-:Y:S03]  /*56280*/  STG.E.U16 [R14.64], R19 ;  /* 0x000000130e007986 */ /* 0x0003e6000c101504 */
[----:B0-----:R-:W2:Y:S01]  /*56290*/  LDL.LU.64 R26, [R1+0x278] ;  /* 0x00027800011a7983 */ /* 0x001ea20000300a00 */
[----:B------:R0:W-:Y:S02]  /*562a0*/  STL.64 [R1+0x1a0], R8 ;  /* 0x0001a00801007387 */ /* 0x0001e40000100a00 */
[----:B-1----:R-:W2:Y:S01]  /*562b0*/  LDL.LU.64 R14, [R1+0x298] ;  /* 0x00029800010e7983 */ /* 0x002ea20000300a00 */
[----:B0-----:R-:W-:-:S04]  /*562c0*/  LEA R8, P0, R4, R2, 0x1 ;  /* 0x0000000204087211 */ /* 0x001fc800078008ff */
[----:B------:R-:W-:-:S05]  /*562d0*/  LEA.HI.X.SX32 R9, R4, R0, 0x1, P0 ;  /* 0x0000000004097211 */ /* 0x000fca00000f0eff */
[----:B------:R0:W-:Y:S01]  /*562e0*/  STL.64 [R1+0x198], R8 ;  /* 0x0001980801007387 */ /* 0x0001e20000100a00 */
[----:B------:R-:W-:-:S03]  /*562f0*/  LEA R4, R28, R3, 0x1 ;  /* 0x000000031c047211 */ /* 0x000fc600078e08ff */
[----:B---3--:R1:W-:Y:S01]  /*56300*/  STG.E.U16 [R24.64], R29 ;  /* 0x0000001d18007986 */ /* 0x0083e2000c101504 */
[----:B0-----:R-:W-:-:S03]  /*56310*/  LEA R8, P0, R3, R2, 0x1 ;  /* 0x0000000203087211 */ /* 0x001fc600078008ff */
[----:B-1----:R-:W3:Y:S01]  /*56320*/  LDL.LU.64 R24, [R1+0x1ea8] ;  /* 0x001ea80001187983 */ /* 0x002ee20000300a00 */
[----:B------:R-:W-:-:S05]  /*56330*/  LEA.HI.X.SX32 R9, R3, R0, 0x1, P0 ;  /* 0x0000000003097211 */ /* 0x000fca00000f0eff */
[----:B------:R0:W-:Y:S04]  /*56340*/  STL.64 [R1+0x190], R8 ;  /* 0x0001900801007387 */ /* 0x0001e80000100a00 */
[----:B------:R1:W-:Y:S01]  /*56350*/  STG.E.U16 [R12.64], R18 ;  /* 0x000000120c007986 */ /* 0x0003e2000c101504 */
[----:B0-----:R-:W-:-:S03]  /*56360*/  LEA R8, P0, R4, R2, 0x1 ;  /* 0x0000000204087211 */ /* 0x001fc600078008ff */
[----:B-1----:R-:W2:Y:S01]  /*56370*/  LDL.LU.64 R12, [R1+0x2b0] ;  /* 0x0002b000010c7983 */ /* 0x002ea20000300a00 */
[----:B------:R-:W-:-:S05]  /*56380*/  LEA.HI.X.SX32 R9, R4, R0, 0x1, P0 ;  /* 0x0000000004097211 */ /* 0x000fca00000f0eff */
[----:B------:R0:W-:Y:S04]  /*56390*/  STL.64 [R1+0x188], R8 ;  /* 0x0001880801007387 */ /* 0x0001e80000100a00 */
[----:B0-----:R-:W2:Y:S01]  /*563a0*/  LDL.LU R9, [R1+0x44] ;  /* 0x0000440001097983 */ /* 0x001ea20000300800 */
[----:B------:R-:W-:-:S03]  /*563b0*/  IMAD R3, R28, 0x2, R4 ;  /* 0x000000021c037824 */ /* 0x000fc600078e0204 */
[----:B------:R0:W-:Y:S02]  /*563c0*/  STG.E.U16 [R22.64], R5 ;  /* 0x0000000516007986 */ /* 0x0001e4000c101504 */
[----:B------:R-:W-:Y:S02]  /*563d0*/  LEA R8, P0, R3, R2, 0x1 ;  /* 0x0000000203087211 */ /* 0x000fe400078008ff */
[----:B------:R-:W-:Y:S01]  /*563e0*/  LEA R4, R28, R3, 0x1 ;  /* 0x000000031c047211 */ /* 0x000fe200078e08ff */
[----:B0-----:R-:W3:Y:S01]  /*563f0*/  LDL.LU.64 R22, [R1+0x2c0] ;  /* 0x0002c00001167983 */ /* 0x001ee20000300a00 */
[----:B--2---:R-:W-:Y:S01]  /*56400*/  PRMT R5, R9, 0x7632, R5 ;  /* 0x0000763209057816 */ /* 0x004fe20000000005 */
[----:B------:R-:W-:-:S05]  /*56410*/  LEA.HI.X.SX32 R9, R3, R0, 0x1, P0 ;  /* 0x0000000003097211 */ /* 0x000fca00000f0eff */
[----:B------:R0:W-:Y:S04]  /*56420*/  STL.64 [R1+0x180], R8 ;  /* 0x0001800801007387 */ /* 0x0001e80000100a00 */
[----:B----4-:R1:W-:Y:S01]  /*56430*/  STG.E.U16 [R10.64], R5 ;  /* 0x000000050a007986 */ /* 0x0103e2000c101504 */
[----:B0-----:R-:W-:-:S03]  /*56440*/  LEA R8, P0, R4, R2, 0x1 ;  /* 0x0000000204087211 */ /* 0x001fc600078008ff */
[----:B-1----:R-:W2:Y:S01]  /*56450*/  LDL.LU.64 R10, [R1+0x1ea0] ;  /* 0x001ea000010a7983 */ /* 0x002ea20000300a00 */
[----:B------:R-:W-:-:S05]  /*56460*/  LEA.HI.X.SX32 R9, R4, R0, 0x1, P0 ;  /* 0x0000000004097211 */ /* 0x000fca00000f0eff */
[----:B------:R0:W-:Y:S04]  /*56470*/  STL.64 [R1+0x168], R8 ;  /* 0x0001680801007387 */ /* 0x0001e80000100a00 */
[----:B0-----:R-:W4:Y:S01]  /*56480*/  LDL.LU R9, [R1+0x54] ;  /* 0x0000540001097983 */ /* 0x001f220000300800 */
[----:B------:R-:W-:-:S05]  /*56490*/  IMAD R3, R28, 0x2, R4 ;  /* 0x000000021c037824 */ /* 0x000fca00078e0204 */
[----:B------:R-:W-:Y:S02]  /*564a0*/  LEA R8, P0, R3, R2, 0x1 ;  /* 0x0000000203087211 */ /* 0x000fe400078008ff */
[----:B------:R-:W-:Y:S02]  /*564b0*/  LEA R4, R28, R3, 0x1 ;  /* 0x000000031c047211 */ /* 0x000fe400078e08ff */
[----:B---3--:R-:W-:Y:S02]  /*564c0*/  PRMT R25, R25, 0x7632, R25 ;  /* 0x0000763219197816 */ /* 0x008fe40000000019 */
[----:B----4-:R-:W-:Y:S01]  /*564d0*/  PRMT R5, R9, 0x7632, R5 ;  /* 0x0000763209057816 */ /* 0x010fe20000000005 */
[----:B------:R-:W-:-:S05]  /*564e0*/  LEA.HI.X.SX32 R9, R3, R0, 0x1, P0 ;  /* 0x0000000003097211 */ /* 0x000fca00000f0eff */
[----:B------:R0:W-:Y:S01]  /*564f0*/  STL.64 [R1+0x160], R8 ;  /* 0x0001600801007387 */ /* 0x0001e20000100a00 */
[----:B------:R-:W-:-:S03]  /*56500*/  IMAD R3, R28, 0x2, R4 ;  /* 0x000000021c037824 */ /* 0x000fc600078e0204 */
[----:B------:R1:W-:Y:S01]  /*56510*/  STG.E.U16 [R26.64], R5 ;  /* 0x000000051a007986 */ /* 0x0003e2000c101504 */
[----:B0-----:R-:W-:-:S03]  /*56520*/  LEA R8, P0, R4, R2, 0x1 ;  /* 0x0000000204087211 */ /* 0x001fc600078008ff */
[----:B-1----:R-:W3:Y:S01]  /*56530*/  LDL.LU.64 R26, [R1+0x1e98] ;  /* 0x001e9800011a7983 */ /* 0x002ee20000300a00 */
[----:B------:R-:W-:Y:S02]  /*56540*/  LEA.HI.X.SX32 R9, R4, R0, 0x1, P0 ;  /* 0x0000000004097211 */ /* 0x000fe400000f0eff */
[----:B--2---:R-:W-:Y:S02]  /*56550*/  PRMT R5, R10, 0x7632, R5 ;  /* 0x000076320a057816 */ /* 0x004fe40000000005 */
[----:B------:R-:W2:Y:S01]  /*56560*/  LDL.LU R10, [R1+0x1e90] ;  /* 0x001e9000010a7983 */ /* 0x000ea20000300800 */
[----:B------:R0:W-:Y:S01]  /*56570*/  STL.64 [R1+0x148], R8 ;  /* 0x0001480801007387 */ /* 0x0001e20000100a00 */
[----:B------:R-:W-:Y:S02]  /*56580*/  LEA R4, R28, R3, 0x1 ;  /* 0x000000031c047211 */ /* 0x000fe400078e08ff */
[----:B------:R1:W-:Y:S01]  /*56590*/  STG.E.U16 [R14.64], R5 ;  /* 0x000000050e007986 */ /* 0x0003e2000c101504 */
[----:B0-----:R-:W-:-:S03]  /*565a0*/  LEA R8, P0, R3, R2, 0x1 ;  /* 0x0000000203087211 */ /* 0x001fc600078008ff */
[----:B-1----:R-:W4:Y:S01]  /*565b0*/  LDL.LU.64 R14, [R1+0x1e88] ;  /* 0x001e8800010e7983 */ /* 0x002f220000300a00 */
[----:B------:R-:W-:-:S05]  /*565c0*/  LEA.HI.X.SX32 R9, R3, R0, 0x1, P0 ;  /* 0x0000000003097211 */ /* 0x000fca00000f0eff */
[----:B------:R0:W-:Y:S04]  /*565d0*/  STL.64 [R1+0x60], R8 ;  /* 0x0000600801007387 */ /* 0x0001e80000100a00 */
[----:B------:R1:W-:Y:S01]  /*565e0*/  STG.E.U16 [R12.64], R25 ;  /* 0x000000190c007986 */ /* 0x0003e2000c101504 */
[----:B------:R-:W-:Y:S02]  /*565f0*/  PRMT R5, R11, 0x7632, R5 ;  /* 0x000076320b057816 */ /* 0x000fe40000000005 */
[----:B0-----:R-:W-:-:S04]  /*56600*/  LEA R8, P0, R4, R2, 0x1 ;  /* 0x0000000204087211 */ /* 0x001fc800078008ff */
[----:B------:R-:W-:-:S05]  /*56610*/  LEA.HI.X.SX32 R9, R4, R0, 0x1, P0 ;  /* 0x0000000004097211 */ /* 0x000fca00000f0eff */
[----:B------:R0:W-:Y:S01]  /*56620*/  STL.64 [R1+0x50], R8 ;  /* 0x0000500801007387 */ /* 0x0001e20000100a00 */
[----:B-1----:R-:W2:Y:S02]  /*56630*/  LDL.LU.64 R12, [R1+0x1e80] ;  /* 0x001e8000010c7983 */ /* 0x002ea40000300a00 */
[----:B------:R-:W2:Y:S02]  /*56640*/  LDL.LU R11, [R1+0x1e7c] ;  /* 0x001e7c00010b7983 */ /* 0x000ea40000300800 */
[----:B------:R-:W-:-:S05]  /*56650*/  IMAD R3, R28, 0x2, R4 ;  /* 0x000000021c037824 */ /* 0x000fca00078e0204 */
[C---:B0-----:R-:W-:Y:S02]  /*56660*/  LEA R8, P0, R3.reuse, R2, 0x1 ;  /* 0x0000000203087211 */ /* 0x041fe400078008ff */
[----:B------:R-:W-:Y:S02]  /*56670*/  LEA R4, R28, R3, 0x1 ;  /* 0x000000031c047211 */ /* 0x000fe400078e08ff */
[----:B------:R-:W-:-:S05]  /*56680*/  LEA.HI.X.SX32 R9, R3, R0, 0x1, P0 ;  /* 0x0000000003097211 */ /* 0x000fca00000f0eff */
[----:B------:R0:W-:Y:S01]  /*56690*/  STL.64 [R1+0x40], R8 ;  /* 0x0000400801007387 */ /* 0x0001e20000100a00 */
[----:B------:R-:W-:-:S03]  /*566a0*/  IMAD R3, R28, 0x2, R4 ;  /* 0x000000021c037824 */ /* 0x000fc600078e0204 */
[----:B------:R1:W-:Y:S01]  /*566b0*/  STG.E.U16 [R22.64], R5 ;  /* 0x0000000516007986 */ /* 0x0003e2000c101504 */
[----:B0-----:R-:W-:-:S04]  /*566c0*/  LEA R8, P0, R4, R2, 0x1 ;  /* 0x0000000204087211 */ /* 0x001fc800078008ff */
[----:B------:R-:W-:Y:S01]  /*566d0*/  LEA.HI.X.SX32 R9, R4, R0, 0x1, P0 ;  /* 0x0000000004097211 */ /* 0x000fe200000f0eff */
[----:B-1----:R-:W-:-:S04]  /*566e0*/  LEA R22, P0, R3, R2, 0x1 ;  /* 0x0000000203167211 */ /* 0x002fc800078008ff */
[----:B------:R0:W-:Y:S01]  /*566f0*/  STL.64 [R1+0x8], R8 ;  /* 0x0000080801007387 */ /* 0x0001e20000100a00 */
[----:B------:R-:W-:Y:S02]  /*56700*/  PRMT R5, R24, 0x7632, R5 ;  /* 0x0000763218057816 */ /* 0x000fe40000000005 */
[----:B------:R-:W-:Y:S02]  /*56710*/  LEA.HI.X.SX32 R23, R3, R0, 0x1, P0 ;  /* 0x0000000003177211 */ /* 0x000fe400000f0eff */
[----:B0-----:R-:W-:-:S04]  /*56720*/  LEA R8, R28, R3, 0x1 ;  /* 0x000000031c087211 */ /* 0x001fc800078e08ff */
[----:B------:R-:W-:Y:S01]  /*56730*/  LEA R24, P0, R8, R2, 0x1 ;  /* 0x0000000208187211 */ /* 0x000fe200078008ff */
[----:B------:R-:W-:-:S03]  /*56740*/  IMAD R4, R28, 0x2, R8 ;  /* 0x000000021c047824 */ /* 0x000fc600078e0208 */
[----:B------:R-:W-:Y:S02]  /*56750*/  LEA.HI.X.SX32 R25, R8, R0, 0x1, P0 ;  /* 0x0000000008197211 */ /* 0x000fe400000f0eff */
[----:B------:R-:W-:Y:S01]  /*56760*/  LEA R3, R28, R4, 0x1 ;  /* 0x000000041c037211 */ /* 0x000fe200078e08ff */
[----:B------:R0:W-:Y:S04]  /*56770*/  STL.64 [R1], R22 ;  /* 0x0000001601007387 */ /* 0x0001e80000100a00 */
[----:B0-----:R-:W3:Y:S01]  /*56780*/  LDL.LU.64 R22, [R1+0x2c8] ;  /* 0x0002c80001167983 */ /* 0x001ee20000300a00 */
[----:B------:R0:W-:Y:S03]  /*56790*/  STL.64 [R1+0x1d90], R24 ;  /* 0x001d901801007387 */ /* 0x0001e60000100a00 */
[----:B0-----:R-:W3:Y:S04]  /*567a0*/  LDL.LU.64 R24, [R1+0x2d8] ;  /* 0x0002d80001187983 */ /* 0x001ee80000300a00 */
[----:B--2---:R0:W-:Y:S02]  /*567b0*/  STG.E.U16 [R10.64], R5 ;  /* 0x000000050a007986 */ /* 0x0041e4000c101504 */
[----:B0-----:R-:W-:-:S04]  /*567c0*/  LEA R10, P0, R4, R2, 0x1 ;  /* 0x00000002040a7211 */ /* 0x001fc800078008ff */
[----:B------:R-:W-:Y:S01]  /*567d0*/  LEA.HI.X.SX32 R11, R4, R0, 0x1, P0 ;  /* 0x00000000040b7211 */ /* 0x000fe200000f0eff */
[----:B------:R-:W-:-:S04]  /*567e0*/  LEA R8, P0, R3, R2, 0x1 ;  /* 0x0000000203087211 */ /* 0x000fc800078008ff */
[----:B------:R-:W-:Y:S01]  /*567f0*/  LEA.HI.X.SX32 R9, R3, R0, 0x1, P0 ;  /* 0x0000000003097211 */ /* 0x000fe200000f0eff */
[----:B------:R-:W-:Y:S01]  /*56800*/  STL.64 [R1+0x1d98], R10 ;  /* 0x001d980a01007387 */ /* 0x000fe20000100a00 */
[----:B------:R-:W-:Y:S03]  /*56810*/  STL [R1+0x1db0], R8 ;  /* 0x001db00801007387 */ /* 0x000fe60000100800 */
[----:B------:R-:W-:Y:S01]  /*56820*/  STL [R1+0x1da0], R9 ;  /* 0x001da00901007387 */ /* 0x000fe20000100800 */
[----:B------:R0:W-:Y:S03]  /*56830*/  STL.64 [R1+0x1e08], R8 ;  /* 0x001e080801007387 */ /* 0x0001e60000100a00 */
[----:B0-----:R-:W2:Y:S01]  /*56840*/  LDL.LU.64 R8, [R1+0x2e0] ;  /* 0x0002e00001087983 */ /* 0x001ea20000300a00 */
[----:B------:R-:W-:Y:S01]  /*56850*/  PRMT R5, R20, 0x7632, R5 ;  /* 0x0000763214057816 */ /* 0x000fe20000000005 */
[C---:B------:R-:W-:Y:S01]  /*56860*/  IMAD R4, R28.reuse, 0x2, R3 ;  /* 0x000000021c047824 */ /* 0x040fe200078e0203 */
[----:B------:R-:W-:Y:S01]  /*56870*/  PRMT R21, R21, 0x7632, R21 ;  /* 0x0000763215157816 */ /* 0x000fe20000000015 */
[----:B------:R-:W2:Y:S04]  /*56880*/  LDL.LU.64 R10, [R1+0x300] ;  /* 0x00030000010a7983 */ /* 0x000ea80000300a00 */
[----:B------:R0:W-:Y:S01]  /*56890*/  STG.E.U16 [R12.64], R5 ;  /* 0x000000050c007986 */ /* 0x0001e2000c101504 */
[----:B------:R-:W-:Y:S01]  /*568a0*/  LEA R3, R28, R4, 0x1 ;  /* 0x000000041c037211 */ /* 0x000fe200078e08ff */
[----:B----4-:R1:W-:Y:S01]  /*568b0*/  STG.E.U16 [R14.64], R21 ;  /* 0x000000150e007986 */ /* 0x0103e2000c101504 */
[----:B0-----:R-:W-:-:S02]  /*568c0*/  LEA R12, P0, R4, R2, 0x1 ;  /* 0x00000002040c7211 */ /* 0x001fc400078008ff */
[----:B------:R-:W-:Y:S02]  /*568d0*/  PRMT R5, R6, 0x7632, R5 ;  /* 0x0000763206057816 */ /* 0x000fe40000000005 */
[----:B------:R-:W-:Y:S01]  /*568e0*/  LEA.HI.X.SX32 R13, R4, R0, 0x1, P0 ;  /* 0x00000000040d7211 */ /* 0x000fe200000f0eff */
[C---:B-1----:R-:W-:Y:S02]  /*568f0*/  LEA R14, P0, R3.reuse, R2, 0x1 ;  /* 0x00000002030e7211 */ /* 0x042fe400078008ff */
[----:B------:R-:W-:Y:S02]  /*56900*/  IMAD R4, R28, 0x2, R3 ;  /* 0x000000021c047824 */ /* 0x000fe400078e0203 */
[----:B------:R-:W-:Y:S01]  /*56910*/  STL.64 [R1+0x1d88], R12 ;  /* 0x001d880c01007387 */ /* 0x000fe20000100a00 */
[----:B------:R-:W-:Y:S01]  /*56920*/  STL [R1+0x1de0], R13 ;  /* 0x001de00d01007387 */ /* 0x000fe20000100800 */
[----:B------:R-:W-:Y:S01]  /*56930*/  LEA.HI.X.SX32 R15, R3, R0, 0x1, P0 ;  /* 0x00000000030f7211 */ /* 0x000fe200000f0eff */
[C---:B------:R-:W-:Y:S01]  /*56940*/  LEA R20, P0, R4.reuse, R2, 0x1 ;  /* 0x0000000204147211 */ /* 0x040fe200078008ff */
[----:B---3--:R0:W-:Y:S03]  /*56950*/  STG.E.U16 [R22.64], R5 ;  /* 0x0000000516007986 */ /* 0x0081e6000c101504 */
[----:B------:R-:W-:Y:S01]  /*56960*/  LEA.HI.X.SX32 R21, R4, R0, 0x1, P0 ;  /* 0x0000000004157211 */ /* 0x000fe200000f0eff */
[----:B0-----:R-:W3:Y:S01]  /*56970*/  LDL.LU.64 R22, [R1+0x2f8] ;  /* 0x0002f80001167983 */ /* 0x001ee20000300a00 */
[----:B------:R-:W-:Y:S01]  /*56980*/  PRMT R5, R7, 0x7632, R5 ;  /* 0x0000763207057816 */ /* 0x000fe20000000005 */
[----:B------:R-:W-:Y:S02]  /*56990*/  STL.64 [R1+0x1da8], R14 ;  /* 0x001da80e01007387 */ /* 0x000fe40000100a00 */
[----:B------:R-:W-:Y:S02]  /*569a0*/  STL.64 [R1+0x1db8], R20 ;  /* 0x001db81401007387 */ /* 0x000fe40000100a00 */
[----:B--2---:R0:W-:Y:S04]  /*569b0*/  STG.E.U16 [R8.64], R5 ;  /* 0x0000000508007986 */ /* 0x0041e8000c101504 */
[----:B0-----:R-:W2:Y:S01]  /*569c0*/  LDL.LU.64 R8, [R1+0x318] ;  /* 0x0003180001087983 */ /* 0x001ea20000300a00 */
[----:B------:R-:W-:-:S04]  /*569d0*/  LEA R3, R28, R4, 0x1 ;  /* 0x000000041c037211 */ /* 0x000fc800078e08ff */
[----:B------:R-:W-:Y:S01]  /*569e0*/  LEA R6, P0, R3, R2, 0x1 ;  /* 0x0000000203067211 */ /* 0x000fe200078008ff */
[----:B------:R-:W-:-:S03]  /*569f0*/  IMAD R4, R28, 0x2, R3 ;  /* 0x000000021c047824 */ /* 0x000fc600078e0203 */
[----:B------:R-:W-:Y:S02]  /*56a00*/  LEA.HI.X.SX32 R7, R3, R0, 0x1, P0 ;  /* 0x0000000003077211 */ /* 0x000fe400000f0eff */
[----:B------:R-:W-:-:S03]  /*56a10*/  LEA R3, R28, R4, 0x1 ;  /* 0x000000041c037211 */ /* 0x000fc600078e08ff */
[----:B------:R0:W-:Y:S01]  /*56a20*/  STL.64 [R1+0x20], R6 ;  /* 0x0000200601007387 */ /* 0x0001e20000100a00 */
[----:B------:R-:W-:Y:S02]  /*56a30*/  PRMT R5, R16, 0x7632, R5 ;  /* 0x0000763210057816 */ /* 0x000fe40000000005 */
[----:B0-----:R-:W-:-:S03]  /*56a40*/  LEA R6, P0, R4, R2, 0x1 ;  /* 0x0000000204067211 */ /* 0x001fc600078008ff */
[----:B------:R0:W-:Y:S01]  /*56a50*/  STG.E.U16 [R24.64], R5 ;  /* 0x0000000518007986 */ /* 0x0001e2000c101504 */
[----:B------:R-:W-:Y:S01]  /*56a60*/  LEA.HI.X.SX32 R7, R4, R0, 0x1, P0 ;  /* 0x0000000004077211 */ /* 0x000fe200000f0eff */
[----:B------:R-:W-:Y:S02]  /*56a70*/  LEA R16, P0, R3, R2, 0x1 ;  /* 0x0000000203107211 */ /* 0x000fe400078008ff */
[C---:B------:R-:W-:Y:S01]  /*56a80*/  IMAD R4, R28.reuse, 0x2, R3 ;  /* 0x000000021c047824 */ /* 0x040fe200078e0203 */
[----:B0-----:R-:W4:Y:S01]  /*56a90*/  LDL.LU.64 R24, [R1+0x310] ;  /* 0x0003100001187983 */ /* 0x001f220000300a00 */
[----:B------:R-:W-:Y:S01]  /*56aa0*/  PRMT R5, R17, 0x7632, R5 ;  /* 0x0000763211057816 */ /* 0x000fe20000000005 */
[----:B------:R0:W-:Y:S01]  /*56ab0*/  STL.64 [R1+0x30], R6 ;  /* 0x0000300601007387 */ /* 0x0001e20000100a00 */
[----:B------:R-:W-:Y:S01]  /*56ac0*/  LEA.HI.X.SX32 R17, R3, R0, 0x1, P0 ;  /* 0x0000000003117211 */ /* 0x000fe200000f0eff */
[----:B------:R-:W-:Y:S01]  /*56ad0*/  STL [R1+0x1dc0], R16 ;  /* 0x001dc01001007387 */ /* 0x000fe20000100800 */
[----:B------:R-:W-:-:S03]  /*56ae0*/  LEA R3, R28, R4, 0x1 ;  /* 0x000000041c037211 */ /* 0x000fc600078e08ff */
[----:B------:R1:W-:Y:S04]  /*56af0*/  STG.E.U16 [R10.64], R5 ;  /* 0x000000050a007986 */ /* 0x0003e8000c101504 */
[----:B------:R-:W-:Y:S01]  /*56b00*/  STL [R1+0x1d80], R17 ;  /* 0x001d801101007387 */ /* 0x000fe20000100800 */
[----:B0-----:R-:W-:-:S03]  /*56b10*/  LEA R6, P0, R4, R2, 0x1 ;  /* 0x0000000204067211 */ /* 0x001fc600078008ff */
[----:B------:R-:W-:Y:S01]  /*56b20*/  STL.64 [R1+0x1e10], R16 ;  /* 0x001e101001007387 */ /* 0x000fe20000100a00 */
[----:B-1----:R-:W4:Y:S01]  /*56b30*/  LDL.LU R11, [R1+0x48] ;  /* 0x00004800010b7983 */ /* 0x002f220000300800 */
[----:B------:R-:W-:Y:S02]  /*56b40*/  LEA.HI.X.SX32 R7, R4, R0, 0x1, P0 ;  /* 0x0000000004077211 */ /* 0x000fe400000f0eff */
[----:B------:R-:W-:-:S03]  /*56b50*/  PRMT R5, R19, 0x7632, R5 ;  /* 0x0000763213057816 */ /* 0x000fc60000000005 */
[----:B------:R0:W-:Y:S01]  /*56b60*/  STL.64 [R1+0xb0], R6 ;  /* 0x0000b00601007387 */ /* 0x0001e20000100a00 */
[----:B------:R-:W-:-:S03]  /*56b70*/  IMAD R4, R28, 0x2, R3 ;  /* 0x000000021c047824 */ /* 0x000fc600078e0203 */
[----:B---3--:R1:W-:Y:S01]  /*56b80*/  STG.E.U16 [R22.64], R5 ;  /* 0x0000000516007986 */ /* 0x0083e2000c101504 */
[----:B0-----:R-:W-:-:S03]  /*56b90*/  LEA R6, P0, R3, R2, 0x1 ;  /* 0x0000000203067211 */ /* 0x001fc600078008ff */
[----:B-1----:R-:W3:Y:S01]  /*56ba0*/  LDL.LU.64 R22, [R1+0x308] ;  /* 0x0003080001167983 */ /* 0x002ee20000300a00 */
[----:B------:R-:W3:Y:S01]  /*56bb0*/  LDL.LU R19, [R1+0x58] ;  /* 0x0000580001137983 */ /* 0x000ee20000300800 */
[----:B------:R-:W-:Y:S02]  /*56bc0*/  LEA.HI.X.SX32 R7, R3, R0, 0x1, P0 ;  /* 0x0000000003077211 */ /* 0x000fe400000f0eff */
[----:B------:R-:W-:-:S03]  /*56bd0*/  PRMT R5, R29, 0x7632, R5 ;  /* 0x000076321d057816 */ /* 0x000fc60000000005 */
[----:B------:R0:W-:Y:S01]  /*56be0*/  STL.64 [R1+0xc0], R6 ;  /* 0x0000c00601007387 */ /* 0x0001e20000100a00 */
[----:B------:R-:W3:Y:S02]  /*56bf0*/  LDL.LU R29, [R1+0x1e78] ;  /* 0x001e7800011d7983 */ /* 0x000ee40000300800 */
[----:B------:R-:W3:Y:S02]  /*56c00*/  LDL.LU.64 R14, [R1+0x2f0] ;  /* 0x0002f000010e7983 */ /* 0x000ee40000300a00 */
[----:B------:R-:W3:Y:S01]  /*56c10*/  LDL.LU R21, [R1+0x68] ;  /* 0x0000680001157983 */ /* 0x000ee20000300800 */
[----:B0-----:R-:W-:-:S04]  /*56c20*/  LEA R6, P0, R4, R2, 0x1 ;  /* 0x0000000204067211 */ /* 0x001fc800078008ff */
[----:B------:R-:W-:-:S05]  /*56c30*/  LEA.HI.X.SX32 R7, R4, R0, 0x1, P0 ;  /* 0x0000000004077211 */ /* 0x000fca00000f0eff */
[----:B------:R-:W-:Y:S04]  /*56c40*/  STL.64 [R1+0x70], R6 ;  /* 0x0000700601007387 */ /* 0x000fe80000100a00 */
[----:B--2---:R0:W-:Y:S02]  /*56c50*/  STG.E.U16 [R8.64], R5 ;  /* 0x0000000508007986 */ /* 0x0041e4000c101504 */
[----:B0-----:R-:W-:Y:S02]  /*56c60*/  PRMT R5, R18, 0x7632, R5 ;  /* 0x0000763212057816 */ /* 0x001fe40000000005 */
[----:B------:R-:W2:Y:S01]  /*56c70*/  LDL.LU R18, [R1+0x1e74] ;  /* 0x001e740001127983 */ /* 0x000ea20000300800 */
[----:B------:R-:W2:Y:S01]  /*56c80*/  LDL.LU.64 R8, [R1+0x2e8] ;  /* 0x0002e80001087983 */ /* 0x000ea20000300a00 */
[----:B------:R-:W-:-:S04]  /*56c90*/  LEA R3, R28, R4, 0x1 ;  /* 0x000000041c037211 */ /* 0x000fc800078e08ff */
[----:B------:R-:W-:Y:S01]  /*56ca0*/  LEA R6, P0, R3, R2, 0x1 ;  /* 0x0000000203067211 */ /* 0x000fe200078008ff */
[----:B------:R-:W-:-:S03]  /*56cb0*/  IMAD R4, R28, 0x2, R3 ;  /* 0x000000021c047824 */ /* 0x000fc600078e0203 */
[----:B------:R-:W-:-:S05]  /*56cc0*/  LEA.HI.X.SX32 R7, R3, R0, 0x1, P0 ;  /* 0x0000000003077211 */ /* 0x000fca00000f0eff */
[----:B------:R0:W-:Y:S01]  /*56cd0*/  STL.64 [R1+0xd0], R6 ;  /* 0x0000d00601007387 */ /* 0x0001e20000100a00 */
[----:B------:R-:W-:Y:S01]  /*56ce0*/  LEA R3, R28, R4, 0x1 ;  /* 0x000000041c037211 */ /* 0x000fe200078e08ff */
[----:B------:R-:W2:Y:S01]  /*56cf0*/  LDL.LU R16, [R1+0x88] ;  /* 0x0000880001107983 */ /* 0x000ea20000300800 */
[----:B0-----:R-:W-:-:S04]  /*56d00*/  LEA R6, P0, R4, R2, 0x1 ;  /* 0x0000000204067211 */ /* 0x001fc800078008ff */
[----:B------:R-:W-:-:S05]  /*56d10*/  LEA.HI.X.SX32 R7, R4, R0, 0x1, P0 ;  /* 0x0000000004077211 */ /* 0x000fca00000f0eff */
[----:B------:R0:W-:Y:S01]  /*56d20*/  STL.64 [R1+0x2e0], R6 ;  /* 0x0002e00601007387 */ /* 0x0001e20000100a00 */
[----:B------:R-:W-:-:S03]  /*56d30*/  IMAD R4, R28, 0x2, R3 ;  /* 0x000000021c047824 */ /* 0x000fc600078e0203 */
[----:B----4-:R1:W-:Y:S01]  /*56d40*/  STG.E.U16 [R24.64], R5 ;  /* 0x0000000518007986 */ /* 0x0103e2000c101504 */
[----:B0-----:R-:W-:-:S03]  /*56d50*/  LEA R6, P0, R3, R2, 0x1 ;  /* 0x0000000203067211 */ /* 0x001fc600078008ff */
[----:B-1----:R-:W4:Y:S01]  /*56d60*/  LDL.LU.64 R24, [R1+0x2b8] ;  /* 0x0002b80001187983 */ /* 0x002f220000300a00 */
[----:B------:R-:W4:Y:S01]  /*56d70*/  LDL.LU R17, [R1+0x98] ;  /* 0x0000980001117983 */ /* 0x000f220000300800 */
[----:B------:R-:W-:Y:S02]  /*56d80*/  LEA.HI.X.SX32 R7, R3, R0, 0x1, P0 ;  /* 0x0000000003077211 */ /* 0x000fe400000f0eff */
[----:B------:R-:W-:-:S03]  /*56d90*/  PRMT R5, R5, 0x7632, R5 ;  /* 0x0000763205057816 */ /* 0x000fc60000000005 */
[----:B------:R0:W-:Y:S01]  /*56da0*/  STL.64 [R1+0x300], R6 ;  /* 0x0003000601007387 */ /* 0x0001e20000100a00 */
[----:B------:R-:W-:-:S03]  /*56db0*/  LEA R3, R28, R4, 0x1 ;  /* 0x000000041c037211 */ /* 0x000fc600078e08ff */
[----:B------:R1:W-:Y:S01]  /*56dc0*/  STG.E.U16 [R26.64], R5 ;  /* 0x000000051a007986 */ /* 0x0003e2000c101504 */
[----:B0-----:R-:W-:-:S03]  /*56dd0*/  LEA R6, P0, R4, R2, 0x1 ;  /* 0x0000000204067211 */ /* 0x001fc600078008ff */
[----:B-1----:R-:W4:Y:S01]  /*56de0*/  LDL.LU R26, [R1+0x1e70] ;  /* 0x001e7000011a7983 */ /* 0x002f220000300800 */
[----:B------:R-:W4:Y:S01]  /*56df0*/  LDL.LU R27, [R1+0x38] ;  /* 0x00003800011b7983 */ /* 0x000f220000300800 */
[----:B------:R-:W-:-:S05]  /*56e00*/  LEA.HI.X.SX32 R7, R4, R0, 0x1, P0 ;  /* 0x0000000004077211 */ /* 0x000fca00000f0eff */
[----:B------:R0:W-:Y:S01]  /*56e10*/  STL.64 [R1+0x318], R6 ;  /* 0x0003180601007387 */ /* 0x0001e20000100a00 */
[----:B------:R-:W-:-:S03]  /*56e20*/  IMAD R4, R28, 0x2, R3 ;  /* 0x000000021c047824 */ /* 0x000fc600078e0203 */
[----:B---3--:R1:W-:Y:S01]  /*56e30*/  STG.E.U16 [R22.64], R11 ;  /* 0x0000000b16007986 */ /* 0x0083e2000c101504 */
[----:B0-----:R-:W-:-:S03]  /*56e40*/  LEA R6, P0, R3, R2, 0x1 ;  /* 0x0000000203067211 */ /* 0x001fc600078008ff */
[----:B-1----:R-:W3:Y:S01]  /*56e50*/  LDL.LU.64 R22, [R1+0x1e68] ;  /* 0x001e680001167983 */ /* 0x002ee20000300a00 */
[----:B------:R-:W-:Y:S01]  /*56e60*/  LEA.HI.X.SX32 R7, R3, R0, 0x1, P0 ;  /* 0x0000000003077211 */ /* 0x000fe200000f0eff */
[----:B------:R-:W-:Y:S02]  /*56e70*/  STL [R1+0x1e40], R11 ;  /* 0x001e400b01007387 */ /* 0x000fe40000100800 */
[----:B------:R-:W-:Y:S04]  /*56e80*/  STG.E.U16 [R14.64], R19 ;  /* 0x000000130e007986 */ /* 0x000fe8000c101504 */
[----:B------:R0:W-:Y:S02]  /*56e90*/  STL.64 [R1+0x330], R6 ;  /* 0x0003300601007387 */ /* 0x0001e40000100a00 */
[----:B0-----:R-:W-:-:S04]  /*56ea0*/  LEA R6, P0, R4, R2, 0x1 ;  /* 0x0000000204067211 */ /* 0x001fc800078008ff */
[----:B------:R-:W-:Y:S01]  /*56eb0*/  LEA.HI.X.SX32 R7, R4, R0, 0x1, P0 ;  /* 0x0000000004077211 */ /* 0x000fe200000f0eff */
[----:B--2---:R0:W-:Y:S04]  /*56ec0*/  STL.64 [R1+0x1e58], R18 ;  /* 0x001e581201007387 */ /* 0x0041e80000100a00 */
[----:B------:R-:W-:Y:S04]  /*56ed0*/  STG.E.U16 [R8.64], R21 ;  /* 0x0000001508007986 */ /* 0x000fe8000c101504 */
[----:B0-----:R-:W4:Y:S01]  /*56ee0*/  LDL.LU.64 R18, [R1+0x2d0] ;  /* 0x0002d00001127983 */ /* 0x001f220000300a00 */
[----:B------:R-:W2:Y:S02]  /*56ef0*/  LDL.LU R15, [R1+0xd8] ;  /* 0x0000d800010f7983 */ /* 0x000ea40000300800 */
[----:B------:R-:W-:Y:S02]  /*56f00*/  STL.64 [R1+0x348], R6 ;  /* 0x0003480601007387 */ /* 0x000fe40000100a00 */
[----:B------:R0:W-:Y:S02]  /*56f10*/  STL [R1+0x1e38], R21 ;  /* 0x001e381501007387 */ /* 0x0001e40000100800 */
[----:B0-----:R-:W2:Y:S01]  /*56f20*/  LDL.LU.64 R20, [R1+0x2a8] ;  /* 0x0002a80001147983 */ /* 0x001ea20000300a00 */
[C---:B------:R-:W-:Y:S01]  /*56f30*/  LEA R3, R28.reuse, R4, 0x1 ;  /* 0x000000041c037211 */ /* 0x040fe200078e08ff */
[----:B------:R-:W2:Y:S02]  /*56f40*/  LDL.LU.64 R10, [R1+0x288] ;  /* 0x00028800010a7983 */ /* 0x000ea40000300a00 */
[----:B------:R-:W3:Y:S01]  /*56f50*/  LDL.LU R8, [R1+0xb8] ;  /* 0x0000b80001087983 */ /* 0x000ee20000300800 */
[----:B------:R-:W-:Y:S01]  /*56f60*/  LEA R6, P0, R3, R2, 0x1 ;  /* 0x0000000203067211 */ /* 0x000fe200078008ff */
[----:B------:R-:W-:-:S03]  /*56f70*/  IMAD R4, R28, 0x2, R3 ;  /* 0x000000021c047824 */ /* 0x000fc600078e0203 */
[----:B------:R-:W-:-:S05]  /*56f80*/  LEA.HI.X.SX32 R7, R3, R0, 0x1, P0 ;  /* 0x0000000003077211 */ /* 0x000fca00000f0eff */
[----:B------:R0:W-:Y:S01]  /*56f90*/  STL.64 [R1+0x398], R6 ;  /* 0x0003980601007387 */ /* 0x0001e20000100a00 */
[----:B------:R-:W-:Y:S01]  /*56fa0*/  LEA R3, R28, R4, 0x1 ;  /* 0x000000041c037211 */ /* 0x000fe200078e08ff */
[----:B------:R-:W3:Y:S01]  /*56fb0*/  LDL.LU R9, [R1+0x28] ;  /* 0x0000280001097983 */ /* 0x000ee20000300800 */
[----:B0-----:R-:W-:-:S04]  /*56fc0*/  LEA R6, P0, R4, R2, 0x1 ;  /* 0x0000000204067211 */ /* 0x001fc800078008ff */
[----:B------:R-:W-:-:S05]  /*56fd0*/  LEA.HI.X.SX32 R7, R4, R0, 0x1, P0 ;  /* 0x0000000004077211 */ /* 0x000fca00000f0eff */
[----:B------:R0:W-:Y:S01]  /*56fe0*/  STL.64 [R1+0x390], R6 ;  /* 0x0003900601007387 */ /* 0x0001e20000100a00 */
[----:B------:R-:W-:Y:S01]  /*56ff0*/  IMAD R4, R28, 0x2, R3 ;  /* 0x000000021c047824 */ /* 0x000fe200078e0203 */
[----:B0-----:R-:W-:-:S04]  /*57000*/  LEA R6, P0, R3, R2, 0x1 ;  /* 0x0000000203067211 */ /* 0x001fc800078008ff */
[----:B------:R-:W-:Y:S01]  /*57010*/  LEA.HI.X.SX32 R7, R3, R0, 0x1, P0 ;  /* 0x0000000003077211 */ /* 0x000fe200000f0eff */
[----:B----4-:R0:W-:Y:S01]  /*57020*/  STG.E.U16 [R18.64], R26 ;  /* 0x0000001a12007986 */ /* 0x0101e2000c101504 */
[----:B------:R1:W-:Y:S03]  /*57030*/  STG.E.U16 [R24.64], R16 ;  /* 0x0000001018007986 */ /* 0x0003e6000c101504 */
[----:B0-----:R-:W4:Y:S01]  /*57040*/  LDL.LU.64 R18, [R1+0x208] ;  /* 0x0002080001127983 */ /* 0x001f220000300a00 */
[----:B-1----:R-:W4:Y:S02]  /*57050*/  LDL.LU R24, [R1+0xc8] ;  /* 0x0000c80001187983 */ /* 0x002f240000300800 */
[----:B------:R0:W-:Y:S01]  /*57060*/  STL.64 [R1+0x388], R6 ;  /* 0x0003880601007387 */ /* 0x0001e20000100a00 */
[----:B--2---:R-:W-:Y:S01]  /*57070*/  STG.E.U16 [R20.64], R17 ;  /* 0x0000001114007986 */ /* 0x004fe2000c101504 */
[----:B------:R1:W-:Y:S02]  /*57080*/  STL.64 [R1+0x1e30], R16 ;  /* 0x001e301001007387 */ /* 0x0003e40000100a00 */
[----:B---3--:R2:W-:Y:S01]  /*57090*/  STG.E.U16 [R22.64], R27 ;  /* 0x0000001b16007986 */ /* 0x0085e2000c101504 */
[C---:B0-----:R-:W-:Y:S01]  /*570a0*/  LEA R6, P0, R4.reuse, R2, 0x1 ;  /* 0x0000000204067211 */ /* 0x041fe200078008ff */
[----:B-1----:R-:W3:Y:S01]  /*570b0*/  LDL.LU.64 R16, [R1+0x290] ;  /* 0x0002900001107983 */ /* 0x002ee20000300a00 */
[----:B------:R-:W3:Y:S02]  /*570c0*/  LDL.LU.64 R20, [R1+0x200] ;  /* 0x0002000001147983 */ /* 0x000ee40000300a00 */
[----:B------:R-:W-:Y:S01]  /*570d0*/  LEA.HI.X.SX32 R7, R4, R0, 0x1, P0 ;  /* 0x0000000004077211 */ /* 0x000fe200000f0eff */
[----:B------:R-:W3:Y:S04]  /*570e0*/  LDL.LU R12, [R1+0x78] ;  /* 0x00007800010c7983 */ /* 0x000ee80000300800 */
[----:B------:R0:W-:Y:S01]  /*570f0*/  STL.64 [R1+0x380], R6 ;  /* 0x0003800601007387 */ /* 0x0001e20000100a00 */
[----:B--2---:R-:W3:Y:S01]  /*57100*/  LDL.LU.64 R22, [R1+0x1e60] ;  /* 0x001e600001167983 */ /* 0x004ee20000300a00 */
[----:B------:R-:W-:Y:S01]  /*57110*/  LEA R3, R28, R4, 0x1 ;  /* 0x000000041c037211 */ /* 0x000fe200078e08ff */
[----:B------:R-:W2:Y:S03]  /*57120*/  LDL.LU R25, [R1+0x18] ;  /* 0x0000180001197983 */ /* 0x000ea60000300800 */
[----:B0-----:R-:W-:-:S04]  /*57130*/  LEA R6, P0, R3, R2, 0x1 ;  /* 0x0000000203067211 */ /* 0x001fc800078008ff */
[----:B------:R-:W-:-:S05]  /*57140*/  LEA.HI.X.SX32 R7, R3, R0, 0x1, P0 ;  /* 0x0000000003077211 */ /* 0x000fca00000f0eff */
[----:B------:R-:W-:Y:S01]  /*57150*/  STL.64 [R1+0x378], R6 ;  /* 0x0003780601007387 */ /* 0x000fe20000100a00 */
[----:B------:R-:W-:-:S03]  /*57160*/  LEA R4, R28, R3, 0x1 ;  /* 0x000000031c047211 */ /* 0x000fc600078e08ff */
[----:B---3--:R-:W-:Y:S04]  /*57170*/  STG.E.U16 [R16.64], R22 ;  /* 0x0000001610007986 */ /* 0x008fe8000c101504 */
[----:B------:R0:W-:Y:S04]  /*57180*/  STL.64 [R1+0x1e28], R22 ;  /* 0x001e281601007387 */ /* 0x0001e80000100a00 */
[----:B0-----:R-:W3:Y:S01]  /*57190*/  LDL.LU.64 R22, [R1+0x210] ;  /* 0x0002100001167983 */ /* 0x001ee20000300a00 */
[----:B------:R-:W-:Y:S01]  /*571a0*/  LEA R6, P0, R4, R2, 0x1 ;  /* 0x0000000204067211 */ /* 0x000fe200078008ff */
[----:B------:R-:W-:-:S02]  /*571b0*/  IMAD R3, R28, 0x2, R4 ;  /* 0x000000021c037824 */ /* 0x000fc400078e0204 */
[----:B------:R-:W2:Y:S01]  /*571c0*/  LDL.LU.64 R16, [R1+0xe8] ;  /* 0x0000e80001107983 */ /* 0x000ea20000300a00 */
[----:B------:R-:W-:-:S05]  /*571d0*/  LEA.HI.X.SX32 R7, R4, R0, 0x1, P0 ;  /* 0x0000000004077211 */ /* 0x000fca00000f0eff */
[----:B------:R0:W-:Y:S01]  /*571e0*/  STL.64 [R1+0x370], R6 ;  /* 0x0003700601007387 */ /* 0x0001e20000100a00 */
[----:B------:R-:W-:-:S03]  /*571f0*/  LEA R4, R28, R3, 0x1 ;  /* 0x000000031c047211 */ /* 0x000fc600078e08ff */
[----:B------:R-:W-:Y:S01]  /*57200*/  STG.E.U16 [R10.64], R15 ;  /* 0x0000000f0a007986 */ /* 0x000fe2000c101504 */
[----:B------:R1:W-:Y:S01]  /*57210*/  STL [R1+0x1e20], R15 ;  /* 0x001e200f01007387 */ /* 0x0003e20000100800 */
[C---:B0-----:R-:W-:Y:S02]  /*57220*/  LEA R6, P0, R3.reuse, R2, 0x1 ;  /* 0x0000000203067211 */ /* 0x041fe400078008ff */
[----:B-1----:R-:W2:Y:S01]  /*57230*/  LDL.LU.64 R14, [R1+0x1f8] ;  /* 0x0001f800010e7983 */ /* 0x002ea20000300a00 */
[----:B------:R-:W2:Y:S01]  /*57240*/  LDL.LU.64 R10, [R1+0xe0] ;  /* 0x0000e000010a7983 */ /* 0x000ea20000300a00 */
[----:B------:R-:W-:-:S05]  /*57250*/  LEA.HI.X.SX32 R7, R3, R0, 0x1, P0 ;  /* 0x0000000003077211 */ /* 0x000fca00000f0eff */
[----:B------:R0:W-:Y:S01]  /*57260*/  STL.64 [R1+0x368], R6 ;  /* 0x0003680601007387 */ /* 0x0001e20000100a00 */
[----:B------:R-:W-:Y:S02]  /*57270*/  LEA R3, R28, R4, 0x1 ;  /* 0x000000041c037211 */ /* 0x000fe400078e08ff */
[----:B0-----:R-:W-:-:S04]  /*57280*/  LEA R6, P0, R4, R2, 0x1 ;  /* 0x0000000204067211 */ /* 0x001fc800078008ff */
[----:B------:R-:W-:Y:S01]  /*57290*/  LEA.HI.X.SX32 R7, R4, R0, 0x1, P0 ;  /* 0x0000000004077211 */ /* 0x000fe200000f0eff */
[----:B---3--:R0:W-:Y:S01]  /*572a0*/  STG.E.U16 [R22.64], R8 ;  /* 0x0000000816007986 */ /* 0x0081e2000c101504 */
[----:B----4-:R1:W-:Y:S03]  /*572b0*/  STG.E.U16 [R18.64], R9 ;  /* 0x0000000912007986 */ /* 0x0103e6000c101504 */
[----:B0-----:R-:W3:Y:S01]  /*572c0*/  LDL.LU.64 R22, [R1+0xa8] ;  /* 0x0000a80001167983 */ /* 0x001ee20000300a00 */
[----:B------:R0:W-:Y:S02]  /*572d0*/  STL.64 [R1+0x360], R6 ;  /* 0x0003600601007387 */ /* 0x0001e40000100a00 */
[----:B-1----:R-:W4:Y:S02]  /*572e0*/  LDL.LU.64 R18, [R1+0x1e58] ;  /* 0x001e580001127983 */ /* 0x002f240000300a00 */
[----:B------:R-:W-:Y:S01]  /*572f0*/  STL.64 [R1+0x1e18], R8 ;  /* 0x001e180801007387 */ /* 0x000fe20000100a00 */
[----:B0-----:R-:W-:-:S04]  /*57300*/  LEA R6, P0, R3, R2, 0x1 ;  /* 0x0000000203067211 */ /* 0x001fc800078008ff */
[----:B------:R-:W-:-:S05]  /*57310*/  LEA.HI.X.SX32 R7, R3, R0, 0x1, P0 ;  /* 0x0000000003077211 */ /* 0x000fca00000f0eff */
[----:B------:R0:W-:Y:S04]  /*57320*/  STL.64 [R1+0x3b0], R6 ;  /* 0x0003b00601007387 */ /* 0x0001e80000100a00 */
[----:B0-----:R-:W3:Y:S01]  /*57330*/  LDL.LU.64 R6, [R1+0x1e50] ;  /* 0x001e500001067983 */ /* 0x001ee20000300a00 */
[----:B------:R-:W-:-:S05]  /*57340*/  IMAD R4, R28, 0x2, R3 ;  /* 0x000000021c047824 */ /* 0x000fca00078e0203 */
[----:B------:R-:W-:Y:S02]  /*57350*/  LEA R8, P0, R4, R2, 0x1 ;  /* 0x0000000204087211 */ /* 0x000fe400078008ff */
[----:B------:R-:W-:Y:S02]  /*57360*/  LEA R3, R28, R4, 0x1 ;  /* 0x000000041c037211 */ /* 0x000fe400078e08ff */
[----:B------:R-:W-:Y:S01]  /*57370*/  LEA.HI.X.SX32 R9, R4, R0, 0x1, P0 ;  /* 0x0000000004097211 */ /* 0x000fe200000f0eff */
[----:B----4-:R0:W-:Y:S01]  /*57380*/  STG.E.U16 [R20.64], R18 ;  /* 0x0000001214007986 */ /* 0x0101e2000c101504 */
[----:B--2---:R1:W-:Y:S03]  /*57390*/  STG.E.U16 [R14.64], R24 ;  /* 0x000000180e007986 */ /* 0x0043e6000c101504 */
[----:B0-----:R-:W2:Y:S01]  /*573a0*/  LDL.LU.64 R20, [R1+0x100] ;  /* 0x0001000001147983 */ /* 0x001ea20000300a00 */
[----:B------:R0:W-:Y:S02]  /*573b0*/  STL.64 [R1+0x3a8], R8 ;  /* 0x0003a80801007387 */ /* 0x0001e40000100a00 */
[----:B-1----:R-:W4:Y:S01]  /*573c0*/  LDL.LU.64 R14, [R1+0xf8] ;  /* 0x0000f800010e7983 */ /* 0x002f220000300a00 */
[----:B0-----:R-:W-:-:S04]  /*573d0*/  LEA R8, P0, R3, R2, 0x1 ;  /* 0x0000000203087211 */ /* 0x001fc800078008ff */
[----:B------:R-:W-:Y:S01]  /*573e0*/  LEA.HI.X.SX32 R9, R3, R0, 0x1, P0 ;  /* 0x0000000003097211 */ /* 0x000fe200000f0eff */
[----:B---3--:R0:W-:Y:S04]  /*573f0*/  STG.E.U16 [R6.64], R12 ;  /* 0x0000000c06007986 */ /* 0x0081e8000c101504 */
[----:B------:R1:W-:Y:S04]  /*57400*/  STL.64 [R1+0x3c8], R8 ;  /* 0x0003c80801007387 */ /* 0x0003e80000100a00 */
[----:B0-----:R-:W3:Y:S01]  /*57410*/  LDL.LU.64 R6, [R1+0x1e48] ;  /* 0x001e480001067983 */ /* 0x001ee20000300a00 */
[----:B------:R-:W-:-:S04]  /*57420*/  LEA R4, R28, R3, 0x1 ;  /* 0x000000031c047211 */ /* 0x000fc800078e08ff */
[----:B-1----:R-:W-:Y:S01]  /*57430*/  LEA R8, P0, R4, R2, 0x1 ;  /* 0x0000000204087211 */ /* 0x002fe200078008ff */
[----:B------:R-:W-:-:S03]  /*57440*/  IMAD R3, R28, 0x2, R4 ;  /* 0x000000021c037824 */ /* 0x000fc600078e0204 */
[----:B------:R-:W-:-:S05]  /*57450*/  LEA.HI.X.SX32 R9, R4, R0, 0x1, P0 ;  /* 0x0000000004097211 */ /* 0x000fca00000f0eff */
[----:B------:R0:W-:Y:S04]  /*57460*/  STL.64 [R1+0x3c0], R8 ;  /* 0x0003c00801007387 */ /* 0x0001e80000100a00 */
[----:B------:R1:W-:Y:S01]  /*57470*/  STG.E.U16 [R16.64], R25 ;  /* 0x0000001910007986 */ /* 0x0003e2000c101504 */
[----:B0-----:R-:W-:-:S03]  /*57480*/  LEA R8, P0, R3, R2, 0x1 ;  /* 0x0000000203087211 */ /* 0x001fc600078008ff */
[----:B-1----:R-:W2:Y:S01]  /*57490*/  LDL.LU.64 R16, [R1+0x110] ;  /* 0x0001100001107983 */ /* 0x002ea20000300a00 */
[----:B------:R-:W-:-:S05]  /*574a0*/  LEA.HI.X.SX32 R9, R3, R0, 0x1, P0 ;  /* 0x0000000003097211 */ /* 0x000fca00000f0eff */
[----:B------:R-:W-:Y:S04]  /*574b0*/  STL.64 [R1+0xf0], R8 ;  /* 0x0000f00801007387 */ /* 0x000fe80000100a00 */
[----:B---3--:R0:W-:Y:S04]  /*574c0*/  STG.E.U16 [R10.64], R6 ;  /* 0x000000060a007986 */ /* 0x0081e8000c101504 */
[----:B0-----:R-:W3:Y:S01]  /*574d0*/  LDL.LU R11, [R1+0x1e40] ;  /* 0x001e4000010b7983 */ /* 0x001ee20000300800 */
[----:B------:R-:W-:-:S04]  /*574e0*/  LEA R4, R28, R3, 0x1 ;  /* 0x000000031c047211 */ /* 0x000fc800078e08ff */
[----:B------:R-:W-:Y:S02]  /*574f0*/  LEA R8, P0, R4, R2, 0x1 ;  /* 0x0000000204087211 */ /* 0x000fe400078008ff */
[----:B------:R-:W-:Y:S02]  /*57500*/  LEA R3, R28, R4, 0x1 ;  /* 0x000000041c037211 */ /* 0x000fe400078e08ff */
[----:B------:R-:W-:Y:S02]  /*57510*/  LEA.HI.X.SX32 R9, R4, R0, 0x1, P0 ;  /* 0x0000000004097211 */ /* 0x000fe400000f0eff */
[----:B------:R-:W-:Y:S02]  /*57520*/  LEA R10, P0, R3, R2, 0x1 ;  /* 0x00000002030a7211 */ /* 0x000fe400078008ff */
[----:B------:R-:W-:Y:S01]  /*57530*/  IMAD R4, R28, 0x2, R3 ;  /* 0x000000021c047824 */ /* 0x000fe200078e0203 */
[----:B------:R0:W-:Y:S04]  /*57540*/  STL.64 [R1+0xe8], R8 ;  /* 0x0000e80801007387 */ /* 0x0001e80000100a00 */
[----:B0-----:R-:W4:Y:S01]  /*57550*/  LDL.LU.64 R8, [R1+0x108] ;  /* 0x0001080001087983 */ /* 0x001f220000300a00 */
[----:B---3--:R-:W-:Y:S01]  /*57560*/  PRMT R5, R11, 0x7632, R5 ;  /* 0x000076320b057816 */ /* 0x008fe20000000005 */
[----:B------:R-:W-:-:S05]  /*57570*/  LEA.HI.X.SX32 R11, R3, R0, 0x1, P0 ;  /* 0x00000000030b7211 */ /* 0x000fca00000f0eff */
[----:B------:R0:W-:Y:S04]  /*57580*/  STL.64 [R1+0xe0], R10 ;  /* 0x0000e00a01007387 */ /* 0x0001e80000100a00 */
[----:B------:R1:W-:Y:S01]  /*57590*/  STG.E.U16 [R22.64], R5 ;  /* 0x0000000516007986 */ /* 0x0003e2000c101504 */
[C---:B0-----:R-:W-:Y:S02]  /*575a0*/  LEA R10, P0, R4.reuse, R2, 0x1 ;  /* 0x00000002040a7211 */ /* 0x041fe400078008ff */
[----:B-1----:R-:W-:Y:S02]  /*575b0*/  PRMT R5, R19, 0x7632, R5 ;  /* 0x0000763213057816 */ /* 0x002fe40000000005 */
[----:B------:R-:W3:Y:S01]  /*575c0*/  LDL.LU R19, [R1+0x1e3c] ;  /* 0x001e3c0001137983 */ /* 0x000ee20000300800 */
[----:B------:R-:W-:Y:S01]  /*575d0*/  LEA.HI.X.SX32 R11, R4, R0, 0x1, P0 ;  /* 0x00000000040b7211 */ /* 0x000fe200000f0eff */
[----:B------:R-:W3:Y:S02]  /*575e0*/  LDL.LU.64 R22, [R1+0x120] ;  /* 0x0001200001167983 */ /* 0x000ee40000300a00 */
[----:B--2---:R0:W-:Y:S04]  /*575f0*/  STG.E.U16 [R20.64], R5 ;  /* 0x0000000514007986 */ /* 0x0041e8000c101504 */
[----:B------:R1:W-:Y:S04]  /*57600*/  STL.64 [R1+0xa8], R10 ;  /* 0x0000a80a01007387 */ /* 0x0003e80000100a00 */
[----:B0-----:R-:W2:Y:S01]  /*57610*/  LDL.LU R21, [R1+0x1e38] ;  /* 0x001e380001157983 */ /* 0x001ea20000300800 */
[----:B------:R-:W-:-:S04]  /*57620*/  LEA R3, R28, R4, 0x1 ;  /* 0x000000041c037211 */ /* 0x000fc800078e08ff */
[C---:B-1----:R-:W-:Y:S02]  /*57630*/  LEA R10, P0, R3.reuse, R2, 0x1 ;  /* 0x00000002030a7211 */ /* 0x042fe400078008ff */
[----:B------:R-:W-:Y:S02]  /*57640*/  LEA R4, R28, R3, 0x1 ;  /* 0x000000031c047211 */ /* 0x000fe400078e08ff */
[----:B------:R-:W-:-:S03]  /*57650*/  LEA.HI.X.SX32 R11, R3, R0, 0x1, P0 ;  /* 0x00000000030b7211 */ /* 0x000fc600000f0eff */
[----:B------:R-:W-:Y:S01]  /*57660*/  IMAD R3, R28, 0x2, R4 ;  /* 0x000000021c037824 */ /* 0x000fe200078e0204 */
[----:B------:R-:W-:Y:S02]  /*57670*/  PRMT R26, R26, 0x7632, R26 ;  /* 0x000076321a1a7816 */ /* 0x000fe4000000001a */
[----:B--2---:R-:W-:Y:S02]  /*57680*/  PRMT R5, R21, 0x7632, R5 ;  /* 0x0000763215057816 */ /* 0x004fe40000000005 */
[----:B------:R-:W2:Y:S01]  /*57690*/  LDL.LU.64 R20, [R1+0x118] ;  /* 0x0001180001147983 */ /* 0x000ea20000300a00 */
[----:B------:R0:W-:Y:S02]  /*576a0*/  STL.64 [R1+0x3f8], R10 ;  /* 0x0003f80a01007387 */ /* 0x0001e40000100a00 */
[----:B0-----:R-:W-:-:S04]  /*576b0*/  LEA R10, P0, R4, R2, 0x1 ;  /* 0x00000002040a7211 */ /* 0x001fc800078008ff */
[----:B------:R-:W-:-:S05]  /*576c0*/  LEA.HI.X.SX32 R11, R4, R0, 0x1, P0 ;  /* 0x00000000040b7211 */ /* 0x000fca00000f0eff */
[----:B------:R0:W-:Y:S04]  /*576d0*/  STL.64 [R1+0x3f0], R10 ;  /* 0x0003f00a01007387 */ /* 0x0001e80000100a00 */
[----:B----4-:R1:W-:Y:S01]  /*576e0*/  STG.E.U16 [R14.64], R5 ;  /* 0x000000050e007986 */ /* 0x0103e2000c101504 */
[----:B------:R4:W-:Y:S01]  /*576f0*/  STG.E.U16 [R16.64], R26 ;  /* 0x0000001a10007986 */ /* 0x0009e2000c101504 */
[C---:B0-----:R-:W-:Y:S02]  /*57700*/  LEA R10, P0, R3.reuse, R2, 0x1 ;  /* 0x00000002030a7211 */ /* 0x041fe400078008ff */
[----:B-1----:R-:W2:Y:S02]  /*57710*/  LDL.LU.64 R14, [R1+0x130] ;  /* 0x00013000010e7983 */ /* 0x002ea40000300a00 */
[----:B------:R-:W-:-:S05]  /*57720*/  LEA.HI.X.SX32 R11, R3, R0, 0x1, P0 ;  /* 0x00000000030b7211 */ /* 0x000fca00000f0eff */
[----:B------:R0:W-:Y:S01]  /*57730*/  STL.64 [R1+0x408], R10 ;  /* 0x0004080a01007387 */ /* 0x0001e20000100a00 */
[----:B----4-:R-:W4:Y:S01]  /*57740*/  LDL.LU.64 R16, [R1+0x1e30] ;  /* 0x001e300001107983 */ /* 0x010f220000300a00 */
[----:B------:R-:W-:-:S04]  /*57750*/  LEA R4, R28, R3, 0x1 ;  /* 0x000000031c047211 */ /* 0x000fc800078e08ff */
[----:B------:R-:W-:Y:S02]  /*57760*/  LEA R3, R28, R4, 0x1 ;  /* 0x000000041c037211 */ /* 0x000fe400078e08ff */
[----:B0-----:R-:W-:-:S04]  /*57770*/  LEA R10, P0, R4, R2, 0x1 ;  /* 0x00000002040a7211 */ /* 0x001fc800078008ff */
[----:B------:R-:W-:-:S05]  /*57780*/  LEA.HI.X.SX32 R11, R4, R0, 0x1, P0 ;  /* 0x00000000040b7211 */ /* 0x000fca00000f0eff */
[----:B------:R0:W-:Y:S01]  /*57790*/  STL.64 [R1+0x418], R10 ;  /* 0x0004180a01007387 */ /* 0x0001e20000100a00 */
[----:B------:R-:W-:Y:S01]  /*577a0*/  IMAD R4, R28, 0x2, R3 ;  /* 0x000000021c047824 */ /* 0x000fe200078e0203 */
[----:B0-----:R-:W-:-:S04]  /*577b0*/  LEA R10, P0, R3, R2, 0x1 ;  /* 0x00000002030a7211 */ /* 0x001fc800078008ff */
[----:B------:R-:W-:Y:S02]  /*577c0*/  LEA.HI.X.SX32 R11, R3, R0, 0x1, P0 ;  /* 0x00000000030b7211 */ /* 0x000fe400000f0eff */
[----:B----4-:R-:W-:-:S05]  /*577d0*/  PRMT R5, R16, 0x7632, R5 ;  /* 0x0000763210057816 */ /* 0x010fca0000000005 */
[----:B------:R0:W-:Y:S04]  /*577e0*/  STG.E.U16 [R8.64], R5 ;  /* 0x0000000508007986 */ /* 0x0001e8000c101504 */
[----:B0-----:R-:W4:Y:S01]  /*577f0*/  LDL.LU.64 R8, [R1+0x128] ;  /* 0x0001280001087983 */ /* 0x001f220000300a00 */
[----:B------:R0:W-:Y:S01]  /*57800*/  STL.64 [R1+0x428], R10 ;  /* 0x0004280a01007387 */ /* 0x0001e20000100a00 */
[----:B------:R-:W-:Y:S02]  /*57810*/  PRMT R5, R17, 0x7632, R5 ;  /* 0x0000763211057816 */ /* 0x000fe40000000005 */
[----:B------:R-:W4:Y:S01]  /*57820*/  LDL.LU.64 R16, [R1+0x140] ;  /* 0x0001400001107983 */ /* 0x000f220000300a00 */
[----:B0-----:R-:W-:-:S04]  /*57830*/  LEA R10, P0, R4, R2, 0x1 ;  /* 0x00000002040a7211 */ /* 0x001fc800078008ff */
[----:B------:R-:W-:Y:S01]  /*57840*/  LEA.HI.X.SX32 R11, R4, R0, 0x1, P0 ;  /* 0x00000000040b7211 */ /* 0x000fe200000f0eff */
[----:B---3--:R0:W-:Y:S04]  /*57850*/  STG.E.U16 [R22.64], R5 ;  /* 0x0000000516007986 */ /* 0x0081e8000c101504 */
[----:B------:R1:W-:Y:S04]  /*57860*/  STL.64 [R1+0x458], R10 ;  /* 0x0004580a01007387 */ /* 0x0003e80000100a00 */
[----:B0-----:R-:W3:Y:S01]  /*57870*/  LDL.LU.64 R22, [R1+0x1e28] ;  /* 0x001e280001167983 */ /* 0x001ee20000300a00 */
[----:B------:R-:W-:-:S04]  /*57880*/  LEA R3, R28, R4, 0x1 ;  /* 0x000000041c037211 */ /* 0x000fc800078e08ff */
[C---:B-1----:R-:W-:Y:S02]  /*57890*/  LEA R10, P0, R3.reuse, R2, 0x1 ;  /* 0x00000002030a7211 */ /* 0x042fe400078008ff */
[C---:B------:R-:W-:Y:S02]  /*578a0*/  LEA R4, R28.reuse, R3, 0x1 ;  /* 0x000000031c047211 */ /* 0x040fe400078e08ff */
[----:B------:R-:W-:Y:S02]  /*578b0*/  LEA.HI.X.SX32 R11, R3, R0, 0x1, P0 ;  /* 0x00000000030b7211 */ /* 0x000fe400000f0eff */
[----:B------:R-:W-:Y:S02]  /*578c0*/  PRMT R5, R27, 0x7632, R5 ;  /* 0x000076321b057816 */ /* 0x000fe40000000005 */
[----:B------:R-:W4:Y:S01]  /*578d0*/  LDL.LU R27, [R1+0x1e24] ;  /* 0x001e2400011b7983 */ /* 0x000f220000300800 */
[----:B------:R0:W-:Y:S02]  /*578e0*/  STL.64 [R1+0x450], R10 ;  /* 0x0004500a01007387 */ /* 0x0001e40000100a00 */
[----:B------:R-:W-:Y:S01]  /*578f0*/  IMAD R3, R28, 0x2, R4 ;  /* 0x000000021c037824 */ /* 0x000fe200078e0204 */
[----:B0-----:R-:W-:-:S04]  /*57900*/  LEA R10, P0, R4, R2, 0x1 ;  /* 0x00000002040a7211 */ /* 0x001fc800078008ff */
[----:B------:R-:W-:-:S05]  /*57910*/  LEA.HI.X.SX32 R11, R4, R0, 0x1, P0 ;  /* 0x00000000040b7211 */ /* 0x000fca00000f0eff */
[----:B------:R0:W-:Y:S04]  /*57920*/  STL.64 [R1+0x448], R10 ;  /* 0x0004480a01007387 */ /* 0x0001e80000100a00 */
[----:B--2---:R1:W-:Y:S01]  /*57930*/  STG.E.U16 [R20.64], R5 ;  /* 0x0000000514007986 */ /* 0x0043e2000c101504 */
[----:B0-----:R-:W-:-:S03]  /*57940*/  LEA R10, P0, R3, R2, 0x1 ;  /* 0x00000002030a7211 */ /* 0x001fc600078008ff */
[----:B-1----:R-:W2:Y:S01]  /*57950*/  LDL.LU.64 R20, [R1+0x158] ;  /* 0x0001580001147983 */ /* 0x002ea20000300a00 */
[----:B------:R-:W-:-:S05]  /*57960*/  LEA.HI.X.SX32 R11, R3, R0, 0x1, P0 ;  /* 0x00000000030b7211 */ /* 0x000fca00000f0eff */
[----:B------:R-:W-:Y:S01]  /*57970*/  STL.64 [R1+0x440], R10 ;  /* 0x0004400a01007387 */ /* 0x000fe20000100a00 */
[----:B---3--:R-:W-:-:S05]  /*57980*/  PRMT R22, R22, 0x7632, R22 ;  /* 0x0000763216167816 */ /* 0x008fca0000000016 */
[----:B------:R0:W-:Y:S04]  /*57990*/  STG.E.U16 [R14.64], R22 ;  /* 0x000000160e007986 */ /* 0x0001e8000c101504 */
[----:B0-----:R-:W3:Y:S01]  /*579a0*/  LDL.LU R15, [R1+0x1e20] ;  /* 0x001e2000010f7983 */ /* 0x001ee20000300800 */
[----:B------:R-:W-:-:S04]  /*579b0*/  LEA R4, R28, R3, 0x1 ;  /* 0x000000031c047211 */ /* 0x000fc800078e08ff */
[C---:B------:R-:W-:Y:S01]  /*579c0*/  LEA R10, P0, R4.reuse, R2, 0x1 ;  /* 0x00000002040a7211 */ /* 0x040fe200078008ff */
[----:B------:R0:W-:Y:S03]  /*579d0*/  STL.64 [R1+0x1df8], R22 ;  /* 0x001df81601007387 */ /* 0x0001e60000100a00 */
[----:B------:R-:W-:Y:S01]  /*579e0*/  LEA.HI.X.SX32 R11, R4, R0, 0x1, P0 ;  /* 0x00000000040b7211 */ /* 0x000fe200000f0eff */
[----:B0-----:R-:W2:Y:S01]  /*579f0*/  LDL.LU.64 R22, [R1+0x138] ;  /* 0x0001380001167983 */ /* 0x001ea20000300a00 */
[----:B---3--:R-:W-:-:S03]  /*57a00*/  PRMT R5, R15, 0x7632, R5 ;  /* 0x000076320f057816 */ /* 0x008fc60000000005 */
[----:B------:R-:W3:Y:S01]  /*57a10*/  LDL.LU.64 R14, [R1+0x150] ;  /* 0x00015000010e7983 */ /* 0x000ee20000300a00 */
[----:B------:R-:W-:Y:S03]  /*57a20*/  STL.64 [R1+0x438], R10 ;  /* 0x0004380a01007387 */ /* 0x000fe60000100a00 */
[----:B----4-:R0:W-:Y:S04]  /*57a30*/  STG.E.U16 [R8.64], R5 ;  /* 0x0000000508007986 */ /* 0x0101e8000c101504 */
[----:B0-----:R-:W4:Y:S01]  /*57a40*/  LDL.LU.64 R8, [R1+0x1e18] ;  /* 0x001e180001087983 */ /* 0x001f220000300a00 */
[----:B------:R-:W-:-:S04]  /*57a50*/  LEA R3, R28, R4, 0x1 ;  /* 0x000000041c037211 */ /* 0x000fc800078e08ff */
[----:B------:R-:W-:Y:S01]  /*57a60*/  LEA R10, P0, R3, R2, 0x1 ;  /* 0x00000002030a7211 */ /* 0x000fe200078008ff */
[----:B------:R-:W-:-:S03]  /*57a70*/  IMAD R4, R28, 0x2, R3 ;  /* 0x000000021c047824 */ /* 0x000fc600078e0203 */
[----:B------:R-:W-:-:S05]  /*57a80*/  LEA.HI.X.SX32 R11, R3, R0, 0x1, P0 ;  /* 0x00000000030b7211 */ /* 0x000fca00000f0eff */
[----:B------:R0:W-:Y:S02]  /*57a90*/  STL.64 [R1+0x430], R10 ;  /* 0x0004300a01007387 */ /* 0x0001e40000100a00 */
[----:B0-----:R-:W-:-:S04]  /*57aa0*/  LEA R10, P0, R4, R2, 0x1 ;  /* 0x00000002040a7211 */ /* 0x001fc800078008ff */
[----:B------:R-:W-:-:S05]  /*57ab0*/  LEA.HI.X.SX32 R11, R4, R0, 0x1, P0 ;  /* 0x00000000040b7211 */ /* 0x000fca00000f0eff */
[----:B------:R0:W-:Y:S01]  /*57ac0*/  STL.64 [R1+0x420], R10 ;  /* 0x0004200a01007387 */ /* 0x0001e20000100a00 */
[----:B------:R-:W-:-:S04]  /*57ad0*/  LEA R3, R28, R4, 0x1 ;  /* 0x000000041c037211 */ /* 0x000fc800078e08ff */
[----:B------:R-:W-:Y:S02]  /*57ae0*/  LEA R4, R28, R3, 0x1 ;  /* 0x000000031c047211 */ /* 0x000fe400078e08ff */
[----:B0-----:R-:W-:Y:S02]  /*57af0*/  LEA R10, P0, R3, R2, 0x1 ;  /* 0x00000002030a7211 */ /* 0x001fe400078008ff */
[----:B----4-:R-:W-:-:S05]  /*57b00*/  PRMT R5, R8, 0x7632, R5 ;  /* 0x0000763208057816 */ /* 0x010fca0000000005 */
[----:B------:R0:W-:Y:S04]  /*57b10*/  STG.E.U16 [R16.64], R5 ;  /* 0x0000000510007986 */ /* 0x0001e8000c101504 */
[----:B0-----:R-:W4:Y:S01]  /*57b20*/  LDL.LU.64 R16, [R1+0x1e10] ;  /* 0x001e100001107983 */ /* 0x001f220000300a00 */
[----:B------:R-:W-:Y:S02]  /*57b30*/  PRMT R5, R9, 0x7632, R5 ;  /* 0x0000763209057816 */ /* 0x000fe40000000005 */
[----:B------:R-:W4:Y:S01]  /*57b40*/  LDL.LU.64 R8, [R1+0x178] ;  /* 0x0001780001087983 */ /* 0x000f220000300a00 */
[----:B------:R-:W-:-:S05]  /*57b50*/  LEA.HI.X.SX32 R11, R3, R0, 0x1, P0 ;  /* 0x00000000030b7211 */ /* 0x000fca00000f0eff */
[----:B------:R0:W-:Y:S01]  /*57b60*/  STL.64 [R1+0x410], R10 ;  /* 0x0004100a01007387 */ /* 0x0001e20000100a00 */
[----:B------:R-:W-:Y:S01]  /*57b70*/  IMAD R3, R28, 0x2, R4 ;  /* 0x000000021c037824 */ /* 0x000fe200078e0204 */
[----:B0-----:R-:W-:-:S04]  /*57b80*/  LEA R10, P0, R4, R2, 0x1 ;  /* 0x00000002040a7211 */ /* 0x001fc800078008ff */
[----:B------:R-:W-:-:S05]  /*57b90*/  LEA.HI.X.SX32 R11, R4, R0, 0x1, P0 ;  /* 0x00000000040b7211 */ /* 0x000fca00000f0eff */
[----:B------:R0:W-:Y:S01]  /*57ba0*/  STL.64 [R1+0x400], R10 ;  /* 0x0004000a01007387 */ /* 0x0001e20000100a00 */
[----:B------:R-:W-:Y:S02]  /*57bb0*/  LEA R4, R28, R3, 0x1 ;  /* 0x000000031c047211 */ /* 0x000fe400078e08ff */
[----:B0-----:R-:W-:-:S04]  /*57bc0*/  LEA R10, P0, R3, R2, 0x1 ;  /* 0x00000002030a7211 */ /* 0x001fc800078008ff */
[----:B------:R-:W-:Y:S02]  /*57bd0*/  LEA.HI.X.SX32 R11, R3, R0, 0x1, P0 ;  /* 0x00000000030b7211 */ /* 0x000fe400000f0eff */
[----:B------:R-:W-:-:S03]  /*57be0*/  PRMT R18, R18, 0x7632, R18 ;  /* 0x0000763212127816 */ /* 0x000fc60000000012 */
[----:B------:R0:W-:Y:S04]  /*57bf0*/  STL.64 [R1+0x3e8], R10 ;  /* 0x0003e80a01007387 */ /* 0x0001e80000100a00 */
[----:B--2---:R-:W-:Y:S01]  /*57c00*/  STG.E.U16 [R22.64], R5 ;  /* 0x0000000516007986 */ /* 0x004fe2000c101504 */
[----:B------:R-:W-:Y:S01]  /*57c10*/  LEA R3, R28, R4, 0x1 ;  /* 0x000000041c037211 */ /* 0x000fe200078e08ff */
[----:B------:R-:W-:Y:S02]  /*57c20*/  STG.E.U16 [R20.64], R18 ;  /* 0x0000001214007986 */ /* 0x000fe4000c101504 */
[----:B------:R1:W-:Y:S01]  /*57c30*/  STL.64 [R1+0x1e00], R18 ;  /* 0x001e001201007387 */ /* 0x0003e20000100a00 */
[----:B0-----:R-:W-:-:S04]  /*57c40*/  LEA R10, P0, R4, R2, 0x1 ;  /* 0x00000002040a7211 */ /* 0x001fc800078008ff */
[----:B------:R-:W-:Y:S01]  /*57c50*/  LEA.HI.X.SX32 R11, R4, R0, 0x1, P0 ;  /* 0x00000000040b7211 */ /* 0x000fe200000f0eff */
[----:B-1----:R-:W2:Y:S01]  /*57c60*/  LDL.LU.64 R18, [R1+0x170] ;  /* 0x0001700001127983 */ /* 0x002ea20000300a00 */
[----:B------:R-:W2:Y:S03]  /*57c70*/  LDL.LU.64 R20, [R1+0x1f0] ;  /* 0x0001f00001147983 */ /* 0x000ea60000300a00 */
[----:B------:R0:W-:Y:S01]  /*57c80*/  STL.64 [R1+0x3e0], R10 ;  /* 0x0003e00a01007387 */ /* 0x0001e20000100a00 */
[----:B------:R-:W-:Y:S01]  /*57c90*/  IMAD R4, R28, 0x2, R3 ;  /* 0x000000021c047824 */ /* 0x000fe200078e0203 */
[----:B------:R-:W-:Y:S02]  /*57ca0*/  PRMT R5, R24, 0x7632, R5 ;  /* 0x0000763218057816 */ /* 0x000fe40000000005 */
[----:B------:R-:W2:Y:S01]  /*57cb0*/  LDL.LU R24, [R1+0x4c] ;  /* 0x00004c0001187983 */ /* 0x000ea20000300800 */
[----:B------:R-:W2:Y:S01]  /*57cc0*/  LDL.LU.64 R22, [R1+0x1e8] ;  /* 0x0001e80001167983 */ /* 0x000ea20000300a00 */
[----:B0-----:R-:W-:-:S04]  /*57cd0*/  LEA R10, P0, R3, R2, 0x1 ;  /* 0x00000002030a7211 */ /* 0x001fc800078008ff */
[----:B------:R-:W-:Y:S01]  /*57ce0*/  LEA.HI.X.SX32 R11, R3, R0, 0x1, P0 ;  /* 0x00000000030b7211 */ /* 0x000fe200000f0eff */
[----:B---3--:R0:W-:Y:S04]  /*57cf0*/  STG.E.U16 [R14.64], R5 ;  /* 0x000000050e007986 */ /* 0x0081e8000c101504 */
[----:B------:R1:W-:Y:S01]  /*57d00*/  STL.64 [R1+0x3d8], R10 ;  /* 0x0003d80a01007387 */ /* 0x0003e20000100a00 */
[----:B0-----:R-:W-:-:S03]  /*57d10*/  PRMT R5, R12, 0x7632, R5 ;  /* 0x000076320c057816 */ /* 0x001fc60000000005 */
[----:B------:R-:W3:Y:S01]  /*57d20*/  LDL.LU R12, [R1+0x5c] ;  /* 0x00005c00010c7983 */ /* 0x000ee20000300800 */
[----:B-1----:R-:W-:-:S04]  /*57d30*/  LEA R10, P0, R4, R2, 0x1 ;  /* 0x00000002040a7211 */ /* 0x002fc800078008ff */
[----:B------:R-:W-:-:S05]  /*57d40*/  LEA.HI.X.SX32 R11, R4, R0, 0x1, P0 ;  /* 0x00000000040b7211 */ /* 0x000fca00000f0eff */
[----:B------:R-:W-:Y:S04]  /*57d50*/  STL.64 [R1+0x3d0], R10 ;  /* 0x0003d00a01007387 */ /* 0x000fe80000100a00 */
[----:B----4-:R0:W-:Y:S04]  /*57d60*/  STG.E.U16 [R8.64], R5 ;  /* 0x0000000508007986 */ /* 0x0101e8000c101504 */
[----:B0-----:R-:W4:Y:S01]  /*57d70*/  LDL.LU.64 R8, [R1+0x1e0] ;  /* 0x0001e00001087983 */ /* 0x001f220000300a00 */
[----:B------:R-:W-:Y:S02]  /*57d80*/  LEA R3, R28, R4, 0x1 ;  /* 0x000000041c037211 */ /* 0x000fe400078e08ff */
[----:B------:R-:W-:Y:S01]  /*57d90*/  PRMT R5, R25, 0x7632, R5 ;  /* 0x0000763219057816 */ /* 0x000fe20000000005 */
[----:B------:R-:W4:Y:S01]  /*57da0*/  LDL.LU.64 R14, [R1+0x1d8] ;  /* 0x0001d800010e7983 */ /* 0x000f220000300a00 */
[----:B------:R-:W4:Y:S01]  /*57db0*/  LDL.LU R25, [R1+0x6c] ;  /* 0x00006c0001197983 */ /* 0x000f220000300800 */
[----:B------:R-:W-:-:S02]  /*57dc0*/  LEA R10, P0, R3, R2, 0x1 ;  /* 0x00000002030a7211 */ /* 0x000fc400078008ff */
[----:B------:R-:W-:Y:S02]  /*57dd0*/  LEA R4, R28, R3, 0x1 ;  /* 0x000000031c047211 */ /* 0x000fe400078e08ff */
        /* <DEDUP_REMOVED lines=11> */
[----:B--2---:R1:W-:Y:S01]  /*57e90*/  STG.E.U16 [R18.64], R5 ;  /* 0x0000000512007986 */ /* 0x0043e2000c101504 */
[----:B------:R-:W-:Y:S01]  /*57ea0*/  LEA R3, R28, R4, 0x1 ;  /* 0x000000041c037211 */ /* 0x000fe200078e08ff */
[----:B------:R2:W-:Y:S01]  /*57eb0*/  STG.E.U16 [R20.64], R6 ;  /* 0x0000000614007986 */ /* 0x0005e2000c101504 */
[C---:B0-----:R-:W-:Y:S01]  /*57ec0*/  LEA R10, P0, R4.reuse, R2, 0x1 ;  /* 0x00000002040a7211 */ /* 0x041fe200078008ff */
[----:B-1----:R-:W4:Y:S01]  /*57ed0*/  LDL.LU.64 R18, [R1+0x1c8] ;  /* 0x0001c80001127983 */ /* 0x002f220000300a00 */
[----:B--2---:R-:W2:Y:S02]  /*57ee0*/  LDL.LU R20, [R1+0x8c] ;  /* 0x00008c0001147983 */ /* 0x004ea40000300800 */
[----:B------:R-:W-:-:S02]  /*57ef0*/  LEA.HI.X.SX32 R11, R4, R0, 0x1, P0 ;  /* 0x00000000040b7211 */ /* 0x000fc400000f0eff */
[----:B------:R-:W-:-:S03]  /*57f00*/  PRMT R13, R24, 0x7632, R13 ;  /* 0x00007632180d7816 */ /* 0x000fc6000000000d */
[----:B------:R0:W-:Y:S04]  /*57f10*/  STL.64 [R1+0x350], R10 ;  /* 0x0003500a01007387 */ /* 0x0001e80000100a00 */
[----:B------:R1:W-:Y:S01]  /*57f20*/  STG.E.U16 [R22.64], R24 ;  /* 0x0000001816007986 */ /* 0x0003e2000c101504 */
[----:B------:R-:W-:Y:S01]  /*57f30*/  STL.S16 [R1+0x28], R13 ;  /* 0x0000280d01007387 */ /* 0x000fe20000100600 */
[C---:B0-----:R-:W-:Y:S02]  /*57f40*/  LEA R10, P0, R3.reuse, R2, 0x1 ;  /* 0x00000002030a7211 */ /* 0x041fe400078008ff */
[----:B---3--:R-:W-:Y:S01]  /*57f50*/  PRMT R16, R12, 0x7632, R16 ;  /* 0x000076320c107816 */ /* 0x008fe20000000010 */
[----:B-1----:R-:W3:Y:S01]  /*57f60*/  LDL.LU.64 R22, [R1+0x1c0] ;  /* 0x0001c00001167983 */ /* 0x002ee20000300a00 */
[----:B------:R-:W3:Y:S01]  /*57f70*/  LDL.LU R21, [R1+0x9c] ;  /* 0x00009c0001157983 */ /* 0x000ee20000300800 */
[----:B------:R-:W-:Y:S01]  /*57f80*/  LEA.HI.X.SX32 R11, R3, R0, 0x1, P0 ;  /* 0x00000000030b7211 */ /* 0x000fe200000f0eff */
[----:B------:R-:W2:Y:S04]  /*57f90*/  LDL.LU R24, [R1+0x3c] ;  /* 0x00003c0001187983 */ /* 0x000ea80000300800 */
[----:B------:R-:W-:Y:S01]  /*57fa0*/  STL.64 [R1+0x340], R10 ;  /* 0x0003400a01007387 */ /* 0x000fe20000100a00 */
[----:B------:R-:W-:Y:S03]  /*57fb0*/  STL [R1+0x1df0], R16 ;  /* 0x001df01001007387 */ /* 0x000fe60000100800 */
[----:B----4-:R0:W-:Y:S04]  /*57fc0*/  STG.E.U16 [R8.64], R12 ;  /* 0x0000000c08007986 */ /* 0x0101e8000c101504 */
[----:B0-----:R-:W4:Y:S01]  /*57fd0*/  LDL.LU.64 R8, [R1+0x1e08] ;  /* 0x001e080001087983 */ /* 0x001f220000300a00 */
[----:B------:R-:W-:-:S02]  /*57fe0*/  IMAD R4, R28, 0x2, R3 ;  /* 0x000000021c047824 */ /* 0x000fc400078e0203 */
[----:B------:R-:W2:Y:S03]  /*57ff0*/  LDL.LU.64 R12, [R1+0x1b8] ;  /* 0x0001b800010c7983 */ /* 0x000ea60000300a00 */
[----:B------:R-:W-:Y:S02]  /*58000*/  LEA R10, P0, R4, R2, 0x1 ;  /* 0x00000002040a7211 */ /* 0x000fe400078008ff */
[----:B------:R-:W-:Y:S02]  /*58010*/  LEA R3, R28, R4, 0x1 ;  /* 0x000000041c037211 */ /* 0x000fe400078e08ff */
[----:B------:R-:W-:-:S05]  /*58020*/  LEA.HI.X.SX32 R11, R4, R0, 0x1, P0 ;  /* 0x00000000040b7211 */ /* 0x000fca00000f0eff */
[----:B------:R0:W-:Y:S04]  /*58030*/  STL.64 [R1+0x338], R10 ;  /* 0x0003380a01007387 */ /* 0x0001e80000100a00 */
[----:B------:R1:W-:Y:S01]  /*58040*/  STG.E.U16 [R14.64], R25 ;  /* 0x000000190e007986 */ /* 0x0003e2000c101504 */
[----:B0-----:R-:W-:-:S03]  /*58050*/  LEA R10, P0, R3, R2, 0x1 ;  /* 0x00000002030a7211 */ /* 0x001fc600078008ff */
[----:B-1----:R-:W2:Y:S01]  /*58060*/  LDL.LU.64 R14, [R1+0x1b0] ;  /* 0x0001b000010e7983 */ /* 0x002ea20000300a00 */
[----:B------:R-:W-:-:S05]  /*58070*/  LEA.HI.X.SX32 R11, R3, R0, 0x1, P0 ;  /* 0x00000000030b7211 */ /* 0x000fca00000f0eff */
[----:B------:R-:W-:Y:S01]  /*58080*/  STL.64 [R1+0x328], R10 ;  /* 0x0003280a01007387 */ /* 0x000fe20000100a00 */
[----:B----4-:R-:W-:Y:S02]  /*58090*/  PRMT R8, R25, 0x7632, R8 ;  /* 0x0000763219087816 */ /* 0x010fe40000000008 */
[----:B------:R-:W-:-:S05]  /*580a0*/  PRMT R9, R27, 0x7632, R9 ;  /* 0x000076321b097816 */ /* 0x000fca0000000009 */
[----:B------:R0:W-:Y:S04]  /*580b0*/  STL.64 [R1+0x1dc8], R8 ;  /* 0x001dc80801007387 */ /* 0x0001e80000100a00 */
[----:B0-----:R-:W4:Y:S01]  /*580c0*/  LDL.LU.64 R8, [R1+0x1d0] ;  /* 0x0001d00001087983 */ /* 0x001f220000300a00 */
[----:B------:R-:W-:Y:S01]  /*580d0*/  LEA R4, R28, R3, 0x1 ;  /* 0x000000031c047211 */ /* 0x000fe200078e08ff */
[----:B------:R-:W3:Y:S03]  /*580e0*/  LDL.LU R25, [R1+0xdc] ;  /* 0x0000dc0001197983 */ /* 0x000ee60000300800 */
[----:B------:R-:W-:Y:S01]  /*580f0*/  LEA R10, P0, R4, R2, 0x1 ;  /* 0x00000002040a7211 */ /* 0x000fe200078008ff */
[----:B------:R-:W-:-:S03]  /*58100*/  IMAD R3, R28, 0x2, R4 ;  /* 0x000000021c037824 */ /* 0x000fc600078e0204 */
[----:B------:R-:W-:Y:S02]  /*58110*/  LEA.HI.X.SX32 R11, R4, R0, 0x1, P0 ;  /* 0x00000000040b7211 */ /* 0x000fe400000f0eff */
[----:B--2---:R-:W-:-:S03]  /*58120*/  PRMT R29, R20, 0x7632, R29 ;  /* 0x00007632141d7816 */ /* 0x004fc6000000001d */
[----:B------:R0:W-:Y:S04]  /*58130*/  STL.64 [R1+0x320], R10 ;  /* 0x0003200a01007387 */ /* 0x0001e80000100a00 */
[----:B0-----:R-:W2:Y:S04]  /*58140*/  LDL.LU.64 R10, [R1+0x1a8] ;  /* 0x0001a800010a7983 */ /* 0x001ea80000300a00 */
[----:B----4-:R0:W-:Y:S01]  /*58150*/  STG.E.U16 [R8.64], R27 ;  /* 0x0000001b08007986 */ /* 0x0101e2000c101504 */
[----:B------:R1:W-:Y:S02]  /*58160*/  STG.E.U16 [R18.64], R20 ;  /* 0x0000001412007986 */ /* 0x0003e4000c101504 */
[----:B---3--:R3:W-:Y:S01]  /*58170*/  STG.E.U16 [R22.64], R21 ;  /* 0x0000001516007986 */ /* 0x0087e2000c101504 */
[C---:B0-----:R-:W-:Y:S01]  /*58180*/  LEA R8, P0, R3.reuse, R2, 0x1 ;  /* 0x0000000203087211 */ /* 0x041fe200078008ff */
[----:B-1----:R-:W4:Y:S01]  /*58190*/  LDL.LU.64 R18, [R1+0x1e00] ;  /* 0x001e000001127983 */ /* 0x002f220000300a00 */
[----:B------:R-:W2:Y:S02]  /*581a0*/  LDL.LU R20, [R1+0xbc] ;  /* 0x0000bc0001147983 */ /* 0x000ea40000300800 */
[----:B------:R-:W-:-:S05]  /*581b0*/  LEA.HI.X.SX32 R9, R3, R0, 0x1, P0 ;  /* 0x0000000003097211 */ /* 0x000fca00000f0eff */
[----:B------:R0:W-:Y:S01]  /*581c0*/  STL.64 [R1+0x310], R8 ;  /* 0x0003100801007387 */ /* 0x0001e20000100a00 */
[----:B---3--:R-:W3:Y:S01]  /*581d0*/  LDL.LU.64 R22, [R1+0x1df8] ;  /* 0x001df80001167983 */ /* 0x008ee20000300a00 */
[C---:B------:R-:W-:Y:S02]  /*581e0*/  LEA R4, R28.reuse, R3, 0x1 ;  /* 0x000000031c047211 */ /* 0x040fe400078e08ff */
[----:B------:R-:W-:Y:S02]  /*581f0*/  PRMT R27, R21, 0x7632, R27 ;  /* 0x00007632151b7816 */ /* 0x000fe4000000001b */
[----:B------:R-:W4:Y:S01]  /*58200*/  LDL.LU R21, [R1+0x2c] ;  /* 0x00002c0001157983 */ /* 0x000f220000300800 */
[----:B------:R-:W-:Y:S02]  /*58210*/  LEA R3, R28, R4, 0x1 ;  /* 0x000000041c037211 */ /* 0x000fe400078e08ff */
[----:B0-----:R-:W-:-:S04]  /*58220*/  LEA R8, P0, R4, R2, 0x1 ;  /* 0x0000000204087211 */ /* 0x001fc800078008ff */
[----:B------:R-:W-:Y:S02]  /*58230*/  LEA.HI.X.SX32 R9, R4, R0, 0x1, P0 ;  /* 0x0000000004097211 */ /* 0x000fe400000f0eff */
[----:B------:R-:W-:-:S03]  /*58240*/  PRMT R26, R24, 0x7632, R26 ;  /* 0x00007632181a7816 */ /* 0x000fc6000000001a */
[----:B------:R0:W-:Y:S01]  /*58250*/  STL.64 [R1+0x308], R8 ;  /* 0x0003080801007387 */ /* 0x0001e20000100a00 */
[----:B------:R-:W-:Y:S02]  /*58260*/  IMAD R4, R28, 0x2, R3 ;  /* 0x000000021c047824 */ /* 0x000fe400078e0203 */
[----:B------:R1:W-:Y:S01]  /*58270*/  STL.64 [R1+0x1dd0], R26 ;  /* 0x001dd01a01007387 */ /* 0x0003e20000100a00 */
[----:B------:R1:W-:Y:S01]  /*58280*/  STG.E.U16 [R12.64], R24 ;  /* 0x000000180c007986 */ /* 0x0003e2000c101504 */
[----:B0-----:R-:W-:-:S03]  /*58290*/  LEA R8, P0, R3, R2, 0x1 ;  /* 0x0000000203087211 */ /* 0x001fc600078008ff */
[----:B-1----:R-:W4:Y:S01]  /*582a0*/  LDL.LU.64 R26, [R1+0x198] ;  /* 0x00019800011a7983 */ /* 0x002f220000300a00 */
[----:B------:R-:W4:Y:S01]  /*582b0*/  LDL.LU.64 R12, [R1+0x190] ;  /* 0x00019000010c7983 */ /* 0x000f220000300a00 */
[----:B------:R-:W-:-:S05]  /*582c0*/  LEA.HI.X.SX32 R9, R3, R0, 0x1, P0 ;  /* 0x0000000003097211 */ /* 0x000fca00000f0eff */
[----:B------:R0:W-:Y:S01]  /*582d0*/  STL.64 [R1+0x2f8], R8 ;  /* 0x0002f80801007387 */ /* 0x0001e20000100a00 */
[----:B------:R-:W-:Y:S02]  /*582e0*/  LEA R3, R28, R4, 0x1 ;  /* 0x000000041c037211 */ /* 0x000fe400078e08ff */
[----:B0-----:R-:W-:-:S04]  /*582f0*/  LEA R8, P0, R4, R2, 0x1 ;  /* 0x0000000204087211 */ /* 0x001fc800078008ff */
[----:B------:R-:W-:Y:S01]  /*58300*/  LEA.HI.X.SX32 R9, R4, R0, 0x1, P0 ;  /* 0x0000000004097211 */ /* 0x000fe200000f0eff */
[----:B---3--:R0:W-:Y:S01]  /*58310*/  STG.E.U16 [R14.64], R23 ;  /* 0x000000170e007986 */ /* 0x0081e2000c101504 */
[----:B--2---:R-:W-:Y:S01]  /*58320*/  PRMT R6, R20, 0x7632, R6 ;  /* 0x0000763214067816 */ /* 0x004fe20000000006 */
[----:B------:R1:W-:Y:S02]  /*58330*/  STG.E.U16 [R10.64], R25 ;  /* 0x000000190a007986 */ /* 0x0003e4000c101504 */
[----:B0-----:R-:W2:Y:S01]  /*58340*/  LDL.LU.64 R14, [R1+0x188] ;  /* 0x00018800010e7983 */ /* 0x001ea20000300a00 */
[----:B------:R-:W2:Y:S02]  /*58350*/  LDL.LU R24, [R1+0xcc] ;  /* 0x0000cc0001187983 */ /* 0x000ea40000300800 */
[----:B------:R0:W-:Y:S01]  /*58360*/  STL.64 [R1+0x2f0], R8 ;  /* 0x0002f00801007387 */ /* 0x0001e20000100a00 */
[----:B----4-:R-:W-:Y:S01]  /*58370*/  PRMT R18, R25, 0x7632, R18 ;  /* 0x0000763219127816 */ /* 0x010fe20000000012 */
[----:B-1----:R-:W3:Y:S01]  /*58380*/  LDL.LU.64 R10, [R1+0x180] ;  /* 0x00018000010a7983 */ /* 0x002ee20000300a00 */
[----:B------:R-:W3:Y:S01]  /*58390*/  LDL.LU R25, [R1+0x7c] ;  /* 0x00007c0001197983 */ /* 0x000ee20000300800 */
[----:B0-----:R-:W-:-:S04]  /*583a0*/  LEA R8, P0, R3, R2, 0x1 ;  /* 0x0000000203087211 */ /* 0x001fc800078008ff */
[----:B------:R-:W-:-:S05]  /*583b0*/  LEA.HI.X.SX32 R9, R3, R0, 0x1, P0 ;  /* 0x0000000003097211 */ /* 0x000fca00000f0eff */
[----:B------:R-:W-:Y:S01]  /*583c0*/  STL.64 [R1+0x2e8], R8 ;  /* 0x0002e80801007387 */ /* 0x000fe20000100a00 */
[----:B------:R0:W-:Y:S03]  /*583d0*/  STL.64 [R1+0x1de8], R6 ;  /* 0x001de80601007387 */ /* 0x0001e60000100a00 */
[----:B0-----:R-:W4:Y:S01]  /*583e0*/  LDL.LU.64 R6, [R1+0x1a0] ;  /* 0x0001a00001067983 */ /* 0x001f220000300a00 */
[----:B------:R-:W-:-:S04]  /*583f0*/  LEA R4, R28, R3, 0x1 ;  /* 0x000000031c047211 */ /* 0x000fc800078e08ff */
[----:B------:R-:W-:-:S04]  /*58400*/  LEA R8, P0, R4, R2, 0x1 ;  /* 0x0000000204087211 */ /* 0x000fc800078008ff */
[----:B------:R-:W-:Y:S01]  /*58410*/  LEA.HI.X.SX32 R9, R4, R0, 0x1, P0 ;  /* 0x0000000004097211 */ /* 0x000fe200000f0eff */
[----:B----4-:R0:W-:Y:S01]  /*58420*/  STG.E.U16 [R6.64], R20 ;  /* 0x0000001406007986 */ /* 0x0101e2000c101504 */
[----:B------:R1:W-:Y:S03]  /*58430*/  STG.E.U16 [R26.64], R21 ;  /* 0x000000151a007986 */ /* 0x0003e6000c101504 */
[----:B0-----:R-:W4:Y:S01]  /*58440*/  LDL.LU.64 R6, [R1+0x168] ;  /* 0x0001680001067983 */ /* 0x001f220000300a00 */
[----:B------:R0:W-:Y:S02]  /*58450*/  STL.64 [R1+0x2d8], R8 ;  /* 0x0002d80801007387 */ /* 0x0001e40000100a00 */
[----:B-1----:R-:W4:Y:S02]  /*58460*/  LDL.LU.64 R26, [R1+0x148] ;  /* 0x00014800011a7983 */ /* 0x002f240000300a00 */
[----:B------:R-:W-:-:S05]  /*58470*/  IMAD R3, R28, 0x2, R4 ;  /* 0x000000021c037824 */ /* 0x000fca00078e0204 */
[C---:B0-----:R-:W-:Y:S02]  /*58480*/  LEA R8, P0, R3.reuse, R2, 0x1 ;  /* 0x0000000203087211 */ /* 0x041fe400078008ff */
[C---:B------:R-:W-:Y:S02]  /*58490*/  LEA R4, R28.reuse, R3, 0x1 ;  /* 0x000000031c047211 */ /* 0x040fe400078e08ff */
[----:B------:R-:W-:Y:S02]  /*584a0*/  LEA.HI.X.SX32 R9, R3, R0, 0x1, P0 ;  /* 0x0000000003097211 */ /* 0x000fe400000f0eff */
[----:B------:R-:W-:Y:S01]  /*584b0*/  LEA R3, R28, R4, 0x1 ;  /* 0x000000041c037211 */ /* 0x000fe200078e08ff */
[----:B------:R0:W-:Y:S01]  /*584c0*/  STG.E.U16 [R12.64], R19 ;  /* 0x000000130c007986 */ /* 0x0001e2000c101504 */
[----:B------:R-:W-:Y:S01]  /*584d0*/  PRMT R5, R21, 0x7632, R5 ;  /* 0x0000763215057816 */ /* 0x000fe20000000005 */
[----:B--2---:R-:W-:Y:S01]  /*584e0*/  STG.E.U16 [R14.64], R24 ;  /* 0x000000180e007986 */ /* 0x004fe2000c101504 */
[----:B------:R-:W-:Y:S01]  /*584f0*/  PRMT R22, R23, 0x7632, R22 ;  /* 0x0000763217167816 */ /* 0x000fe20000000016 */
[----:B------:R-:W-:Y:S01]  /*58500*/  PRMT R23, R19, 0x7632, R23 ;  /* 0x0000763213177816 */ /* 0x000fe20000000017 */
[----:B---3--:R-:W-:Y:S01]  /*58510*/  STG.E.U16 [R10.64], R25 ;  /* 0x000000190a007986 */ /* 0x008fe2000c101504 */
[----:B------:R-:W-:-:S02]  /*58520*/  PRMT R17, R25, 0x7632, R17 ;  /* 0x0000763219117816 */ /* 0x000fc40000000011 */
[----:B0-----:R-:W-:Y:S01]  /*58530*/  PRMT R19, R24, 0x7632, R19 ;  /* 0x0000763218137816 */ /* 0x001fe20000000013 */
[----:B----4-:R0:W-:Y:S04]  /*58540*/  STL.64 [R1+0x1dd8], R26 ;  /* 0x001dd81a01007387 */ /* 0x0101e80000100a00 */
[----:B0-----:R-:W2:Y:S01]  /*58550*/  LDL.LU.64 R26, [R1+0x160] ;  /* 0x00016000011a7983 */ /* 0x001ea20000300a00 */
[----:B------:R0:W-:Y:S02]  /*58560*/  STL.64 [R1+0x2d0], R8 ;  /* 0x0002d00801007387 */ /* 0x0001e40000100a00 */
[----:B0-----:R-:W-:-:S04]  /*58570*/  LEA R8, P0, R4, R2, 0x1 ;  /* 0x0000000204087211 */ /* 0x001fc800078008ff */
[----:B------:R-:W-:Y:S01]  /*58580*/  LEA.HI.X.SX32 R9, R4, R0, 0x1, P0 ;  /* 0x0000000004097211 */ /* 0x000fe200000f0eff */
[C---:B------:R-:W-:Y:S02]  /*58590*/  LEA R12, P0, R3.reuse, R2, 0x1 ;  /* 0x00000002030c7211 */ /* 0x040fe400078008ff */
[----:B------:R-:W-:Y:S02]  /*585a0*/  IMAD R4, R28, 0x2, R3 ;  /* 0x000000021c047824 */ /* 0x000fe400078e0203 */
[----:B------:R-:W-:Y:S01]  /*585b0*/  LEA.HI.X.SX32 R13, R3, R0, 0x1, P0 ;  /* 0x00000000030d7211 */ /* 0x000fe200000f0eff */
[----:B------:R0:W-:Y:S04]  /*585c0*/  STL.64 [R1+0x2c8], R8 ;  /* 0x0002c80801007387 */ /* 0x0001e80000100a00 */
[----:B0-----:R-:W3:Y:S01]  /*585d0*/  LDL.LU.64 R8, [R1+0x60] ;  /* 0x0000600001087983 */ /* 0x001ee20000300a00 */
[----:B------:R-:W4:Y:S02]  /*585e0*/  LDL.LU.64 R20, [R1+0x50] ;  /* 0x0000500001147983 */ /* 0x000f240000300a00 */
[----:B------:R-:W2:Y:S02]  /*585f0*/  LDL.LU.64 R14, [R1+0x40] ;  /* 0x00004000010e7983 */ /* 0x000ea40000300a00 */
[----:B------:R0:W-:Y:S01]  /*58600*/  STL.64 [R1+0x2c0], R12 ;  /* 0x0002c00c01007387 */ /* 0x0001e20000100a00 */
[----:B------:R-:W2:Y:S01]  /*58610*/  LDL.LU.64 R10, [R1+0x8] ;  /* 0x00000800010a7983 */ /* 0x000ea20000300a00 */
[----:B------:R-:W2:Y:S01]  /*58620*/  LDL.LU.64 R24, [R1] ;  /* 0x0000000001187983 */ /* 0x000ea20000300a00 */
[----:B0-----:R-:W-:-:S04]  /*58630*/  LEA R12, P0, R4, R2, 0x1 ;  /* 0x00000002040c7211 */ /* 0x001fc800078008ff */
[----:B------:R-:W-:-:S05]  /*58640*/  LEA.HI.X.SX32 R13, R4, R0, 0x1, P0 ;  /* 0x00000000040d7211 */ /* 0x000fca00000f0eff */
[----:B------:R0:W-:Y:S04]  /*58650*/  STL.64 [R1+0x2b8], R12 ;  /* 0x0002b80c01007387 */ /* 0x0001e80000100a00 */
[----:B0-----:R-:W2:Y:S01]  /*58660*/  LDL.LU R13, [R1+0x1c] ;  /* 0x00001c00010d7983 */ /* 0x001ea20000300800 */
[----:B------:R-:W-:-:S04]  /*58670*/  LEA R3, R28, R4, 0x1 ;  /* 0x000000041c037211 */ /* 0x000fc800078e08ff */
[----:B------:R-:W-:Y:S02]  /*58680*/  LEA R12, P0, R3, R2, 0x1 ;  /* 0x00000002030c7211 */ /* 0x000fe400078008ff */
[----:B--2---:R-:W-:Y:S01]  /*58690*/  PRMT R16, R13, 0x7632, R16 ;  /* 0x000076320d107816 */ /* 0x004fe20000000010 */
[----:B------:R0:W-:Y:S04]  /*586a0*/  STG.E.U16 [R6.64], R13 ;  /* 0x0000000d06007986 */ /* 0x0001e8000c101504 */
[----:B------:R1:W-:Y:S01]  /*586b0*/  STL.S16 [R1+0x38], R16 ;  /* 0x0000381001007387 */ /* 0x0003e20000100600 */
[----:B0-----:R-:W-:-:S03]  /*586c0*/  LEA.HI.X.SX32 R13, R3, R0, 0x1, P0 ;  /* 0x00000000030d7211 */ /* 0x001fc600000f0eff */
[----:B-1----:R-:W3:Y:S01]  /*586d0*/  LDL.LU R16, [R1+0x1df0] ;  /* 0x001df00001107983 */ /* 0x002ee20000300800 */
[----:B------:R-:W2:Y:S02]  /*586e0*/  LDL.LU.64 R6, [R1+0x1de8] ;  /* 0x001de80001067983 */ /* 0x000ea40000300a00 */
[----:B------:R0:W-:Y:S02]  /*586f0*/  STL.64 [R1+0x2b0], R12 ;  /* 0x0002b00c01007387 */ /* 0x0001e40000100a00 */
[----:B0-----:R-:W3:Y:S01]  /*58700*/  LDL.LU R13, [R1+0x1de0] ;  /* 0x001de000010d7983 */ /* 0x001ee20000300800 */
[----:B------:R-:W-:-:S03]  /*58710*/  LEA R4, R28, R3, 0x1 ;  /* 0x000000031c047211 */ /* 0x000fc600078e08ff */
[----:B--2---:R0:W-:Y:S04]  /*58720*/  STG.E.U16 [R26.64], R7 ;  /* 0x000000071a007986 */ /* 0x0041e8000c101504 */
[----:B0-----:R-:W2:Y:S01]  /*58730*/  LDL.LU.64 R26, [R1+0x1dd8] ;  /* 0x001dd800011a7983 */ /* 0x001ea20000300a00 */
[----:B---3--:R-:W-:-:S05]  /*58740*/  PRMT R13, R7, 0x7632, R13 ;  /* 0x00007632070d7816 */ /* 0x008fca000000000d */
[----:B------:R0:W-:Y:S01]  /*58750*/  STL.S16 [R1+0x3c], R13 ;  /* 0x00003c0d01007387 */ /* 0x0001e20000100600 */
[----:B------:R-:W2:Y:S01]  /*58760*/  LDL.LU.S16 R7, [R1+0x28] ;  /* 0x0000280001077983 */ /* 0x000ea20000300600 */
[----:B------:R-:W-:Y:S01]  /*58770*/  LEA R12, P0, R4, R2, 0x1 ;  /* 0x00000002040c7211 */ /* 0x000fe200078008ff */
[----:B------:R-:W-:-:S03]  /*58780*/  IMAD R3, R28, 0x2, R4 ;  /* 0x000000021c037824 */ /* 0x000fc600078e0204 */
[----:B0-----:R-:W-:-:S05]  /*58790*/  LEA.HI.X.SX32 R13, R4, R0, 0x1, P0 ;  /* 0x00000000040d7211 */ /* 0x001fca00000f0eff */
[----:B------:R0:W-:Y:S02]  /*587a0*/  STL.64 [R1+0x2a8], R12 ;  /* 0x0002a80c01007387 */ /* 0x0001e40000100a00 */
[----:B0-----:R-:W-:-:S04]  /*587b0*/  LEA R12, P0, R3, R2, 0x1 ;  /* 0x00000002030c7211 */ /* 0x001fc800078008ff */
[----:B------:R-:W-:Y:S01]  /*587c0*/  LEA.HI.X.SX32 R13, R3, R0, 0x1, P0 ;  /* 0x00000000030d7211 */ /* 0x000fe200000f0eff */
[----:B--2---:R0:W-:Y:S01]  /*587d0*/  STG.E.U16 [R26.64], R7 ;  /* 0x000000071a007986 */ /* 0x0041e2000c101504 */
[----:B------:R1:W-:Y:S03]  /*587e0*/  STG.E.U16 [R8.64], R16 ;  /* 0x0000001008007986 */ /* 0x0003e6000c101504 */
[----:B0-----:R-:W2:Y:S01]  /*587f0*/  LDL.LU.64 R26, [R1+0x1dd0] ;  /* 0x001dd000011a7983 */ /* 0x001ea20000300a00 */
[----:B------:R0:W-:Y:S02]  /*58800*/  STL.64 [R1+0x2a0], R12 ;  /* 0x0002a00c01007387 */ /* 0x0001e40000100a00 */
[----:B-1----:R-:W4:Y:S01]  /*58810*/  LDL.LU.64 R8, [R1+0x1dc8] ;  /* 0x001dc80001087983 */ /* 0x002f220000300a00 */
[C---:B------:R-:W-:Y:S01]  /*58820*/  LEA R4, R28.reuse, R3, 0x1 ;  /* 0x000000031c047211 */ /* 0x040fe200078e08ff */
[----:B------:R-:W3:Y:S03]  /*58830*/  LDL.LU R16, [R1+0x1dc0] ;  /* 0x001dc00001107983 */ /* 0x000ee60000300800 */
[----:B------:R-:W-:-:S02]  /*58840*/  LEA R3, R28, R4, 0x1 ;  /* 0x000000041c037211 */ /* 0x000fc400078e08ff */
[----:B0-----:R-:W-:-:S04]  /*58850*/  LEA R12, P0, R4, R2, 0x1 ;  /* 0x00000002040c7211 */ /* 0x001fc800078008ff */
[----:B------:R-:W-:-:S05]  /*58860*/  LEA.HI.X.SX32 R13, R4, R0, 0x1, P0 ;  /* 0x00000000040d7211 */ /* 0x000fca00000f0eff */
[----:B------:R0:W-:Y:S01]  /*58870*/  STL.64 [R1+0x298], R12 ;  /* 0x0002980c01007387 */ /* 0x0001e20000100a00 */
[----:B------:R-:W-:Y:S01]  /*58880*/  IMAD R4, R28, 0x2, R3 ;  /* 0x000000021c047824 */ /* 0x000fe200078e0203 */
[----:B0-----:R-:W-:-:S04]  /*58890*/  LEA R12, P0, R3, R2, 0x1 ;  /* 0x00000002030c7211 */ /* 0x001fc800078008ff */
[----:B------:R-:W-:Y:S01]  /*588a0*/  LEA.HI.X.SX32 R13, R3, R0, 0x1, P0 ;  /* 0x00000000030d7211 */ /* 0x000fe200000f0eff */
[----:B------:R-:W-:Y:S01]  /*588b0*/  LEA R3, R28, R4, 0x1 ;  /* 0x000000041c037211 */ /* 0x000fe200078e08ff */
[----:B----4-:R0:W-:Y:S01]  /*588c0*/  STG.E.U16 [R20.64], R8 ;  /* 0x0000000814007986 */ /* 0x0101e2000c101504 */
[----:B------:R1:W-:Y:S03]  /*588d0*/  STG.E.U16 [R14.64], R9 ;  /* 0x000000090e007986 */ /* 0x0003e6000c101504 */
[----:B0-----:R-:W4:Y:S01]  /*588e0*/  LDL.LU.64 R20, [R1+0x1db8] ;  /* 0x001db80001147983 */ /* 0x001f220000300a00 */
[----:B------:R-:W3:Y:S02]  /*588f0*/  LDL.LU R8, [R1+0x1db0] ;  /* 0x001db00001087983 */ /* 0x000ee40000300800 */
[----:B------:R0:W-:Y:S02]  /*58900*/  STL.64 [R1+0x290], R12 ;  /* 0x0002900c01007387 */ /* 0x0001e40000100a00 */
[----:B-1----:R-:W3:Y:S01]  /*58910*/  LDL.LU.64 R14, [R1+0x1da8] ;  /* 0x001da800010e7983 */ /* 0x002ee20000300a00 */
[----:B------:R-:W3:Y:S01]  /*58920*/  LDL.LU R9, [R1+0x1da0] ;  /* 0x001da00001097983 */ /* 0x000ee20000300800 */
[----:B0-----:R-:W-:-:S04]  /*58930*/  LEA R12, P0, R4, R2, 0x1 ;  /* 0x00000002040c7211 */ /* 0x001fc800078008ff */
[----:B------:R-:W-:-:S05]  /*58940*/  LEA.HI.X.SX32 R13, R4, R0, 0x1, P0 ;  /* 0x00000000040d7211 */ /* 0x000fca00000f0eff */
[----:B------:R0:W-:Y:S01]  /*58950*/  STL.64 [R1+0x288], R12 ;  /* 0x0002880c01007387 */ /* 0x0001e20000100a00 */
[----:B------:R-:W-:-:S03]  /*58960*/  LEA R4, R28, R3, 0x1 ;  /* 0x000000031c047211 */ /* 0x000fc600078e08ff */
[----:B------:R1:W-:Y:S01]  /*58970*/  STG.E.U16 [R10.64], R29 ;  /* 0x0000001d0a007986 */ /* 0x0003e2000c101504 */
[----:B0-----:R-:W-:-:S03]  /*58980*/  LEA R12, P0, R3, R2, 0x1 ;  /* 0x00000002030c7211 */ /* 0x001fc600078008ff */
[----:B-1----:R-:W3:Y:S01]  /*58990*/  LDL.LU.64 R10, [R1+0x1d98] ;  /* 0x001d9800010a7983 */ /* 0x002ee20000300a00 */
[----:B------:R-:W-:-:S05]  /*589a0*/  LEA.HI.X.SX32 R13, R3, R0, 0x1, P0 ;  /* 0x00000000030d7211 */ /* 0x000fca00000f0eff */
[----:B------:R0:W-:Y:S01]  /*589b0*/  STL.64 [R1+0x280], R12 ;  /* 0x0002800c01007387 */ /* 0x0001e20000100a00 */
[----:B------:R-:W-:-:S03]  /*589c0*/  IMAD R3, R28, 0x2, R4 ;  /* 0x000000021c037824 */ /* 0x000fc600078e0204 */
[----:B--2---:R1:W-:Y:S01]  /*589d0*/  STG.E.U16 [R24.64], R27 ;  /* 0x0000001b18007986 */ /* 0x0043e2000c101504 */
[----:B0-----:R-:W-:-:S03]  /*589e0*/  LEA R12, P0, R4, R2, 0x1 ;  /* 0x00000002040c7211 */ /* 0x001fc600078008ff */
[----:B-1----:R-:W2:Y:S01]  /*589f0*/  LDL.LU.64 R24, [R1+0x1d90] ;  /* 0x001d900001187983 */ /* 0x002ea20000300a00 */
[----:B------:R-:W-:-:S05]  /*58a00*/  LEA.HI.X.SX32 R13, R4, R0, 0x1, P0 ;  /* 0x00000000040d7211 */ /* 0x000fca00000f0eff */
[----:B------:R0:W-:Y:S02]  /*58a10*/  STL.64 [R1+0x278], R12 ;  /* 0x0002780c01007387 */ /* 0x0001e40000100a00 */
[----:B0-----:R-:W-:-:S04]  /*58a20*/  LEA R12, P0, R3, R2, 0x1 ;  /* 0x00000002030c7211 */ /* 0x001fc800078008ff */
[----:B------:R-:W-:-:S05]  /*58a30*/  LEA.HI.X.SX32 R13, R3, R0, 0x1, P0 ;  /* 0x00000000030d7211 */ /* 0x000fca00000f0eff */
[----:B------:R0:W-:Y:S04]  /*58a40*/  STL.64 [R1+0x270], R12 ;  /* 0x0002700c01007387 */ /* 0x0001e80000100a00 */
[----:B0-----:R-:W4:Y:S04]  /*58a50*/  LDL.LU.64 R12, [R1+0x1d88] ;  /* 0x001d8800010c7983 */ /* 0x001f280000300a00 */
[----:B------:R-:W0:Y:S01]  /*58a60*/  S2R R29, SR_TID.X ;  /* 0x00000000001d7919 */ /* 0x000e220000002100 */
[----:B------:R-:W-:-:S03]  /*58a70*/  LEA R4, R28, R3, 0x1 ;  /* 0x000000031c047211 */ /* 0x000fc600078e08ff */
[----:B------:R-:W1:Y:S01]  /*58a80*/  S2R R7, SR_TID.X ;  /* 0x0000000000077919 */ /* 0x000e620000002100 */
[C---:B0-----:R-:W-:Y:S01]  /*58a90*/  IMAD.SHL.U32 R27, R29.reuse, 0x1000, RZ ;  /* 0x000010001d1b7824 */ /* 0x041fe200078e00ff */
[----:B------:R-:W-:-:S04]  /*58aa0*/  LOP3.LUT R29, R29, 0x7f, RZ, 0xc0, !PT ;  /* 0x0000007f1d1d7812 */ /* 0x000fc800078ec0ff */
[----:B------:R-:W-:-:S05]  /*58ab0*/  LOP3.LUT R27, R27, 0x6000, RZ, 0xc0, !PT ;  /* 0x000060001b1b7812 */ /* 0x000fca00078ec0ff */
[----:B------:R-:W-:Y:S01]  /*58ac0*/  IMAD R29, R29, 0x10, R27 ;  /* 0x000000101d1d7824 */ /* 0x000fe200078e021b */
[----:B------:R-:W-:Y:S02]  /*58ad0*/  LEA R3, R28, R4, 0x1 ;  /* 0x000000041c037211 */ /* 0x000fe400078e08ff */
[----:B-1----:R-:W-:Y:S01]  /*58ae0*/  LOP3.LUT R27, R7, 0x7f, RZ, 0xc0, !PT ;  /* 0x0000007f071b7812 */ /* 0x002fe200078ec0ff */
[----:B--2---:R0:W-:Y:S01]  /*58af0*/  STG.E.U16 [R24.64], R26 ;  /* 0x0000001a18007986 */ /* 0x0041e2000c101504 */
[----:B---3--:R1:W-:Y:S02]  /*58b00*/  STG.E.U16 [R10.64], R22 ;  /* 0x000000160a007986 */ /* 0x0083e4000c101504 */
[----:B------:R-:W-:Y:S01]  /*58b10*/  STG.E.U16 [R8.64], R18 ;  /* 0x0000001208007986 */ /* 0x000fe2000c101504 */
[C---:B0-----:R-:W-:Y:S01]  /*58b20*/  LEA R24, P0, R4.reuse, R2, 0x1 ;  /* 0x0000000204187211 */ /* 0x041fe200078008ff */
[----:B-1----:R-:W2:Y:S03]  /*58b30*/  LDL.LU.64 R10, [R1+0x20] ;  /* 0x00002000010a7983 */ /* 0x002ea60000300a00 */
[----:B------:R-:W-:Y:S01]  /*58b40*/  LEA.HI.X.SX32 R25, R4, R0, 0x1, P0 ;  /* 0x0000000004197211 */ /* 0x000fe200000f0eff */
[----:B------:R-:W-:-:S04]  /*58b50*/  IMAD R4, R28, 0x2, R3 ;  /* 0x000000021c047824 */ /* 0x000fc800078e0203 */
[----:B------:R0:W-:Y:S04]  /*58b60*/  STL.64 [R1+0x268], R24 ;  /* 0x0002681801007387 */ /* 0x0001e80000100a00 */
[----:B----4-:R-:W-:Y:S01]  /*58b70*/  STG.E.U16 [R12.64], R6 ;  /* 0x000000060c007986 */ /* 0x010fe2000c101504 */
[----:B------:R-:W-:Y:S02]  /*58b80*/  STG.E.U16 [R14.64], R5 ;  /* 0x000000050e007986 */ /* 0x000fe4000c101504 */
[----:B------:R-:W1:Y:S01]  /*58b90*/  LDS.128 R12, [R29] ;  /* 0x000000001d0c7984 */ /* 0x000e620000000c00 */
[----:B0-----:R-:W-:-:S04]  /*58ba0*/  LEA R24, P0, R3, R2, 0x1 ;  /* 0x0000000203187211 */ /* 0x001fc800078008ff */
[----:B------:R-:W-:Y:S01]  /*58bb0*/  LEA.HI.X.SX32 R25, R3, R0, 0x1, P0 ;  /* 0x0000000003197211 */ /* 0x000fe200000f0eff */
[----:B------:R-:W-:Y:S01]  /*58bc0*/  LEA R8, P0, R4, R2, 0x1 ;  /* 0x0000000204087211 */ /* 0x000fe200078008ff */
[----:B------:R-:W-:-:S03]  /*58bd0*/  LEA R3, R28, R4, 0x1 ;  /* 0x000000041c037211 */ /* 0x000fc600078e08ff */
[----:B------:R-:W-:Y:S01]  /*58be0*/  LEA.HI.X.SX32 R9, R4, R0, 0x1, P0 ;  /* 0x0000000004097211 */ /* 0x000fe200000f0eff */
[----:B------:R0:W-:Y:S04]  /*58bf0*/  STL.64 [R1+0x260], R24 ;  /* 0x0002601801007387 */ /* 0x0001e80000100a00 */
[----:B------:R3:W-:Y:S01]  /*58c00*/  STL.64 [R1+0x258], R8 ;  /* 0x0002580801007387 */ /* 0x0007e20000100a00 */
[----:B0-----:R-:W-:Y:S02]  /*58c10*/  SHF.L.U32 R25, R7, 0xc, RZ ;  /* 0x0000000c07197819 */ /* 0x001fe400000006ff */
[----:B---3--:R-:W-:Y:S02]  /*58c20*/  LEA R8, P0, R3, R2, 0x1 ;  /* 0x0000000203087211 */ /* 0x008fe400078008ff */
[----:B------:R-:W-:-:S02]  /*58c30*/  LOP3.LUT R26, R25, 0x6000, RZ, 0xc0, !PT ;  /* 0x00006000191a7812 */ /* 0x000fc400078ec0ff */
[----:B------:R-:W-:Y:S02]  /*58c40*/  LEA.HI.X.SX32 R9, R3, R0, 0x1, P0 ;  /* 0x0000000003097211 */ /* 0x000fe400000f0eff */
[----:B------:R-:W-:-:S04]  /*58c50*/  LEA R29, R27, R26, 0x4 ;  /* 0x0000001a1b1d7211 */ /* 0x000fc800078e20ff */
[----:B------:R-:W-:Y:S01]  /*58c60*/  LOP3.LUT R29, R29, 0x20, RZ, 0x3c, !PT ;  /* 0x000000201d1d7812 */ /* 0x000fe200078e3cff */
[----:B------:R0:W-:Y:S01]  /*58c70*/  STL.64 [R1+0x250], R8 ;  /* 0x0002500801007387 */ /* 0x0001e20000100a00 */
[----:B------:R-:W3:Y:S02]  /*58c80*/  LDL.LU.64 R6, [R1+0x30] ;  /* 0x0000300001067983 */ /* 0x000ee40000300a00 */
[----:B-1----:R-:W-:Y:S02]  /*58c90*/  STL.64 [R1+0x90], R12 ;  /* 0x0000900c01007387 */ /* 0x002fe40000100a00 */
[----:B------:R-:W-:Y:S01]  /*58ca0*/  STL.64 [R1+0x98], R14 ;  /* 0x0000980e01007387 */ /* 0x000fe20000100a00 */
[----:B------:R-:W-:Y:S02]  /*58cb0*/  MOV R24, R12 ;  /* 0x0000000c00187202 */ /* 0x000fe40000000f00 */
[----:B------:R-:W1:Y:S01]  /*58cc0*/  LDS.128 R12, [R29] ;  /* 0x000000001d0c7984 */ /* 0x000e620000000c00 */
[----:B------:R-:W-:-:S04]  /*58cd0*/  LEA R4, R28, R3, 0x1 ;  /* 0x000000031c047211 */ /* 0x000fc800078e08ff */
[----:B0-----:R-:W-:Y:S02]  /*58ce0*/  LEA R8, P0, R4, R2, 0x1 ;  /* 0x0000000204087211 */ /* 0x001fe400078008ff */
[----:B------:R-:W-:Y:S02]  /*58cf0*/  LEA R3, R28, R4, 0x1 ;  /* 0x000000041c037211 */ /* 0x000fe400078e08ff */
[----:B------:R-:W-:-:S05]  /*58d00*/  LEA.HI.X.SX32 R9, R4, R0, 0x1, P0 ;  /* 0x0000000004097211 */ /* 0x000fca00000f0eff */
[----:B------:R0:W-:Y:S02]  /*58d10*/  STL.64 [R1+0x248], R8 ;  /* 0x0002480801007387 */ /* 0x0001e40000100a00 */
[----:B0-----:R-:W-:-:S04]  /*58d20*/  LEA R8, P0, R3, R2, 0x1 ;  /* 0x0000000203087211 */ /* 0x001fc800078008ff */
[----:B------:R-:W-:Y:S01]  /*58d30*/  LEA.HI.X.SX32 R9, R3, R0, 0x1, P0 ;  /* 0x0000000003097211 */ /* 0x000fe200000f0eff */
[----:B-1----:R0:W-:Y:S01]  /*58d40*/  STL.64 [R1+0x50], R12 ;  /* 0x0000500c01007387 */ /* 0x0021e20000100a00 */
[----:B------:R-:W-:Y:S03]  /*58d50*/  STL.64 [R1+0x58], R14 ;  /* 0x0000580e01007387 */ /* 0x000fe60000100a00 */
[----:B0-----:R-:W4:Y:S01]  /*58d60*/  LDL.LU.S16 R13, [R1+0x38] ;  /* 0x00003800010d7983 */ /* 0x001f220000300600 */
[----:B------:R0:W-:Y:S02]  /*58d70*/  STL.64 [R1+0x240], R8 ;  /* 0x0002400801007387 */ /* 0x0001e40000100a00 */
[----:B------:R-:W4:Y:S01]  /*58d80*/  LDL.LU.S16 R25, [R1+0x3c] ;  /* 0x00003c0001197983 */ /* 0x000f220000300600 */
[----:B------:R-:W-:-:S04]  /*58d90*/  LEA R18, R27, R26, 0x4 ;  /* 0x0000001a1b127211 */ /* 0x000fc800078e20ff */
[----:B------:R-:W-:Y:S01]  /*58da0*/  LOP3.LUT R18, R18, 0x40, RZ, 0x3c, !PT ;  /* 0x0000004012127812 */ /* 0x000fe200078e3cff */
[----:B------:R-:W-:Y:S04]  /*58db0*/  STG.E.U16 [R20.64], R23 ;  /* 0x0000001714007986 */ /* 0x000fe8000c101504 */
[----:B------:R-:W1:Y:S01]  /*58dc0*/  LDS.128 R20, [R18] ;  /* 0x0000000012147984 */ /* 0x000e620000000c00 */
[----:B------:R-:W-:-:S05]  /*58dd0*/  IMAD R4, R28, 0x2, R3 ;  /* 0x000000021c047824 */ /* 0x000fca00078e0203 */
[----:B0-----:R-:W-:Y:S02]  /*58de0*/  LEA R8, P0, R4, R2, 0x1 ;  /* 0x0000000204087211 */ /* 0x001fe400078008ff */
[----:B------:R-:W-:Y:S02]  /*58df0*/  LEA R3, R28, R4, 0x1 ;  /* 0x000000041c037211 */ /* 0x000fe400078e08ff */
[----:B------:R-:W-:Y:S01]  /*58e00*/  LEA.HI.X.SX32 R9, R4, R0, 0x1, P0 ;  /* 0x0000000004097211 */ /* 0x000fe200000f0eff */
[----:B--2---:R0:W-:Y:S02]  /*58e10*/  STG.E.U16 [R10.64], R19 ;  /* 0x000000130a007986 */ /* 0x0041e4000c101504 */
[----:B0-----:R-:W-:-:S04]  /*58e20*/  LEA R10, P0, R3, R2, 0x1 ;  /* 0x00000002030a7211 */ /* 0x001fc800078008ff */
[----:B------:R-:W-:Y:S01]  /*58e30*/  LEA.HI.X.SX32 R11, R3, R0, 0x1, P0 ;  /* 0x00000000030b7211 */ /* 0x000fe200000f0eff */
[----:B---3--:R0:W-:Y:S04]  /*58e40*/  STG.E.U16 [R6.64], R17 ;  /* 0x0000001106007986 */ /* 0x0081e8000c101504 */
[----:B----4-:R-:W-:Y:S01]  /*58e50*/  STL.64 [R1+0x1d78], R24 ;  /* 0x001d781801007387 */ /* 0x010fe20000100a00 */
[----:B------:R-:W-:Y:S02]  /*58e60*/  STL.64 [R1+0x238], R8 ;  /* 0x0002380801007387 */ /* 0x000fe40000100a00 */
[----:B-1----:R-:W-:Y:S02]  /*58e70*/  STL.64 [R1+0x10], R20 ;  /* 0x0000101401007387 */ /* 0x002fe40000100a00 */
[----:B------:R1:W-:Y:S01]  /*58e80*/  STL.64 [R1+0x18], R22 ;  /* 0x0000181601007387 */ /* 0x0003e20000100a00 */
[----:B------:R-:W-:Y:S01]  /*58e90*/  STL.64 [R1+0x230], R10 ;  /* 0x0002300a01007387 */ /* 0x000fe20000100a00 */
[----:B0-----:R-:W2:Y:S01]  /*58ea0*/  LDL.LU R17, [R1+0x1d80] ;  /* 0x001d800001117983 */ /* 0x001ea20000300800 */
[----:B-1----:R-:W-:-:S02]  /*58eb0*/  LEA R22, R27, R26, 0x4 ;  /* 0x0000001a1b167211 */ /* 0x002fc400078e20ff */
[----:B------:R-:W-:Y:S02]  /*58ec0*/  MOV R9, R20 ;  /* 0x0000001400097202 */ /* 0x000fe40000000f00 */
[----:B------:R-:W3:Y:S01]  /*58ed0*/  LDL.LU.64 R20, [R1+0x70] ;  /* 0x0000700001147983 */ /* 0x000ee20000300a00 */
[----:B------:R-:W-:-:S05]  /*58ee0*/  LOP3.LUT R22, R22, 0x60, RZ, 0x3c, !PT ;  /* 0x0000006016167812 */ /* 0x000fca00078e3cff */
[----:B------:R-:W-:Y:S04]  /*58ef0*/  LDS.128 R4, [R22] ;  /* 0x0000000016047984 */ /* 0x000fe80000000c00 */
[----:B------:R0:W-:Y:S04]  /*58f00*/  STL [R1+0x1d60], R22 ;  /* 0x001d601601007387 */ /* 0x0001e80000100800 */
[----:B0-----:R-:W4:Y:S01]  /*58f10*/  LDL.LU.64 R22, [R1+0xc0] ;  /* 0x0000c00001167983 */ /* 0x001f220000300a00 */
[----:B------:R-:W-:-:S05]  /*58f20*/  LEA R19, R27, R26, 0x4 ;  /* 0x0000001a1b137211 */ /* 0x000fca00078e20ff */
[----:B------:R-:W0:Y:S01]  /*58f30*/  LDS.128 R24, [R19+0x800] ;  /* 0x0008000013187984 */ /* 0x000e220000000c00 */
[----:B------:R-:W-:-:S05]  /*58f40*/  IMAD R8, R28, 0x2, R3 ;  /* 0x000000021c087824 */ /* 0x000fca00078e0203 */
[----:B------:R-:W-:Y:S01]  /*58f50*/  LEA R10, P0, R8, R2, 0x1 ;  /* 0x00000002080a7211 */ /* 0x000fe200078008ff */
[----:B------:R-:W-:-:S03]  /*58f60*/  IMAD R3, R28, 0x2, R8 ;  /* 0x000000021c037824 */ /* 0x000fc600078e0208 */
[----:B------:R-:W-:Y:S01]  /*58f70*/  LEA.HI.X.SX32 R11, R8, R0, 0x1, P0 ;  /* 0x00000000080b7211 */ /* 0x000fe200000f0eff */
[----:B--2---:R0:W-:Y:S02]  /*58f80*/  STG.E.U16 [R16.64], R13 ;  /* 0x0000000d10007986 */ /* 0x0041e4000c101504 */
[----:B0-----:R-:W-:Y:S02]  /*58f90*/  MOV R13, R24 ;  /* 0x00000018000d7202 */ /* 0x001fe40000000f00 */
[----:B----4-:R0:W-:Y:S04]  /*58fa0*/  STL.64 [R1+0x1d70], R22 ;  /* 0x001d701601007387 */ /* 0x0101e80000100a00 */
[----:B0-----:R-:W2:Y:S01]  /*58fb0*/  LDL.LU.64 R22, [R1+0xb0] ;  /* 0x0000b00001167983 */ /* 0x001ea20000300a00 */
[----:B---3--:R-:W-:Y:S02]  /*58fc0*/  STL.64 [R1+0x1d68], R20 ;  /* 0x001d681401007387 */ /* 0x008fe40000100a00 */
[----:B------:R-:W-:Y:S02]  /*58fd0*/  STL [R1+0x1cd0], R5 ;  /* 0x001cd00501007387 */ /* 0x000fe40000100800 */
[----:B------:R-:W-:Y:S01]  /*58fe0*/  STL [R1+0x1b90], R7 ;  /* 0x001b900701007387 */ /* 0x000fe20000100800 */
[----:B------:R0:W-:Y:S01]  /*58ff0*/  STL.64 [R1+0x228], R10 ;  /* 0x0002280a01007387 */ /* 0x0001e20000100a00 */
[----:B------:R-:W3:Y:S01]  /*59000*/  LDL.LU.64 R14, [R1+0xd0] ;  /* 0x0000d000010e7983 */ /* 0x000ee20000300a00 */
[----:B0-----:R-:W-:-:S04]  /*59010*/  LEA R10, P0, R3, R2, 0x1 ;  /* 0x00000002030a7211 */ /* 0x001fc800078008ff */
[----:B------:R-:W-:-:S05]  /*59020*/  LEA.HI.X.SX32 R11, R3, R0, 0x1, P0 ;  /* 0x00000000030b7211 */ /* 0x000fca00000f0eff */
[----:B------:R-:W-:Y:S01]  /*59030*/  STL.64 [R1+0x220], R10 ;  /* 0x0002200a01007387 */ /* 0x000fe20000100a00 */
[----:B------:R0:W-:Y:S02]  /*59040*/  STL.64 [R1+0x80], R24 ;  /* 0x0000801801007387 */ /* 0x0001e40000100a00 */
[----:B------:R1:W-:Y:S01]  /*59050*/  STL.64 [R1+0x88], R26 ;  /* 0x0000881a01007387 */ /* 0x0003e20000100a00 */
[----:B0-----:R-:W2:Y:S01]  /*59060*/  LDL.LU.64 R24, [R1+0x1d78] ;  /* 0x001d780001187983 */ /* 0x001ea20000300a00 */
[----:B------:R-:W-:Y:S01]  /*59070*/  LEA R8, R28, R3, 0x1 ;  /* 0x000000031c087211 */ /* 0x000fe200078e08ff */
[----:B-1----:R-:W4:Y:S03]  /*59080*/  LDL.LU.64 R26, [R1+0x2e0] ;  /* 0x0002e000011a7983 */ /* 0x002f260000300a00 */
[----:B------:R-:W-:Y:S01]  /*59090*/  LEA R10, P0, R8, R2, 0x1 ;  /* 0x00000002080a7211 */ /* 0x000fe200078008ff */
[----:B------:R-:W-:-:S03]  /*590a0*/  IMAD R3, R28, 0x2, R8 ;  /* 0x000000021c037824 */ /* 0x000fc600078e0208 */
[----:B------:R-:W-:-:S05]  /*590b0*/  LEA.HI.X.SX32 R11, R8, R0, 0x1, P0 ;  /* 0x00000000080b7211 */ /* 0x000fca00000f0eff */
[----:B------:R0:W-:Y:S02]  /*590c0*/  STL.64 [R1+0x218], R10 ;  /* 0x0002180a01007387 */ /* 0x0001e40000100a00 */
[----:B0-----:R-:W-:-:S04]  /*590d0*/  LEA R10, P0, R3, R2, 0x1 ;  /* 0x00000002030a7211 */ /* 0x001fc800078008ff */
[----:B------:R-:W-:-:S05]  /*590e0*/  LEA.HI.X.SX32 R11, R3, R0, 0x1, P0 ;  /* 0x00000000030b7211 */ /* 0x000fca00000f0eff */
[----:B------:R-:W-:Y:S04]  /*590f0*/  STL.64 [R1+0x210], R10 ;  /* 0x0002100a01007387 */ /* 0x000fe80000100a00 */
[----:B--2---:R-:W-:Y:S02]  /*59100*/  STG.E.U16 [R22.64], R25 ;  /* 0x0000001916007986 */ /* 0x004fe4000c101504 */
[----:B------:R-:W0:Y:S02]  /*59110*/  LDS.128 R20, [R29+0x800] ;  /* 0x000800001d147984 */ /* 0x000e240000000c00 */
[----:B0-----:R-:W-:Y:S02]  /*59120*/  STL.64 [R1+0x40], R20 ;  /* 0x0000401401007387 */ /* 0x001fe40000100a00 */
[----:B------:R0:W-:Y:S02]  /*59130*/  STL.64 [R1+0x48], R22 ;  /* 0x0000481601007387 */ /* 0x0001e40000100a00 */
[----:B0-----:R-:W2:Y:S01]  /*59140*/  LDL.LU.64 R22, [R1+0x1d70] ;  /* 0x001d700001167983 */ /* 0x001ea20000300a00 */
[----:B------:R-:W-:-:S02]  /*59150*/  MOV R7, R20 ;  /* 0x0000001400077202 */ /* 0x000fc40000000f00 */
[----:B------:R-:W3:Y:S01]  /*59160*/  LDL.LU.64 R20, [R1+0x1d68] ;  /* 0x001d680001147983 */ /* 0x000ee20000300a00 */
[----:B------:R-:W-:-:S04]  /*59170*/  LEA R8, R28, R3, 0x1 ;  /* 0x000000031c087211 */ /* 0x000fc800078e08ff */
[C---:B------:R-:W-:Y:S01]  /*59180*/  LEA R10, P0, R8.reuse, R2, 0x1 ;  /* 0x00000002080a7211 */ /* 0x040fe200078008ff */
[----:B--2---:R0:W-:Y:S04]  /*59190*/  STG.E.U16 [R22.64], R24 ;  /* 0x0000001816007986 */ /* 0x0041e8000c101504 */
[----:B0-----:R-:W2:Y:S01]  /*591a0*/  LDL.LU.64 R24, [R1+0x300] ;  /* 0x0003000001187983 */ /* 0x001ea20000300a00 */
[----:B---3--:R-:W-:Y:S02]  /*591b0*/  STG.E.U16 [R20.64], R12 ;  /* 0x0000000c14007986 */ /* 0x008fe4000c101504 */
[----:B------:R-:W0:Y:S01]  /*591c0*/  LDS.128 R20, [R18+0x800] ;  /* 0x0008000012147984 */ /* 0x000e220000000c00 */
[----:B------:R-:W-:-:S03]  /*591d0*/  LEA.HI.X.SX32 R11, R8, R0, 0x1, P0 ;  /* 0x00000000080b7211 */ /* 0x000fc600000f0eff */
[----:B------:R-:W-:-:S05]  /*591e0*/  IMAD R3, R28, 0x2, R8 ;  /* 0x000000021c037824 */ /* 0x000fca00078e0208 */
[----:B------:R-:W-:Y:S01]  /*591f0*/  LEA R8, R28, R3, 0x1 ;  /* 0x000000031c087211 */ /* 0x000fe200078e08ff */
[----:B--2---:R-:W-:Y:S01]  /*59200*/  STL.64 [R1+0x1d58], R24 ;  /* 0x001d581801007387 */ /* 0x004fe20000100a00 */
[----:B------:R1:W-:Y:S02]  /*59210*/  STL.64 [R1+0x208], R10 ;  /* 0x0002080a01007387 */ /* 0x0003e40000100a00 */
[----:B-1----:R-:W-:-:S04]  /*59220*/  LEA R10, P0, R3, R2, 0x1 ;  /* 0x00000002030a7211 */ /* 0x002fc800078008ff */
[----:B------:R-:W-:-:S05]  /*59230*/  LEA.HI.X.SX32 R11, R3, R0, 0x1, P0 ;  /* 0x00000000030b7211 */ /* 0x000fca00000f0eff */
[----:B------:R-:W-:Y:S01]  /*59240*/  STL.64 [R1+0x200], R10 ;  /* 0x0002000a01007387 */ /* 0x000fe20000100a00 */
[----:B0-----:R-:W-:Y:S02]  /*59250*/  STL.64 [R1], R20 ;  /* 0x0000001401007387 */ /* 0x001fe40000100a00 */
[----:B------:R0:W-:Y:S02]  /*59260*/  STL.64 [R1+0x8], R22 ;  /* 0x0000081601007387 */ /* 0x0001e40000100a00 */
[----:B0-----:R-:W2:Y:S01]  /*59270*/  LDL.LU R22, [R1+0x1d60] ;  /* 0x001d600001167983 */ /* 0x001ea20000300800 */
[----:B------:R-:W-:Y:S01]  /*59280*/  LEA R10, P0, R8, R2, 0x1 ;  /* 0x00000002080a7211 */ /* 0x000fe200078008ff */
[----:B------:R-:W-:-:S03]  /*59290*/  IMAD R3, R28, 0x2, R8 ;  /* 0x000000021c037824 */ /* 0x000fc600078e0208 */
[----:B------:R-:W-:-:S05]  /*592a0*/  LEA.HI.X.SX32 R11, R8, R0, 0x1, P0 ;  /* 0x00000000080b7211 */ /* 0x000fca00000f0eff */
[----:B------:R0:W-:Y:S04]  /*592b0*/  STL.64 [R1+0x1f8], R10 ;  /* 0x0001f80a01007387 */ /* 0x0001e80000100a00 */
[----:B------:R1:W-:Y:S01]  /*592c0*/  STG.E.U16 [R14.64], R9 ;  /* 0x000000090e007986 */ /* 0x0003e2000c101504 */
[----:B0-----:R-:W-:-:S03]  /*592d0*/  LEA R10, P0, R3, R2, 0x1 ;  /* 0x00000002030a7211 */ /* 0x001fc600078008ff */
[----:B-1----:R-:W3:Y:S01]  /*592e0*/  LDL.LU.64 R14, [R1+0x318] ;  /* 0x00031800010e7983 */ /* 0x002ee20000300a00 */
[----:B------:R-:W-:-:S05]  /*592f0*/  LEA.HI.X.SX32 R11, R3, R0, 0x1, P0 ;  /* 0x00000000030b7211 */ /* 0x000fca00000f0eff */
[----:B------:R-:W-:Y:S04]  /*59300*/  STL.64 [R1+0x1f0], R10 ;  /* 0x0001f00a01007387 */ /* 0x000fe80000100a00 */
[----:B----4-:R-:W-:Y:S02]  /*59310*/  STG.E.U16 [R26.64], R4 ;  /* 0x000000041a007986 */ /* 0x010fe4000c101504 */
[----:B------:R-:W-:Y:S01]  /*59320*/  LDS.128 R24, [R19+0x1000] ;  /* 0x0010000013187984 */ /* 0x000fe20000000c00 */
[----:B------:R-:W-:-:S04]  /*59330*/  LEA R12, R28, R3, 0x1 ;  /* 0x000000031c0c7211 */ /* 0x000fc800078e08ff */
[----:B------:R-:W-:-:S04]  /*59340*/  LEA R16, P0, R12, R2, 0x1 ;  /* 0x000000020c107211 */ /* 0x000fc800078008ff */
[----:B------:R-:W-:Y:S01]  /*59350*/  LEA.HI.X.SX32 R17, R12, R0, 0x1, P0 ;  /* 0x000000000c117211 */ /* 0x000fe200000f0eff */
[----:B--2---:R-:W0:Y:S04]  /*59360*/  LDS.128 R8, [R22+0x800] ;  /* 0x0008000016087984 */ /* 0x004e280000000c00 */
[----:B0-----:R0:W-:Y:S01]  /*59370*/  STL [R1+0x1d18], R9 ;  /* 0x001d180901007387 */ /* 0x0011e20000100800 */
[----:B------:R-:W-:Y:S02]  /*59380*/  STL [R1+0x1c58], R10 ;  /* 0x001c580a01007387 */ /* 0x000fe40000100800 */
[----:B------:R-:W-:Y:S02]  /*59390*/  STL [R1+0x1be0], R11 ;  /* 0x001be00b01007387 */ /* 0x000fe40000100800 */
[----:B------:R-:W-:Y:S01]  /*593a0*/  STL [R1+0x1d50], R6 ;  /* 0x001d500601007387 */ /* 0x000fe20000100800 */
[----:B------:R-:W-:Y:S01]  /*593b0*/  STL [R1+0x1d4c], R4 ;  /* 0x001d4c0401007387 */ /* 0x000fe20000100800 */
[----:B------:R-:W-:Y:S02]  /*593c0*/  STL.64 [R1+0x1e8], R16 ;  /* 0x0001e81001007387 */ /* 0x000fe40000100a00 */
[----:B------:R1:W-:Y:S02]  /*593d0*/  STL [R1+0x74], R25 ;  /* 0x0000741901007387 */ /* 0x0003e40000100800 */
[----:B------:R-:W-:Y:S01]  /*593e0*/  STL.64 [R1+0x78], R26 ;  /* 0x0000781a01007387 */ /* 0x000fe20000100a00 */
[----:B0-----:R-:W-:-:S02]  /*593f0*/  MOV R9, R24 ;  /* 0x0000001800097202 */ /* 0x001fc40000000f00 */
[----:B-1----:R-:W2:Y:S01]  /*59400*/  LDL.LU.64 R24, [R1+0x1d58] ;  /* 0x001d580001187983 */ /* 0x002ea20000300a00 */
[----:B------:R-:W-:-:S04]  /*59410*/  LEA R3, R28, R12, 0x1 ;  /* 0x0000000c1c037211 */ /* 0x000fc800078e08ff */
[----:B------:R-:W-:-:S04]  /*59420*/  LEA R4, P0, R3, R2, 0x1 ;  /* 0x0000000203047211 */ /* 0x000fc800078008ff */
[----:B------:R-:W-:-:S05]  /*59430*/  LEA.HI.X.SX32 R5, R3, R0, 0x1, P0 ;  /* 0x0000000003057211 */ /* 0x000fca00000f0eff */
[----:B------:R0:W-:Y:S01]  /*59440*/  STL.64 [R1+0x1e0], R4 ;  /* 0x0001e00401007387 */ /* 0x0001e20000100a00 */
[----:B------:R-:W-:-:S05]  /*59450*/  IMAD.MOV.U32 R11, RZ, RZ, c[0x0][0x1c8] ;  /* 0x00007200ff0b7624 */ /* 0x000fca00078e00ff */
[----:B------:R-:W-:-:S04]  /*59460*/  LEA R12, R11, R3, 0x1 ;  /* 0x000000030b0c7211 */ /* 0x000fc800078e08ff */
[----:B0-----:R-:W-:Y:S01]  /*59470*/  LEA R4, P0, R12, R2, 0x1 ;  /* 0x000000020c047211 */ /* 0x001fe200078008ff */
[----:B------:R-:W-:-:S03]  /*59480*/  IMAD R3, R11, 0x2, R12 ;  /* 0x000000020b037824 */ /* 0x000fc600078e020c */
[----:B------:R-:W-:Y:S01]  /*59490*/  LEA.HI.X.SX32 R5, R12, R0, 0x1, P0 ;  /* 0x000000000c057211 */ /* 0x000fe200000f0eff */
[----:B--2---:R-:W-:Y:S02]  /*594a0*/  STG.E.U16 [R24.64], R13 ;  /* 0x0000000d18007986 */ /* 0x004fe4000c101504 */
[----:B------:R-:W0:Y:S02]  /*594b0*/  LDS.128 R24, [R29+0x1000] ;  /* 0x001000001d187984 */ /* 0x000e240000000c00 */
[----:B0-----:R-:W-:Y:S02]  /*594c0*/  STL [R1+0x34], R25 ;  /* 0x0000341901007387 */ /* 0x001fe40000100800 */
[----:B------:R-:W-:Y:S01]  /*594d0*/  STL.64 [R1+0x38], R26 ;  /* 0x0000381a01007387 */ /* 0x000fe20000100a00 */
[----:B------:R-:W-:Y:S02]  /*594e0*/  MOV R28, R24 ;  /* 0x00000018001c7202 */ /* 0x000fe40000000f00 */
[----:B------:R-:W0:Y:S01]  /*594f0*/  LDS.128 R24, [R18+0x1000] ;  /* 0x0010000012187984 */ /* 0x000e220000000c00 */
[----:B------:R1:W-:Y:S02]  /*59500*/  STL.64 [R1+0x1d8], R4 ;  /* 0x0001d80401007387 */ /* 0x0003e40000100a00 */
[----:B-1----:R-:W-:-:S04]  /*59510*/  LEA R4, P0, R3, R2, 0x1 ;  /* 0x0000000203047211 */ /* 0x002fc800078008ff */
[----:B------:R-:W-:Y:S01]  /*59520*/  LEA.HI.X.SX32 R5, R3, R0, 0x1, P0 ;  /* 0x0000000003057211 */ /* 0x000fe200000f0eff */
[----:B0-----:R-:W-:Y:S01]  /*59530*/  STL.64 [R1+0x1d38], R24 ;  /* 0x001d381801007387 */ /* 0x001fe20000100a00 */
[----:B------:R-:W-:Y:S02]  /*59540*/  STL [R1+0x1c5c], R26 ;  /* 0x001c5c1a01007387 */ /* 0x000fe40000100800 */
[----:B------:R-:W-:Y:S02]  /*59550*/  STL [R1+0x1bf0], R27 ;  /* 0x001bf01b01007387 */ /* 0x000fe40000100800 */
[----:B------:R-:W-:Y:S01]  /*59560*/  STL.64 [R1+0x1d0], R4 ;  /* 0x0001d00401007387 */ /* 0x000fe20000100a00 */
[----:B------:R-:W2:Y:S04]  /*59570*/  LDL.LU.64 R20, [R1+0x348] ;  /* 0x0003480001147983 */ /* 0x000ea80000300a00 */
[----:B---3--:R-:W-:Y:S02]  /*59580*/  STG.E.U16 [R14.64], R7 ;  /* 0x000000070e007986 */ /* 0x008fe4000c101504 */
[----:B------:R-:W0:Y:S04]  /*59590*/  LDS.128 R12, [R22+0x1000] ;  /* 0x00100000160c7984 */ /* 0x000e280000000c00 */
[----:B------:R1:W-:Y:S02]  /*595a0*/  STL [R1+0x1d48], R22 ;  /* 0x001d481601007387 */ /* 0x0003e40000100800 */
[----:B-1----:R-:W3:Y:S01]  /*595b0*/  LDL.LU.64 R22, [R1+0x330] ;  /* 0x0003300001167983 */ /* 0x002ee20000300a00 */
[----:B------:R-:W-:-:S04]  /*595c0*/  LEA R16, R11, R3, 0x1 ;  /* 0x000000030b107211 */ /* 0x000fc800078e08ff */
[----:B------:R-:W-:-:S04]  /*595d0*/  LEA R4, P0, R16, R2, 0x1 ;  /* 0x0000000210047211 */ /* 0x000fc800078008ff */
[----:B------:R-:W-:Y:S01]  /*595e0*/  LEA.HI.X.SX32 R5, R16, R0, 0x1, P0 ;  /* 0x0000000010057211 */ /* 0x000fe200000f0eff */
[----:B--2---:R-:W-:Y:S01]  /*595f0*/  STL.64 [R1+0x1d40], R20 ;  /* 0x001d401401007387 */ /* 0x004fe20000100a00 */
[----:B0-----:R0:W-:Y:S03]  /*59600*/  STL [R1+0x1d1c], R13 ;  /* 0x001d1c0d01007387 */ /* 0x0011e60000100800 */
[----:B0-----:R-:W3:Y:S01]  /*59610*/  LDL.LU R13, [R1] ;  /* 0x00000000010d7983 */ /* 0x001ee20000300800 */
[----:B------:R-:W-:Y:S02]  /*59620*/  STL [R1+0x1b68], R15 ;  /* 0x001b680f01007387 */ /* 0x000fe40000100800 */
[----:B------:R-:W-:Y:S02]  /*59630*/  STL.64 [R1+0x1c8], R4 ;  /* 0x0001c80401007387 */ /* 0x000fe40000100a00 */
[----:B------:R-:W0:Y:S01]  /*59640*/  LDS.128 R4, [R19+0x1800] ;  /* 0x0018000013047984 */ /* 0x000e220000000c00 */
[----:B------:R-:W-:-:S05]  /*59650*/  IMAD R3, R11, 0x2, R16 ;  /* 0x000000020b037824 */ /* 0x000fca00078e0210 */
[----:B------:R-:W-:-:S04]  /*59660*/  LEA R20, P0, R3, R2, 0x1 ;  /* 0x0000000203147211 */ /* 0x000fc800078008ff */
[----:B------:R-:W-:Y:S02]  /*59670*/  LEA.HI.X.SX32 R21, R3, R0, 0x1, P0 ;  /* 0x0000000003157211 */ /* 0x000fe400000f0eff */
[----:B0-----:R-:W-:Y:S01]  /*59680*/  MOV R27, R4 ;  /* 0x00000004001b7202 */ /* 0x001fe20000000f00 */
[----:B------:R-:W-:Y:S01]  /*59690*/  IMAD.MOV.U32 R26, RZ, RZ, R5 ;  /* 0x000000ffff1a7224 */ /* 0x000fe200078e0005 */
[----:B------:R-:W-:Y:S01]  /*596a0*/  STL [R1+0x6c], R7 ;  /* 0x00006c0701007387 */ /* 0x000fe20000100800 */
[----:B------:R-:W-:Y:S02]  /*596b0*/  MOV R15, R6 ;  /* 0x00000006000f7202 */ /* 0x000fe40000000f00 */
[----:B------:R-:W2:Y:S02]  /*596c0*/  LDL.LU R6, [R1+0x1d50] ;  /* 0x001d500001067983 */ /* 0x000ea40000300800 */
[----:B------:R-:W4:Y:S01]  /*596d0*/  LDL.LU R4, [R1+0x1d4c] ;  /* 0x001d4c0001047983 */ /* 0x000f220000300800 */
[----:B------:R-:W2:Y:S01]  /*596e0*/  LDL.LU.64 R24, [R1+0x398] ;  /* 0x0003980001187983 */ /* 0x000ea20000300a00 */
[----:B------:R-:W-:Y:S02]  /*596f0*/  STL.64 [R1+0x1d30], R26 ;  /* 0x001d301a01007387 */ /* 0x000fe40000100a00 */
[----:B------:R-:W-:Y:S02]  /*59700*/  STL.64 [R1+0x1c38], R14 ;  /* 0x001c380e01007387 */ /* 0x000fe40000100a00 */
[----:B------:R-:W-:Y:S01]  /*59710*/  STL.64 [R1+0x1c0], R20 ;  /* 0x0001c01401007387 */ /* 0x000fe20000100a00 */
[----:B---3--:R-:W-:Y:S02]  /*59720*/  STG.E.U16 [R22.64], R13 ;  /* 0x0000000d16007986 */ /* 0x008fe4000c101504 */
[----:B------:R-:W0:Y:S02]  /*59730*/  LDS.128 R20, [R29+0x1800] ;  /* 0x001800001d147984 */ /* 0x000e240000000c00 */
[----:B0-----:R-:W-:Y:S01]  /*59740*/  STL [R1+0x2c], R23 ;  /* 0x00002c1701007387 */ /* 0x001fe20000100800 */
[----:B------:R-:W-:Y:S01]  /*59750*/  MOV R7, R22 ;  /* 0x0000001600077202 */ /* 0x000fe20000000f00 */
[----:B------:R-:W-:Y:S01]  /*59760*/  IMAD.MOV.U32 R5, RZ, RZ, R20 ;  /* 0x000000ffff057224 */ /* 0x000fe200078e0014 */
[----:B------:R-:W-:Y:S01]  /*59770*/  MOV R10, R21 ;  /* 0x00000015000a7202 */ /* 0x000fe20000000f00 */
[----:B------:R-:W3:Y:S01]  /*59780*/  LDL.LU R22, [R1+0x1d48] ;  /* 0x001d480001167983 */ /* 0x000ee20000300800 */
[----:B------:R-:W3:Y:S01]  /*59790*/  LDL.LU.64 R20, [R1+0x1d40] ;  /* 0x001d400001147983 */ /* 0x000ee20000300a00 */
[----:B------:R-:W-:Y:S01]  /*597a0*/  LEA R16, R11, R3, 0x1 ;  /* 0x000000030b107211 */ /* 0x000fe200078e08ff */
[----:B------:R-:W4:Y:S03]  /*597b0*/  LDL.LU.64 R26, [R1+0x388] ;  /* 0x00038800011a7983 */ /* 0x000f260000300a00 */
[----:B------:R-:W-:-:S02]  /*597c0*/  LEA R14, P0, R16, R2, 0x1 ;  /* 0x00000002100e7211 */ /* 0x000fc400078008ff */
[C---:B------:R-:W-:Y:S02]  /*597d0*/  LEA R3, R11.reuse, R16, 0x1 ;  /* 0x000000100b037211 */ /* 0x040fe400078e08ff */
[----:B------:R-:W-:Y:S02]  /*597e0*/  LEA.HI.X.SX32 R15, R16, R0, 0x1, P0 ;  /* 0x00000000100f7211 */ /* 0x000fe400000f0eff */
[----:B------:R-:W0:Y:S04]  /*597f0*/  LDS.128 R16, [R18+0x1800] ;  /* 0x0018000012107984 */ /* 0x000e280000000c00 */
[----:B--2---:R1:W-:Y:S01]  /*59800*/  STL.64 [R1+0x1c48], R6 ;  /* 0x001c480601007387 */ /* 0x0043e20000100a00 */
[----:B------:R-:W-:Y:S02]  /*59810*/  IMAD R29, R11, 0x2, R3 ;  /* 0x000000020b1d7824 */ /* 0x000fe400078e0203 */
[----:B------:R-:W-:Y:S01]  /*59820*/  STL.64 [R1+0x1b8], R14 ;  /* 0x0001b80e01007387 */ /* 0x000fe20000100a00 */
[----:B-1----:R-:W-:-:S04]  /*59830*/  LEA R6, P0, R3, R2, 0x1 ;  /* 0x0000000203067211 */ /* 0x002fc800078008ff */
[----:B------:R-:W-:Y:S01]  /*59840*/  LEA.HI.X.SX32 R7, R3, R0, 0x1, P0 ;  /* 0x0000000003077211 */ /* 0x000fe200000f0eff */
[----:B0-----:R-:W-:Y:S01]  /*59850*/  STL [R1+0x1b78], R19 ;  /* 0x001b781301007387 */ /* 0x001fe20000100800 */
[----:B------:R0:W-:Y:S03]  /*59860*/  STL [R1+0x1c74], R18 ;  /* 0x001c741201007387 */ /* 0x0001e60000100800 */
[----:B------:R1:W-:Y:S01]  /*59870*/  STL.64 [R1+0x1b0], R6 ;  /* 0x0001b00601007387 */ /* 0x0003e20000100a00 */
[----:B0-----:R-:W2:Y:S01]  /*59880*/  LDL.LU.64 R18, [R1+0x378] ;  /* 0x0003780001127983 */ /* 0x001ea20000300a00 */
[----:B-1----:R-:W-:-:S04]  /*59890*/  LEA R6, P0, R29, R2, 0x1 ;  /* 0x000000021d067211 */ /* 0x002fc800078008ff */
[----:B------:R-:W-:Y:S01]  /*598a0*/  LEA.HI.X.SX32 R7, R29, R0, 0x1, P0 ;  /* 0x000000001d077211 */ /* 0x000fe200000f0eff */
[----:B---3--:R-:W-:Y:S02]  /*598b0*/  STG.E.U16 [R20.64], R8 ;  /* 0x0000000814007986 */ /* 0x008fe4000c101504 */
[----:B------:R-:W0:Y:S04]  /*598c0*/  LDS.128 R20, [R22+0x1800] ;  /* 0x0018000016147984 */ /* 0x000e280000000c00 */
[----:B------:R-:W-:Y:S01]  /*598d0*/  STG.E.U16 [R24.64], R9 ;  /* 0x0000000918007986 */ /* 0x000fe2000c101504 */
[----:B0-----:R-:W-:Y:S01]  /*598e0*/  STL [R1+0x1c88], R21 ;  /* 0x001c881501007387 */ /* 0x001fe20000100800 */
[----:B------:R-:W-:Y:S02]  /*598f0*/  STL [R1+0x1c1c], R22 ;  /* 0x001c1c1601007387 */ /* 0x000fe40000100800 */
[----:B------:R0:W-:Y:S02]  /*59900*/  STL [R1+0x1c08], R23 ;  /* 0x001c081701007387 */ /* 0x0001e40000100800 */
[----:B0-----:R-:W3:Y:S01]  /*59910*/  LDL.LU.64 R22, [R1+0x380] ;  /* 0x0003800001167983 */ /* 0x001ee20000300a00 */
[----:B------:R-:W2:Y:S02]  /*59920*/  LDL.LU.64 R14, [R1+0x370] ;  /* 0x00037000010e7983 */ /* 0x000ea40000300a00 */
[----:B------:R-:W-:Y:S02]  /*59930*/  STL.64 [R1+0x1a8], R6 ;  /* 0x0001a80601007387 */ /* 0x000fe40000100a00 */
[----:B------:R-:W4:Y:S01]  /*59940*/  LDL.LU.64 R24, [R1+0x1d38] ;  /* 0x001d380001187983 */ /* 0x000f220000300a00 */
[----:B------:R0:W-:Y:S04]  /*59950*/  STL.64 [R1+0x1d20], R8 ;  /* 0x001d200801007387 */ /* 0x0001e80000100a00 */
[----:B0-----:R-:W2:Y:S01]  /*59960*/  LDL.LU.64 R8, [R1+0x390] ;  /* 0x0003900001087983 */ /* 0x001ea20000300a00 */
[----:B------:R-:W-:-:S04]  /*59970*/  LEA R3, R11, R29, 0x1 ;  /* 0x0000001d0b037211 */ /* 0x000fc800078e08ff */
[----:B------:R-:W-:Y:S02]  /*59980*/  LEA R6, P0, R3, R2, 0x1 ;  /* 0x0000000203067211 */ /* 0x000fe400078008ff */
[----:B------:R-:W-:Y:S02]  /*59990*/  LEA R29, R11, R3, 0x1 ;  /* 0x000000030b1d7211 */ /* 0x000fe400078e08ff */
[----:B------:R-:W-:-:S05]  /*599a0*/  LEA.HI.X.SX32 R7, R3, R0, 0x1, P0 ;  /* 0x0000000003077211 */ /* 0x000fca00000f0eff */
[----:B------:R0:W-:Y:S01]  /*599b0*/  STL.64 [R1+0x1a0], R6 ;  /* 0x0001a00601007387 */ /* 0x0001e20000100a00 */
[----:B------:R-:W-:Y:S01]  /*599c0*/  IMAD R3, R11, 0x2, R29 ;  /* 0x000000020b037824 */ /* 0x000fe200078e021d */
[----:B0-----:R-:W-:-:S04]  /*599d0*/  LEA R6, P0, R29, R2, 0x1 ;  /* 0x000000021d067211 */ /* 0x001fc800078008ff */
[----:B------:R-:W-:Y:S01]  /*599e0*/  LEA.HI.X.SX32 R7, R29, R0, 0x1, P0 ;  /* 0x000000001d077211 */ /* 0x000fe200000f0eff */
[----:B--2---:R0:W-:Y:S01]  /*599f0*/  STG.E.U16 [R8.64], R28 ;  /* 0x0000001c08007986 */ /* 0x0041e2000c101504 */
[----:B----4-:R1:W-:Y:S03]  /*59a00*/  STG.E.U16 [R26.64], R24 ;  /* 0x000000181a007986 */ /* 0x0103e6000c101504 */
[----:B0-----:R-:W2:Y:S01]  /*59a10*/  LDL.LU.64 R8, [R1+0x360] ;  /* 0x0003600001087983 */ /* 0x001ea20000300a00 */
[----:B------:R0:W-:Y:S02]  /*59a20*/  STL.64 [R1+0x198], R6 ;  /* 0x0001980601007387 */ /* 0x0001e40000100a00 */
[----:B-1----:R-:W4:Y:S02]  /*59a30*/  LDL.LU.64 R26, [R1+0x1d30] ;  /* 0x001d3000011a7983 */ /* 0x002f240000300a00 */
[----:B------:R1:W-:Y:S01]  /*59a40*/  STL.64 [R1+0x1d00], R24 ;  /* 0x001d001801007387 */ /* 0x0003e20000100a00 */
[----:B------:R-:W2:Y:S01]  /*59a50*/  LDL.LU R21, [R1+0x90] ;  /* 0x0000900001157983 */ /* 0x000ea20000300800 */
[----:B0-----:R-:W-:-:S04]  /*59a60*/  LEA R6, P0, R3, R2, 0x1 ;  /* 0x0000000203067211 */ /* 0x001fc800078008ff */
[----:B------:R-:W-:Y:S01]  /*59a70*/  LEA.HI.X.SX32 R7, R3, R0, 0x1, P0 ;  /* 0x0000000003077211 */ /* 0x000fe200000f0eff */
[----:B---3--:R-:W-:Y:S04]  /*59a80*/  STG.E.U16 [R22.64], R12 ;  /* 0x0000000c16007986 */ /* 0x008fe8000c101504 */
[----:B------:R-:W-:Y:S01]  /*59a90*/  STL.64 [R1+0x190], R6 ;  /* 0x0001900601007387 */ /* 0x000fe20000100a00 */
[----:B-1----:R-:W3:Y:S02]  /*59aa0*/  LDL.LU.64 R24, [R1+0x3b0] ;  /* 0x0003b00001187983 */ /* 0x002ee40000300a00 */
[----:B------:R0:W-:Y:S02]  /*59ab0*/  STL.64 [R1+0x1d28], R12 ;  /* 0x001d280c01007387 */ /* 0x0001e40000100a00 */
[----:B0-----:R-:W2:Y:S01]  /*59ac0*/  LDL.LU.64 R12, [R1+0x368] ;  /* 0x00036800010c7983 */ /* 0x001ea20000300a00 */
[----:B------:R-:W-:Y:S01]  /*59ad0*/  LEA R29, R11, R3, 0x1 ;  /* 0x000000030b1d7211 */ /* 0x000fe200078e08ff */
[----:B------:R-:W3:Y:S03]  /*59ae0*/  LDL.LU R22, [R1+0x50] ;  /* 0x0000500001167983 */ /* 0x000ee60000300800 */
[----:B------:R-:W-:-:S02]  /*59af0*/  LEA R6, P0, R29, R2, 0x1 ;  /* 0x000000021d067211 */ /* 0x000fc400078008ff */
[----:B------:R-:W-:Y:S02]  /*59b00*/  LEA R3, R11, R29, 0x1 ;  /* 0x0000001d0b037211 */ /* 0x000fe400078e08ff */
[----:B------:R-:W-:-:S05]  /*59b10*/  LEA.HI.X.SX32 R7, R29, R0, 0x1, P0 ;  /* 0x000000001d077211 */ /* 0x000fca00000f0eff */
[----:B------:R0:W-:Y:S01]  /*59b20*/  STL.64 [R1+0x188], R6 ;  /* 0x0001880601007387 */ /* 0x0001e20000100a00 */
[----:B------:R-:W-:Y:S01]  /*59b30*/  IMAD R29, R11, 0x2, R3 ;  /* 0x000000020b1d7824 */ /* 0x000fe200078e0203 */
[----:B0-----:R-:W-:-:S04]  /*59b40*/  LEA R6, P0, R3, R2, 0x1 ;  /* 0x0000000203067211 */ /* 0x001fc800078008ff */
[----:B------:R-:W-:Y:S01]  /*59b50*/  LEA.HI.X.SX32 R7, R3, R0, 0x1, P0 ;  /* 0x0000000003077211 */ /* 0x000fe200000f0eff */
[----:B------:R-:W-:Y:S01]  /*59b60*/  LEA R3, R11, R29, 0x1 ;  /* 0x0000001d0b037211 */ /* 0x000fe200078e08ff */
[----:B----4-:R0:W-:Y:S04]  /*59b70*/  STG.E.U16 [R18.64], R27 ;  /* 0x0000001b12007986 */ /* 0x0101e8000c101504 */
[----:B------:R-:W-:Y:S01]  /*59b80*/  STL.64 [R1+0x1d10], R26 ;  /* 0x001d101a01007387 */ /* 0x000fe20000100a00 */
[----:B------:R1:W-:Y:S03]  /*59b90*/  STG.E.U16 [R14.64], R5 ;  /* 0x000000050e007986 */ /* 0x0003e6000c101504 */
[----:B0-----:R-:W4:Y:S01]  /*59ba0*/  LDL.LU.64 R18, [R1+0x3a8] ;  /* 0x0003a80001127983 */ /* 0x001f220000300a00 */
[----:B------:R0:W-:Y:S02]  /*59bb0*/  STL.64 [R1+0x180], R6 ;  /* 0x0001800601007387 */ /* 0x0001e40000100a00 */
[----:B-1----:R-:W4:Y:S01]  /*59bc0*/  LDL.LU R15, [R1+0x10] ;  /* 0x00001000010f7983 */ /* 0x002f220000300800 */
[----:B0-----:R-:W-:-:S04]  /*59bd0*/  LEA R6, P0, R29, R2, 0x1 ;  /* 0x000000021d067211 */ /* 0x001fc800078008ff */
[----:B------:R-:W-:-:S05]  /*59be0*/  LEA.HI.X.SX32 R7, R29, R0, 0x1, P0 ;  /* 0x000000001d077211 */ /* 0x000fca00000f0eff */
[----:B------:R0:W-:Y:S04]  /*59bf0*/  STL.64 [R1+0x178], R6 ;  /* 0x0001780601007387 */ /* 0x0001e80000100a00 */
[----:B--2---:R1:W-:Y:S01]  /*59c00*/  STG.E.U16 [R12.64], R16 ;  /* 0x000000100c007986 */ /* 0x0043e2000c101504 */
[----:B------:R2:W-:Y:S01]  /*59c10*/  STG.E.U16 [R8.64], R20 ;  /* 0x0000001408007986 */ /* 0x0005e2000c101504 */
        /* <DEDUP_REMOVED lines=10> */
[----:B------:R-:W-:Y:S01]  /*59cc0*/  LEA R14, R11, R3, 0x1 ;  /* 0x000000030b0e7211 */ /* 0x000fe200078e08ff */
[----:B------:R-:W2:Y:S01]  /*59cd0*/  LDL.LU R27, [R1+0x80] ;  /* 0x00008000011b7983 */ /* 0x000ea20000300800 */
[----:B0-----:R-:W-:-:S04]  /*59ce0*/  LEA R6, P0, R3, R2, 0x1 ;  /* 0x0000000203067211 */ /* 0x001fc800078008ff */
[----:B------:R-:W-:Y:S02]  /*59cf0*/  LEA.HI.X.SX32 R7, R3, R0, 0x1, P0 ;  /* 0x0000000003077211 */ /* 0x000fe400000f0eff */
[----:B------:R-:W-:-:S03]  /*59d00*/  PRMT R4, R21, 0x7632, R4 ;  /* 0x0000763215047816 */ /* 0x000fc60000000004 */
[----:B------:R0:W-:Y:S04]  /*59d10*/  STL.64 [R1+0x160], R6 ;  /* 0x0001600601007387 */ /* 0x0001e80000100a00 */
[----:B---3--:R1:W-:Y:S01]  /*59d20*/  STG.E.U16 [R24.64], R4 ;  /* 0x0000000418007986 */ /* 0x0083e2000c101504 */
[----:B------:R-:W-:Y:S02]  /*59d30*/  LEA R29, R11, R14, 0x1 ;  /* 0x0000000e0b1d7211 */ /* 0x000fe400078e08ff */
[C---:B0-----:R-:W-:Y:S01]  /*59d40*/  LEA R6, P0, R14.reuse, R2, 0x1 ;  /* 0x000000020e067211 */ /* 0x041fe200078008ff */
[----:B-1----:R-:W3:Y:S01]  /*59d50*/  LDL.LU.64 R24, [R1+0xf0] ;  /* 0x0000f00001187983 */ /* 0x002ee20000300a00 */
[----:B------:R-:W3:Y:S02]  /*59d60*/  LDL.LU R21, [R1+0x40] ;  /* 0x0000400001157983 */ /* 0x000ee40000300800 */
[----:B------:R-:W-:-:S02]  /*59d70*/  LEA.HI.X.SX32 R7, R14, R0, 0x1, P0 ;  /* 0x000000000e077211 */ /* 0x000fc400000f0eff */
[----:B------:R-:W-:Y:S02]  /*59d80*/  PRMT R4, R22, 0x7632, R4 ;  /* 0x0000763216047816 */ /* 0x000fe40000000004 */
[----:B------:R-:W3:Y:S01]  /*59d90*/  LDL.LU.64 R22, [R1+0xe8] ;  /* 0x0000e80001167983 */ /* 0x000ee20000300a00 */
[----:B------:R0:W-:Y:S02]  /*59da0*/  STL.64 [R1+0x158], R6 ;  /* 0x0001580601007387 */ /* 0x0001e40000100a00 */
[----:B------:R-:W-:Y:S01]  /*59db0*/  IMAD R3, R11, 0x2, R29 ;  /* 0x000000020b037824 */ /* 0x000fe200078e021d */
[----:B0-----:R-:W-:-:S04]  /*59dc0*/  LEA R6, P0, R29, R2, 0x1 ;  /* 0x000000021d067211 */ /* 0x001fc800078008ff */
[----:B------:R-:W-:-:S05]  /*59dd0*/  LEA.HI.X.SX32 R7, R29, R0, 0x1, P0 ;  /* 0x000000001d077211 */ /* 0x000fca00000f0eff */
[----:B------:R0:W-:Y:S01]  /*59de0*/  STL.64 [R1+0x150], R6 ;  /* 0x0001500601007387 */ /* 0x0001e20000100a00 */
[----:B------:R-:W-:Y:S02]  /*59df0*/  LEA R14, R11, R3, 0x1 ;  /* 0x000000030b0e7211 */ /* 0x000fe400078e08ff */
[----:B0-----:R-:W-:-:S04]  /*59e00*/  LEA R6, P0, R3, R2, 0x1 ;  /* 0x0000000203067211 */ /* 0x001fc800078008ff */
[----:B------:R-:W-:Y:S02]  /*59e10*/  LEA.HI.X.SX32 R7, R3, R0, 0x1, P0 ;  /* 0x0000000003077211 */ /* 0x000fe400000f0eff */
[----:B------:R-:W-:Y:S01]  /*59e20*/  LEA R29, R11, R14, 0x1 ;  /* 0x0000000e0b1d7211 */ /* 0x000fe200078e08ff */
[----:B----4-:R0:W-:Y:S02]  /*59e30*/  STG.E.U16 [R18.64], R4 ;  /* 0x0000000412007986 */ /* 0x0101e4000c101504 */
[----:B0-----:R-:W-:Y:S02]  /*59e40*/  PRMT R4, R15, 0x7632, R4 ;  /* 0x000076320f047816 */ /* 0x001fe40000000004 */
[----:B------:R-:W4:Y:S01]  /*59e50*/  LDL.LU.64 R18, [R1+0xe0] ;  /* 0x0000e00001127983 */ /* 0x000f220000300a00 */
[----:B------:R0:W-:Y:S02]  /*59e60*/  STL.64 [R1+0x148], R6 ;  /* 0x0001480601007387 */ /* 0x0001e40000100a00 */
[----:B0-----:R-:W-:-:S04]  /*59e70*/  LEA R6, P0, R14, R2, 0x1 ;  /* 0x000000020e067211 */ /* 0x001fc800078008ff */
[----:B------:R-:W-:Y:S01]  /*59e80*/  LEA.HI.X.SX32 R7, R14, R0, 0x1, P0 ;  /* 0x000000000e077211 */ /* 0x000fe200000f0eff */
[----:B------:R0:W-:Y:S02]  /*59e90*/  STG.E.U16 [R12.64], R4 ;  /* 0x000000040c007986 */ /* 0x0001e4000c101504 */
[----:B0-----:R-:W-:Y:S02]  /*59ea0*/  PRMT R4, R4, 0x7632, R4 ;  /* 0x0000763204047816 */ /* 0x001fe40000000004 */
[----:B------:R-:W3:Y:S01]  /*59eb0*/  LDL.LU.64 R12, [R1+0x1d28] ;  /* 0x001d2800010c7983 */ /* 0x000ee20000300a00 */
[----:B------:R-:W3:Y:S02]  /*59ec0*/  LDL.LU.64 R14, [R1+0xa8] ;  /* 0x0000a800010e7983 */ /* 0x000ee40000300a00 */
[----:B------:R-:W-:Y:S01]  /*59ed0*/  STL.64 [R1+0x140], R6 ;  /* 0x0001400601007387 */ /* 0x000fe20000100a00 */
[----:B--2---:R0:W-:Y:S04]  /*59ee0*/  STG.E.U16 [R8.64], R4 ;  /* 0x0000000408007986 */ /* 0x0041e8000c101504 */
[----:B0-----:R-:W2:Y:S01]  /*59ef0*/  LDL.LU.64 R8, [R1+0x1d20] ;  /* 0x001d200001087983 */ /* 0x001ea20000300a00 */
[----:B------:R-:W-:Y:S01]  /*59f00*/  LEA R6, P0, R29, R2, 0x1 ;  /* 0x000000021d067211 */ /* 0x000fe200078008ff */
[----:B------:R-:W-:-:S03]  /*59f10*/  IMAD R3, R11, 0x2, R29 ;  /* 0x000000020b037824 */ /* 0x000fc600078e021d */
[----:B------:R-:W-:-:S05]  /*59f20*/  LEA.HI.X.SX32 R7, R29, R0, 0x1, P0 ;  /* 0x000000001d077211 */ /* 0x000fca00000f0eff */
[----:B------:R0:W-:Y:S02]  /*59f30*/  STL.64 [R1+0x138], R6 ;  /* 0x0001380601007387 */ /* 0x0001e40000100a00 */
[----:B0-----:R-:W-:-:S04]  /*59f40*/  LEA R6, P0, R3, R2, 0x1 ;  /* 0x0000000203067211 */ /* 0x001fc800078008ff */
[----:B------:R-:W-:Y:S02]  /*59f50*/  LEA.HI.X.SX32 R7, R3, R0, 0x1, P0 ;  /* 0x0000000003077211 */ /* 0x000fe400000f0eff */
[----:B------:R-:W-:-:S04]  /*59f60*/  LEA R29, R11, R3, 0x1 ;  /* 0x000000030b1d7211 */ /* 0x000fc800078e08ff */
[----:B------:R-:W-:-:S05]  /*59f70*/  LEA R4, R11, R29, 0x1 ;  /* 0x0000001d0b047211 */ /* 0x000fca00078e08ff */
[----:B------:R-:W-:Y:S01]  /*59f80*/  IMAD R3, R11, 0x2, R4 ;  /* 0x000000020b037824 */ /* 0x000fe200078e0204 */
[----:B--2---:R-:W-:Y:S02]  /*59f90*/  PRMT R8, R27, 0x7632, R8 ;  /* 0x000076321b087816 */ /* 0x004fe40000000008 */
[----:B------:R-:W2:Y:S01]  /*59fa0*/  LDL.LU.64 R26, [R1+0x3f8] ;  /* 0x0003f800011a7983 */ /* 0x000ea20000300a00 */
[----:B------:R-:W-:Y:S03]  /*59fb0*/  STL.64 [R1+0x130], R6 ;  /* 0x0001300601007387 */ /* 0x000fe60000100a00 */
[----:B---3--:R0:W-:Y:S04]  /*59fc0*/  STG.E.U16 [R24.64], R8 ;  /* 0x0000000818007986 */ /* 0x0081e8000c101504 */
[----:B0-----:R-:W3:Y:S01]  /*59fd0*/  LDL.LU.64 R24, [R1+0x3f0] ;  /* 0x0003f00001187983 */ /* 0x001ee20000300a00 */
[----:B------:R-:W-:-:S04]  /*59fe0*/  LEA R6, P0, R29, R2, 0x1 ;  /* 0x000000021d067211 */ /* 0x000fc800078008ff */
[----:B------:R-:W-:-:S05]  /*59ff0*/  LEA.HI.X.SX32 R7, R29, R0, 0x1, P0 ;  /* 0x000000001d077211 */ /* 0x000fca00000f0eff */
[----:B------:R0:W-:Y:S01]  /*5a000*/  STL.64 [R1+0x128], R6 ;  /* 0x0001280601007387 */ /* 0x0001e20000100a00 */
[----:B------:R-:W-:Y:S02]  /*5a010*/  PRMT R8, R21, 0x7632, R8 ;  /* 0x0000763215087816 */ /* 0x000fe40000000008 */
[----:B0-----:R-:W-:-:S04]  /*5a020*/  LEA R6, P0, R4, R2, 0x1 ;  /* 0x0000000204067211 */ /* 0x001fc800078008ff */
[----:B------:R-:W-:-:S05]  /*5a030*/  LEA.HI.X.SX32 R7, R4, R0, 0x1, P0 ;  /* 0x0000000004077211 */ /* 0x000fca00000f0eff */
[----:B------:R0:W-:Y:S04]  /*5a040*/  STL.64 [R1+0x120], R6 ;  /* 0x0001200601007387 */ /* 0x0001e80000100a00 */
[----:B------:R1:W-:Y:S01]  /*5a050*/  STG.E.U16 [R22.64], R8 ;  /* 0x0000000816007986 */ /* 0x0003e2000c101504 */
[----:B------:R-:W-:Y:S02]  /*5a060*/  LEA R29, R11, R3, 0x1 ;  /* 0x000000030b1d7211 */ /* 0x000fe400078e08ff */
[----:B0-----:R-:W-:Y:S02]  /*5a070*/  LEA R6, P0, R3, R2, 0x1 ;  /* 0x0000000203067211 */ /* 0x001fe400078008ff */
[----:B-1----:R-:W-:Y:S02]  /*5a080*/  PRMT R8, R13, 0x7632, R8 ;  /* 0x000076320d087816 */ /* 0x002fe40000000008 */
[----:B------:R-:W3:Y:S01]  /*5a090*/  LDL.LU R13, [R1+0x1d1c] ;  /* 0x001d1c00010d7983 */ /* 0x000ee20000300800 */
[----:B------:R-:W-:Y:S01]  /*5a0a0*/  LEA.HI.X.SX32 R7, R3, R0, 0x1, P0 ;  /* 0x0000000003077211 */ /* 0x000fe200000f0eff */
[----:B------:R-:W3:Y:S04]  /*5a0b0*/  LDL.LU.64 R22, [R1+0x408] ;  /* 0x0004080001167983 */ /* 0x000ee80000300a00 */
[----:B------:R0:W-:Y:S01]  /*5a0c0*/  STL.64 [R1+0x118], R6 ;  /* 0x0001180601007387 */ /* 0x0001e20000100a00 */
[----:B------:R-:W-:-:S03]  /*5a0d0*/  LEA R4, R11, R29, 0x1 ;  /* 0x0000001d0b047211 */ /* 0x000fc600078e08ff */
[----:B----4-:R1:W-:Y:S01]  /*5a0e0*/  STG.E.U16 [R18.64], R8 ;  /* 0x0000000812007986 */ /* 0x0103e2000c101504 */
[----:B0-----:R-:W-:-:S03]  /*5a0f0*/  LEA R6, P0, R29, R2, 0x1 ;  /* 0x000000021d067211 */ /* 0x001fc600078008ff */
[----:B-1----:R-:W4:Y:S01]  /*5a100*/  LDL.LU.64 R18, [R1+0x418] ;  /* 0x0004180001127983 */ /* 0x002f220000300a00 */
[----:B------:R-:W-:-:S05]  /*5a110*/  LEA.HI.X.SX32 R7, R29, R0, 0x1, P0 ;  /* 0x000000001d077211 */ /* 0x000fca00000f0eff */
[----:B------:R0:W-:Y:S01]  /*5a120*/  STL.64 [R1+0x110], R6 ;  /* 0x0001100601007387 */ /* 0x0001e20000100a00 */
[----:B------:R-:W-:Y:S01]  /*5a130*/  IMAD R3, R11, 0x2, R4 ;  /* 0x000000020b037824 */ /* 0x000fe200078e0204 */
[----:B------:R-:W-:Y:S02]  /*5a140*/  PRMT R8, R8, 0x7632, R8 ;  /* 0x0000763208087816 */ /* 0x000fe40000000008 */
[----:B0-----:R-:W-:-:S04]  /*5a150*/  LEA R6, P0, R4, R2, 0x1 ;  /* 0x0000000204067211 */ /* 0x001fc800078008ff */
[----:B------:R-:W-:-:S05]  /*5a160*/  LEA.HI.X.SX32 R7, R4, R0, 0x1, P0 ;  /* 0x0000000004077211 */ /* 0x000fca00000f0eff */
[----:B------:R0:W-:Y:S04]  /*5a170*/  STL.64 [R1+0x108], R6 ;  /* 0x0001080601007387 */ /* 0x0001e80000100a00 */
[----:B------:R1:W-:Y:S01]  /*5a180*/  STG.E.U16 [R14.64], R8 ;  /* 0x000000080e007986 */ /* 0x0003e2000c101504 */
[----:B------:R-:W-:Y:S02]  /*5a190*/  PRMT R12, R9, 0x7632, R12 ;  /* 0x00007632090c7816 */ /* 0x000fe4000000000c */
[----:B------:R-:W4:Y:S01]  /*5a1a0*/  LDL.LU R9, [R1+0x1d18] ;  /* 0x001d180001097983 */ /* 0x000f220000300800 */
[----:B0-----:R-:W-:Y:S02]  /*5a1b0*/  LEA R6, P0, R3, R2, 0x1 ;  /* 0x0000000203067211 */ /* 0x001fe400078008ff */
[----:B-1----:R-:W-:Y:S01]  /*5a1c0*/  LEA R8, R11, R3, 0x1 ;  /* 0x000000030b087211 */ /* 0x002fe200078e08ff */
[----:B------:R-:W4:Y:S01]  /*5a1d0*/  LDL.LU.64 R14, [R1+0x428] ;  /* 0x00042800010e7983 */ /* 0x000f220000300a00 */
[----:B------:R-:W-:-:S05]  /*5a1e0*/  LEA.HI.X.SX32 R7, R3, R0, 0x1, P0 ;  /* 0x0000000003077211 */ /* 0x000fca00000f0eff */
[----:B------:R0:W-:Y:S02]  /*5a1f0*/  STL.64 [R1+0x100], R6 ;  /* 0x0001000601007387 */ /* 0x0001e40000100a00 */
[----:B0-----:R-:W-:-:S04]  /*5a200*/  LEA R6, P0, R8, R2, 0x1 ;  /* 0x0000000208067211 */ /* 0x001fc800078008ff */
[----:B------:R-:W-:Y:S01]  /*5a210*/  LEA.HI.X.SX32 R7, R8, R0, 0x1, P0 ;  /* 0x0000000008077211 */ /* 0x000fe200000f0eff */
[----:B--2---:R0:W-:Y:S02]  /*5a220*/  STG.E.U16 [R26.64], R12 ;  /* 0x0000000c1a007986 */ /* 0x0041e4000c101504 */
[----:B0-----:R-:W-:Y:S02]  /*5a230*/  PRMT R12, R28, 0x7632, R12 ;  /* 0x000076321c0c7816 */ /* 0x001fe4000000000c */
[----:B------:R-:W3:Y:S01]  /*5a240*/  LDL.LU.64 R26, [R1+0x1d10] ;  /* 0x001d1000011a7983 */ /* 0x000ee20000300a00 */
[----:B------:R-:W3:Y:S02]  /*5a250*/  LDL.LU R28, [R1+0x1d08] ;  /* 0x001d0800011c7983 */ /* 0x000ee40000300800 */
[----:B------:R-:W-:Y:S01]  /*5a260*/  STL.64 [R1+0xf8], R6 ;  /* 0x0000f80601007387 */ /* 0x000fe20000100a00 */
[----:B---3--:R0:W-:Y:S04]  /*5a270*/  STG.E.U16 [R24.64], R12 ;  /* 0x0000000c18007986 */ /* 0x0081e8000c101504 */
[----:B0-----:R-:W3:Y:S01]  /*5a280*/  LDL.LU.64 R24, [R1+0x1d00] ;  /* 0x001d000001187983 */ /* 0x001ee20000300a00 */
[----:B------:R-:W-:-:S04]  /*5a290*/  LEA R4, R11, R8, 0x1 ;  /* 0x000000080b047211 */ /* 0x000fc800078e08ff */
[----:B------:R-:W-:Y:S01]  /*5a2a0*/  LEA R6, P0, R4, R2, 0x1 ;  /* 0x0000000204067211 */ /* 0x000fe200078008ff */
[----:B------:R-:W-:-:S03]  /*5a2b0*/  IMAD R3, R11, 0x2, R4 ;  /* 0x000000020b037824 */ /* 0x000fc600078e0204 */
[----:B------:R-:W-:-:S05]  /*5a2c0*/  LEA.HI.X.SX32 R7, R4, R0, 0x1, P0 ;  /* 0x0000000004077211 */ /* 0x000fca00000f0eff */
[----:B------:R0:W-:Y:S01]  /*5a2d0*/  STL.64 [R1+0xf0], R6 ;  /* 0x0000f00601007387 */ /* 0x0001e20000100a00 */
[----:B------:R-:W-:Y:S02]  /*5a2e0*/  LEA R4, R11, R3, 0x1 ;  /* 0x000000030b047211 */ /* 0x000fe400078e08ff */
[----:B0-----:R-:W-:-:S04]  /*5a2f0*/  LEA R6, P0, R3, R2, 0x1 ;  /* 0x0000000203067211 */ /* 0x001fc800078008ff */
        /* <DEDUP_REMOVED lines=8> */
[----:B------:R-:W-:Y:S02]  /*5a380*/  LEA.HI.X.SX32 R7, R3, R0, 0x1, P0 ;  /* 0x0000000003077211 */ /* 0x000fe400000f0eff */
[----:B------:R-:W-:-:S03]  /*5a390*/  PRMT R12, R12, 0x7632, R12 ;  /* 0x000076320c0c7816 */ /* 0x000fc6000000000c */
[----:B------:R0:W-:Y:S01]  /*5a3a0*/  STL.64 [R1+0xd8], R6 ;  /* 0x0000d80601007387 */ /* 0x0001e20000100a00 */
[----:B------:R-:W-:Y:S02]  /*5a3b0*/  LEA R8, R11, R4, 0x1 ;  /* 0x000000040b087211 */ /* 0x000fe400078e08ff */
[----:B0-----:R-:W-:-:S04]  /*5a3c0*/  LEA R6, P0, R4, R2, 0x1 ;  /* 0x0000000204067211 */ /* 0x001fc800078008ff */
[----:B------:R-:W-:Y:S02]  /*5a3d0*/  LEA.HI.X.SX32 R7, R4, R0, 0x1, P0 ;  /* 0x0000000004077211 */ /* 0x000fe400000f0eff */
[----:B------:R-:W-:-:S03]  /*5a3e0*/  LEA R3, R11, R8, 0x1 ;  /* 0x000000080b037211 */ /* 0x000fc600078e08ff */
[----:B------:R0:W-:Y:S01]  /*5a3f0*/  STL.64 [R1+0xd0], R6 ;  /* 0x0000d00601007387 */ /* 0x0001e20000100a00 */
[----:B------:R-:W-:Y:S02]  /*5a400*/  LEA R4, R11, R3, 0x1 ;  /* 0x000000030b047211 */ /* 0x000fe400078e08ff */
[----:B0-----:R-:W-:-:S04]  /*5a410*/  LEA R6, P0, R8, R2, 0x1 ;  /* 0x0000000208067211 */ /* 0x001fc800078008ff */
[----:B------:R-:W-:-:S05]  /*5a420*/  LEA.HI.X.SX32 R7, R8, R0, 0x1, P0 ;  /* 0x0000000008077211 */ /* 0x000fca00000f0eff */
[----:B------:R0:W-:Y:S01]  /*5a430*/  STL.64 [R1+0xc8], R6 ;  /* 0x0000c80601007387 */ /* 0x0001e20000100a00 */
[----:B------:R-:W-:-:S03]  /*5a440*/  IMAD R8, R11, 0x2, R4 ;  /* 0x000000020b087824 */ /* 0x000fc600078e0204 */
[----:B0-----:R-:W2:Y:S01]  /*5a450*/  LDL.LU R6, [R1+0x6c0] ;  /* 0x0006c00001067983 */ /* 0x001ea20000300800 */
[----:B---3--:R-:W-:-:S05]  /*5a460*/  PRMT R24, R24, 0x7632, R24 ;  /* 0x0000763218187816 */ /* 0x008fca0000000018 */
[----:B------:R-:W-:Y:S01]  /*5a470*/  STG.E.U16 [R22.64], R24 ;  /* 0x0000001816007986 */ /* 0x000fe2000c101504 */
[----:B----4-:R0:W-:Y:S02]  /*5a480*/  STG.E.U16 [R18.64], R12 ;  /* 0x0000000c12007986 */ /* 0x0101e4000c101504 */
[----:B0-----:R-:W-:Y:S02]  /*5a490*/  PRMT R12, R27, 0x7632, R12 ;  /* 0x000076321b0c7816 */ /* 0x001fe4000000000c */
[----:B------:R-:W0:Y:S04]  /*5a4a0*/  S2R R27, SR_TID.X ;  /* 0x00000000001b7919 */ /* 0x000e280000002100 */
[----:B------:R1:W-:Y:S02]  /*5a4b0*/  STG.E.U16 [R14.64], R12 ;  /* 0x0000000c0e007986 */ /* 0x0003e4000c101504 */
[----:B-1----:R-:W-:-:S04]  /*5a4c0*/  LEA R14, P0, R3, R2, 0x1 ;  /* 0x00000002030e7211 */ /* 0x002fc800078008ff */
[----:B------:R-:W-:-:S05]  /*5a4d0*/  LEA.HI.X.SX32 R15, R3, R0, 0x1, P0 ;  /* 0x00000000030f7211 */ /* 0x000fca00000f0eff */
[----:B------:R1:W-:Y:S01]  /*5a4e0*/  STL.64 [R1+0xc0], R14 ;  /* 0x0000c00e01007387 */ /* 0x0003e20000100a00 */
[----:B------:R-:W3:Y:S01]  /*5a4f0*/  LDL.LU R21, [R1+0x94] ;  /* 0x0000940001157983 */ /* 0x000ee20000300800 */
[----:B-1----:R-:W-:-:S04]  /*5a500*/  LEA R14, P0, R4, R2, 0x1 ;  /* 0x00000002040e7211 */ /* 0x002fc800078008ff */
[----:B------:R-:W-:-:S05]  /*5a510*/  LEA.HI.X.SX32 R15, R4, R0, 0x1, P0 ;  /* 0x00000000040f7211 */ /* 0x000fca00000f0eff */
[----:B------:R1:W-:Y:S01]  /*5a520*/  STL.64 [R1+0xb8], R14 ;  /* 0x0000b80e01007387 */ /* 0x0003e20000100a00 */
[----:B0-----:R-:W-:Y:S01]  /*5a530*/  SHF.L.U32 R27, R27, 0x2, RZ ;  /* 0x000000021b1b7819 */ /* 0x001fe200000006ff */
[----:B------:R-:W4:Y:S01]  /*5a540*/  LDL.LU R7, [R1+0x6b0] ;  /* 0x0006b00001077983 */ /* 0x000f220000300800 */
[----:B-1----:R-:W-:-:S04]  /*5a550*/  LEA R14, P0, R8, R2, 0x1 ;  /* 0x00000002080e7211 */ /* 0x002fc800078008ff */
[----:B------:R-:W-:Y:S02]  /*5a560*/  LEA.HI.X.SX32 R15, R8, R0, 0x1, P0 ;  /* 0x00000000080f7211 */ /* 0x000fe400000f0eff */
[----:B------:R-:W-:-:S03]  /*5a570*/  LOP3.LUT R12, R27, 0x80, RZ, 0xc0, !PT ;  /* 0x000000801b0c7812 */ /* 0x000fc600078ec0ff */
[----:B------:R0:W-:Y:S04]  /*5a580*/  STL.64 [R1+0xb0], R14 ;  /* 0x0000b00e01007387 */ /* 0x0001e80000100a00 */
[----:B0-----:R-:W2:Y:S01]  /*5a590*/  LDL.LU R14, [R1+0x84] ;  /* 0x00008400010e7983 */ /* 0x001ea20000300800 */
[----:B------:R-:W2:Y:S01]  /*5a5a0*/  LDL.LU R27, [R1+0x44] ;  /* 0x00004400011b7983 */ /* 0x000ea20000300800 */
[----:B------:R-:W-:-:S05]  /*5a5b0*/  LEA R3, R11, R8, 0x1 ;  /* 0x000000080b037211 */ /* 0x000fca00078e08ff */
[----:B------:R-:W-:-:S05]  /*5a5c0*/  IMAD R4, R11, 0x2, R3 ;  /* 0x000000020b047824 */ /* 0x000fca00078e0203 */
[----:B------:R-:W-:Y:S01]  /*5a5d0*/  LEA R8, R11, R4, 0x1 ;  /* 0x000000040b087211 */ /* 0x000fe200078e08ff */
[----:B--2---:R-:W-:Y:S01]  /*5a5e0*/  STL.64 [R1+0x1cc0], R26 ;  /* 0x001cc01a01007387 */ /* 0x004fe20000100a00 */
[----:B------:R-:W2:Y:S03]  /*5a5f0*/  LDL.LU R11, [R1+0x4] ;  /* 0x00000400010b7983 */ /* 0x000ea60000300800 */
[----:B------:R-:W0:Y:S01]  /*5a600*/  S2R R19, SR_TID.X ;  /* 0x0000000000137919 */ /* 0x000e220000002100 */
[----:B------:R-:W-:-:S04]  /*5a610*/  LEA R22, P0, R3, R2, 0x1 ;  /* 0x0000000203167211 */ /* 0x000fc800078008ff */
[----:B------:R-:W-:Y:S01]  /*5a620*/  LEA.HI.X.SX32 R23, R3, R0, 0x1, P0 ;  /* 0x0000000003177211 */ /* 0x000fe200000f0eff */
[----:B--2---:R1:W-:Y:S01]  /*5a630*/  STL.64 [R1+0x1cc8], R10 ;  /* 0x001cc80a01007387 */ /* 0x0043e20000100a00 */
[----:B------:R-:W2:Y:S02]  /*5a640*/  LDL.LU R15, [R1+0x74] ;  /* 0x00007400010f7983 */ /* 0x000ea40000300800 */
[C---:B0-----:R-:W-:Y:S01]  /*5a650*/  IMAD.SHL.U32 R24, R19.reuse, 0x10, RZ ;  /* 0x0000001013187824 */ /* 0x041fe200078e00ff */
[----:B------:R-:W-:-:S04]  /*5a660*/  LOP3.LUT R19, R19, 0x18, RZ, 0xc0, !PT ;  /* 0x0000001813137812 */ /* 0x000fc800078ec0ff */
[----:B------:R-:W-:Y:S02]  /*5a670*/  LOP3.LUT R24, R24, 0x70, RZ, 0xc0, !PT ;  /* 0x0000007018187812 */ /* 0x000fe400078ec0ff */
[----:B-1----:R-:W-:Y:S02]  /*5a680*/  LEA R10, P0, R8, R2, 0x1 ;  /* 0x00000002080a7211 */ /* 0x002fe400078008ff */
[----:B------:R-:W-:Y:S02]  /*5a690*/  IADD3 R12, R24, R12, RZ ;  /* 0x0000000c180c7210 */ /* 0x000fe40007ffe0ff */
[----:B------:R-:W-:Y:S01]  /*5a6a0*/  LEA.HI.X.SX32 R11, R8, R0, 0x1, P0 ;  /* 0x00000000080b7211 */ /* 0x000fe200000f0eff */
[----:B------:R-:W-:Y:S01]  /*5a6b0*/  LEA R2, P0, R4, R2, 0x1 ;  /* 0x0000000204027211 */ /* 0x000fe200078008ff */
[----:B------:R-:W-:-:S03]  /*5a6c0*/  LEA.HI R29, R19, R12, RZ, 0x1f ;  /* 0x0000000c131d7211 */ /* 0x000fc600078ff8ff */
[----:B------:R-:W-:Y:S01]  /*5a6d0*/  LEA.HI.X.SX32 R3, R4, R0, 0x1, P0 ;  /* 0x0000000004037211 */ /* 0x000fe200000f0eff */
[----:B--2---:R-:W-:Y:S01]  /*5a6e0*/  STL.64 [R1+0x1cd8], R14 ;  /* 0x001cd80e01007387 */ /* 0x004fe20000100a00 */
[----:B------:R-:W-:Y:S02]  /*5a6f0*/  STL.64 [R1+0xa8], R22 ;  /* 0x0000a81601007387 */ /* 0x000fe40000100a00 */
[----:B------:R0:W-:Y:S02]  /*5a700*/  STL.64 [R1+0x1ce0], R8 ;  /* 0x001ce00801007387 */ /* 0x0001e40000100a00 */
[----:B------:R-:W-:Y:S01]  /*5a710*/  STL.64 [R1+0xa0], R10 ;  /* 0x0000a00a01007387 */ /* 0x000fe20000100a00 */
[----:B------:R-:W-:Y:S01]  /*5a720*/  STL.64 [R1+0x1ca0], R12 ;  /* 0x001ca00c01007387 */ /* 0x000fe20000100a00 */
[----:B------:R-:W-:Y:S02]  /*5a730*/  STL [R1+0x1ba0], R29 ;  /* 0x001ba01d01007387 */ /* 0x000fe40000100800 */
[----:B------:R-:W-:Y:S01]  /*5a740*/  STL.64 [R1+0x1ad8], R2 ;  /* 0x001ad80201007387 */ /* 0x000fe20000100a00 */
[----:B0-----:R-:W2:Y:S04]  /*5a750*/  LDL.LU.64 R8, [R1+0x438] ;  /* 0x0004380001087983 */ /* 0x001ea80000300a00 */
[----:B--2---:R0:W-:Y:S04]  /*5a760*/  STL.64 [R1+0x1ce8], R8 ;  /* 0x001ce80801007387 */ /* 0x0041e80000100a00 */
[----:B0-----:R-:W2:Y:S01]  /*5a770*/  LDL.LU.64 R8, [R1+0x440] ;  /* 0x0004400001087983 */ /* 0x001ea20000300a00 */
[----:B------:R-:W-:-:S03]  /*5a780*/  FSEL R24, R6, -INF , P2 ;  /* 0xff80000006187808 */ /* 0x000fc60001000000 */
[----:B--2---:R0:W-:Y:S04]  /*5a790*/  STL.64 [R1+0x1cf0], R8 ;  /* 0x001cf00801007387 */ /* 0x0041e80000100a00 */
[----:B0-----:R-:W2:Y:S01]  /*5a7a0*/  LDL.LU.64 R8, [R1+0x448] ;  /* 0x0004480001087983 */ /* 0x001ea20000300a00 */
[C---:B------:R-:W-:Y:S02]  /*5a7b0*/  LOP3.LUT P5, RZ, R28.reuse, 0x40, RZ, 0xc0, !PT ;  /* 0x000000401cff7812 */ /* 0x040fe400078ac0ff */
[C---:B------:R-:W-:Y:S02]  /*5a7c0*/  LOP3.LUT P4, RZ, R28.reuse, 0x80, RZ, 0xc0, !PT ;  /* 0x000000801cff7812 */ /* 0x040fe4000788c0ff */
[C---:B------:R-:W-:Y:S02]  /*5a7d0*/  LOP3.LUT P3, RZ, R28.reuse, 0x100, RZ, 0xc0, !PT ;  /* 0x000001001cff7812 */ /* 0x040fe4000786c0ff */
[----:B------:R-:W-:-:S02]  /*5a7e0*/  LOP3.LUT P2, RZ, R28, 0x200, RZ, 0xc0, !PT ;  /* 0x000002001cff7812 */ /* 0x000fc4000784c0ff */
[----:B------:R-:W-:Y:S02]  /*5a7f0*/  PRMT R0, R5, 0x7632, R0 ;  /* 0x0000763205007816 */ /* 0x000fe40000000000 */
[----:B----4-:R-:W-:Y:S01]  /*5a800*/  FSETP.NEU.AND P0, PT, R7, RZ, PT ;  /* 0x000000ff0700720b */ /* 0x010fe20003f0d000 */
[----:B--2---:R0:W-:Y:S04]  /*5a810*/  STL.64 [R1+0x1cf8], R8 ;  /* 0x001cf80801007387 */ /* 0x0041e80000100a00 */
[----:B0-----:R-:W2:Y:S01]  /*5a820*/  LDL.LU.64 R8, [R1+0x458] ;  /* 0x0004580001087983 */ /* 0x001ea20000300a00 */
[----:B------:R-:W4:Y:S02]  /*5a830*/  LDL R3, [R1+0x54] ;  /* 0x0000540001037983 */ /* 0x000f240000100800 */
[----:B------:R0:W-:Y:S02]  /*5a840*/  STL.64 [R1+0x1ca8], R24 ;  /* 0x001ca81801007387 */ /* 0x0001e40000100a00 */
[----:B------:R-:W2:Y:S01]  /*5a850*/  LDL.LU.64 R28, [R1+0x450] ;  /* 0x00045000011c7983 */ /* 0x000ea20000300a00 */
[----:B------:R-:W2:Y:S01]  /*5a860*/  LDL.LU.64 R14, [R1+0x430] ;  /* 0x00043000010e7983 */ /* 0x000ea20000300a00 */
[----:B------:R-:W2:Y:S02]  /*5a870*/  LDL R5, [R1+0x14] ;  /* 0x0000140001057983 */ /* 0x000ea40000100800 */
[----:B------:R-:W2:Y:S02]  /*5a880*/  LDL.LU.64 R10, [R1+0x420] ;  /* 0x00042000010a7983 */ /* 0x000ea40000300a00 */
[----:B------:R-:W2:Y:S01]  /*5a890*/  LDL.LU.64 R26, [R1+0x410] ;  /* 0x00041000011a7983 */ /* 0x000ea20000300a00 */
[----:B------:R-:W2:Y:S01]  /*5a8a0*/  LDL.LU.64 R22, [R1+0x400] ;  /* 0x0004000001167983 */ /* 0x000ea20000300a00 */
[----:B------:R-:W2:Y:S03]  /*5a8b0*/  LDL.LU.64 R6, [R1+0x3e8] ;  /* 0x0003e80001067983 */ /* 0x000ea60000300a00 */
[----:B0-----:R-:W2:Y:S04]  /*5a8c0*/  LDL.LU.64 R24, [R1+0x3d0] ;  /* 0x0003d00001187983 */ /* 0x001ea80000300a00 */
[----:B--2---:R0:W-:Y:S04]  /*5a8d0*/  STL.64 [R1+0x1cb0], R24 ;  /* 0x001cb01801007387 */ /* 0x0041e80000100a00 */
[----:B0-----:R-:W2:Y:S01]  /*5a8e0*/  LDL.LU.64 R24, [R1+0x3d8] ;  /* 0x0003d80001187983 */ /* 0x001ea20000300a00 */
[----:B------:R-:W-:-:S03]  /*5a8f0*/  PRMT R16, R16, 0x7632, R16 ;  /* 0x0000763210107816 */ /* 0x000fc60000000010 */
[----:B------:R-:W-:Y:S04]  /*5a900*/  STG.E.U16 [R8.64], R0 ;  /* 0x0000000008007986 */ /* 0x000fe8000c101504 */
[----:B------:R-:W-:Y:S04]  /*5a910*/  STG.E.U16 [R28.64], R16 ;  /* 0x000000101c007986 */ /* 0x000fe8000c101504 */
[----:B--2---:R0:W-:Y:S04]  /*5a920*/  STL.64 [R1+0x1cb8], R24 ;  /* 0x001cb81801007387 */ /* 0x0041e80000100a00 */
[----:B0-----:R-:W2:Y:S01]  /*5a930*/  LDL.LU.64 R24, [R1+0x3e0] ;  /* 0x0003e00001187983 */ /* 0x001ea20000300a00 */
[----:B------:R-:W2:Y:S02]  /*5a940*/  LDL.LU.64 R12, [R1+0x3b8] ;  /* 0x0003b800010c7983 */ /* 0x000ea40000300a00 */
[----:B------:R-:W2:Y:S02]  /*5a950*/  LDL.LU.64 R18, [R1+0x3a0] ;  /* 0x0003a00001127983 */ /* 0x000ea40000300a00 */
[----:B------:R-:W2:Y:S01]  /*5a960*/  LDL.LU.64 R8, [R1+0x1cf8] ;  /* 0x001cf80001087983 */ /* 0x000ea20000300a00 */
[----:B------:R0:W-:Y:S04]  /*5a970*/  STL.64 [R1+0x1c90], R16 ;  /* 0x001c901001007387 */ /* 0x0001e80000100a00 */
[----:B0-----:R-:W3:Y:S01]  /*5a980*/  LDL.LU.64 R16, [R1+0x350] ;  /* 0x0003500001107983 */ /* 0x001ee20000300a00 */
[----:B------:R-:W-:-:S05]  /*5a990*/  PRMT R20, R20, 0x7632, R20 ;  /* 0x0000763214147816 */ /* 0x000fca0000000014 */
[----:B--2---:R-:W-:Y:S04]  /*5a9a0*/  STG.E.U16 [R8.64], R20 ;  /* 0x0000001408007986 */ /* 0x004fe8000c101504 */
[----:B---3--:R0:W-:Y:S04]  /*5a9b0*/  STL.64 [R1+0x1c98], R16 ;  /* 0x001c981001007387 */ /* 0x0081e80000100a00 */
[----:B0-----:R-:W2:Y:S01]  /*5a9c0*/  LDL.LU.64 R16, [R1+0x358] ;  /* 0x0003580001107983 */ /* 0x001ea20000300a00 */
[----:B------:R-:W3:Y:S02]  /*5a9d0*/  LDL.LU.64 R28, [R1+0x340] ;  /* 0x00034000011c7983 */ /* 0x000ee40000300a00 */
[----:B------:R-:W2:Y:S02]  /*5a9e0*/  LDL.LU.64 R8, [R1+0x1cf0] ;  /* 0x001cf00001087983 */ /* 0x000ea40000300a00 */
[----:B------:R0:W-:Y:S02]  /*5a9f0*/  STL [R1+0x1c70], R20 ;  /* 0x001c701401007387 */ /* 0x0001e40000100800 */
[----:B0-----:R-:W3:Y:S04]  /*5aa00*/  LDL.LU R20, [R1+0x34] ;  /* 0x0000340001147983 */ /* 0x001ee80000300800 */
[----:B--2---:R0:W-:Y:S04]  /*5aa10*/  STG.E.U16 [R8.64], R21 ;  /* 0x0000001508007986 */ /* 0x0041e8000c101504 */
[----:B0-----:R-:W4:Y:S04]  /*5aa20*/  LDL.LU.64 R8, [R1+0x1ce8] ;  /* 0x001ce80001087983 */ /* 0x001f280000300a00 */
[----:B----4-:R0:W-:Y:S04]  /*5aa30*/  STG.E.U16 [R8.64], R3 ;  /* 0x0000000308007986 */ /* 0x0101e8000c101504 */
[----:B0-----:R-:W2:Y:S01]  /*5aa40*/  LDL.LU.64 R8, [R1+0x1ce0] ;  /* 0x001ce00001087983 */ /* 0x001ea20000300a00 */
[----:B------:R-:W4:Y:S03]  /*5aa50*/  LDL.LU.64 R2, [R1+0x310] ;  /* 0x0003100001027983 */ /* 0x000f260000300a00 */
[----:B----4-:R0:W-:Y:S04]  /*5aa60*/  STL.64 [R1+0x1c78], R2 ;  /* 0x001c780201007387 */ /* 0x0101e80000100a00 */
[----:B0-----:R-:W4:Y:S01]  /*5aa70*/  LDL.LU.64 R2, [R1+0x328] ;  /* 0x0003280001027983 */ /* 0x001f220000300a00 */
[----:B------:R-:W-:Y:S03]  /*5aa80*/  STG.E.U16 [R14.64], R5 ;  /* 0x000000050e007986 */ /* 0x000fe6000c101504 */
[----:B----4-:R0:W-:Y:S04]  /*5aa90*/  STL.64 [R1+0x1c80], R2 ;  /* 0x001c800201007387 */ /* 0x0101e80000100a00 */
[----:B0-----:R-:W4:Y:S01]  /*5aaa0*/  LDL.LU.64 R2, [R1+0x338] ;  /* 0x0003380001027983 */ /* 0x001f220000300a00 */
[----:B------:R-:W2:Y:S02]  /*5aab0*/  LDL.LU.64 R14, [R1+0x1cd8] ;  /* 0x001cd800010e7983 */ /* 0x000ea40000300a00 */
[----:B------:R-:W2:Y:S02]  /*5aac0*/  LDL.LU R5, [R1+0x1cd0] ;  /* 0x001cd00001057983 */ /* 0x000ea40000300800 */
[----:B--2---:R0:W-:Y:S01]  /*5aad0*/  STG.E.U16 [R10.64], R5 ;  /* 0x000000050a007986 */ /* 0x0041e2000c101504 */
[----:B------:R1:W-:Y:S03]  /*5aae0*/  STG.E.U16 [R26.64], R14 ;  /* 0x0000000e1a007986 */ /* 0x0003e6000c101504 */
[----:B0-----:R-:W2:Y:S01]  /*5aaf0*/  LDL.LU.64 R10, [R1+0x1cc8] ;  /* 0x001cc800010a7983 */ /* 0x001ea20000300a00 */
[----:B-1----:R-:W2:Y:S03]  /*5ab00*/  LDL.LU.64 R26, [R1+0x1cc0] ;  /* 0x001cc000011a7983 */ /* 0x002ea60000300a00 */
[----:B--2---:R0:W-:Y:S01]  /*5ab10*/  STG.E.U16 [R22.64], R27 ;  /* 0x0000001b16007986 */ /* 0x0041e2000c101504 */
[----:B------:R1:W-:Y:S02]  /*5ab20*/  STG.E.U16 [R6.64], R11 ;  /* 0x0000000b06007986 */ /* 0x0003e4000c101504 */
[----:B------:R2:W-:Y:S01]  /*5ab30*/  STG.E.U16 [R24.64], R9 ;  /* 0x0000000918007986 */ /* 0x0005e2000c101504 */
[----:B0-----:R-:W3:Y:S01]  /*5ab40*/  LDL.LU.64 R22, [R1+0x2f8] ;  /* 0x0002f80001167983 */ /* 0x001ee20000300a00 */
[----:B-1----:R-:W3:Y:S02]  /*5ab50*/  LDL.LU.64 R6, [R1+0x2f0] ;  /* 0x0002f00001067983 */ /* 0x002ee40000300a00 */
[----:B--2---:R-:W2:Y:S02]  /*5ab60*/  LDL.LU.64 R24, [R1+0x1cb8] ;  /* 0x001cb80001187983 */ /* 0x004ea40000300a00 */
[----:B--2---:R0:W-:Y:S04]  /*5ab70*/  STG.E.U16 [R24.64], R15 ;  /* 0x0000000f18007986 */ /* 0x0041e8000c101504 */
[----:B0-----:R-:W3:Y:S04]  /*5ab80*/  LDL.LU.64 R24, [R1+0x1cb0] ;  /* 0x001cb00001187983 */ /* 0x001ee80000300a00 */
[----:B---3--:R0:W-:Y:S04]  /*5ab90*/  STG.E.U16 [R24.64], R20 ;  /* 0x0000001418007986 */ /* 0x0081e8000c101504 */
[----:B0-----:R-:W2:Y:S04]  /*5aba0*/  LDL.LU.64 R24, [R1+0x1ca8] ;  /* 0x001ca80001187983 */ /* 0x001ea80000300a00 */
[----:B--2---:R0:W-:Y:S04]  /*5abb0*/  STG.E.U16 [R12.64], R25 ;  /* 0x000000190c007986 */ /* 0x0041e8000c101504 */
[----:B0-----:R-:W2:Y:S01]  /*5abc0*/  LDL.LU.64 R12, [R1+0x1ca0] ;  /* 0x001ca000010c7983 */ /* 0x001ea20000300a00 */
[----:B------:R0:W-:Y:S03]  /*5abd0*/  STL.64 [R1+0x1c68], R24 ;  /* 0x001c681801007387 */ /* 0x0001e60000100a00 */
[----:B0-----:R-:W3:Y:S04]  /*5abe0*/  LDL.LU.64 R24, [R1+0x320] ;  /* 0x0003200001187983 */ /* 0x001ee80000300a00 */
[----:B--2---:R0:W-:Y:S01]  /*5abf0*/  STG.E.U16 [R18.64], R13 ;  /* 0x0000000d12007986 */ /* 0x0041e2000c101504 */
[----:B------:R-:W-:Y:S03]  /*5ac00*/  STG.E.U16 [R16.64], R26 ;  /* 0x0000001a10007986 */ /* 0x000fe6000c101504 */
[----:B0-----:R-:W2:Y:S01]  /*5ac10*/  LDL.LU.64 R18, [R1+0x2e8] ;  /* 0x0002e80001127983 */ /* 0x001ea20000300a00 */
[----:B------:R0:W-:Y:S03]  /*5ac20*/  STL.64 [R1+0x1c60], R12 ;  /* 0x001c600c01007387 */ /* 0x0001e60000100a00 */
[----:B0-----:R-:W2:Y:S01]  /*5ac30*/  LDL.LU R12, [R1+0x54] ;  /* 0x00005400010c7983 */ /* 0x001ea20000300800 */
[----:B------:R-:W2:Y:S02]  /*5ac40*/  LDL.LU R13, [R1+0x14] ;  /* 0x00001400010d7983 */ /* 0x000ea40000300800 */
[----:B------:R-:W2:Y:S02]  /*5ac50*/  LDL.LU.64 R16, [R1+0x1c98] ;  /* 0x001c980001107983 */ /* 0x000ea40000300a00 */
[----:B--2---:R0:W-:Y:S04]  /*5ac60*/  STG.E.U16 [R16.64], R10 ;  /* 0x0000000a10007986 */ /* 0x0041e8000c101504 */
[----:B0-----:R-:W2:Y:S01]  /*5ac70*/  LDL.LU.64 R16, [R1+0x1c90] ;  /* 0x001c900001107983 */ /* 0x001ea20000300a00 */
[----:B------:R-:W-:-:S03]  /*5ac80*/  PRMT R0, R21, 0x7632, R0 ;  /* 0x0000763215007816 */ /* 0x000fc60000000000 */
[----:B--2---:R0:W-:Y:S04]  /*5ac90*/  STG.E.U16 [R28.64], R17 ;  /* 0x000000111c007986 */ /* 0x0041e8000c101504 */
[----:B0-----:R-:W2:Y:S01]  /*5aca0*/  LDL.LU.64 R28, [R1+0x2d8] ;  /* 0x0002d800011c7983 */ /* 0x001ea20000300a00 */
[----:B------:R0:W-:Y:S03]  /*5acb0*/  STL.64 [R1+0x1c50], R16 ;  /* 0x001c501001007387 */ /* 0x0001e60000100a00 */
[----:B0-----:R-:W2:Y:S01]  /*5acc0*/  LDL.LU.64 R16, [R1+0x308] ;  /* 0x0003080001107983 */ /* 0x001ea20000300a00 */
[----:B------:R-:W4:Y:S03]  /*5acd0*/  LDL.LU R21, [R1+0x1c88] ;  /* 0x001c880001157983 */ /* 0x000f260000300800 */
[----:B----4-:R0:W-:Y:S04]  /*5ace0*/  STG.E.U16 [R2.64], R21 ;  /* 0x0000001502007986 */ /* 0x0101e8000c101504 */
[----:B0-----:R-:W4:Y:S01]  /*5acf0*/  LDL.LU.64 R2, [R1+0x1c80] ;  /* 0x001c800001027983 */ /* 0x001f220000300a00 */
[----:B------:R-:W-:-:S03]  /*5ad00*/  PRMT R4, R12, 0x7632, R4 ;  /* 0x000076320c047816 */ /* 0x000fc60000000004 */
[----:B----4-:R0:W-:Y:S04]  /*5ad10*/  STG.E.U16 [R2.64], R0 ;  /* 0x0000000002007986 */ /* 0x0101e8000c101504 */
[----:B0-----:R-:W4:Y:S01]  /*5ad20*/  LDL.LU.64 R2, [R1+0x1c78] ;  /* 0x001c780001027983 */ /* 0x001f220000300a00 */
[----:B------:R-:W-:Y:S01]  /*5ad30*/  PRMT R0, R13, 0x7632, R0 ;  /* 0x000076320d007816 */ /* 0x000fe20000000000 */
[----:B---3--:R0:W-:Y:S01]  /*5ad40*/  STG.E.U16 [R24.64], R4 ;  /* 0x0000000418007986 */ /* 0x0081e2000c101504 */
[----:B------:R-:W-:Y:S02]  /*5ad50*/  PRMT R5, R5, 0x7632, R5 ;  /* 0x0000763205057816 */ /* 0x000fe40000000005 */
[----:B------:R-:W-:Y:S02]  /*5ad60*/  PRMT R9, R9, 0x7632, R9 ;  /* 0x0000763209097816 */ /* 0x000fe40000000009 */
[----:B0-----:R-:W-:Y:S01]  /*5ad70*/  PRMT R4, R27, 0x7632, R4 ;  /* 0x000076321b047816 */ /* 0x001fe20000000004 */
[----:B------:R-:W3:Y:S01]  /*5ad80*/  LDL.LU.64 R24, [R1+0x2d0] ;  /* 0x0002d00001187983 */ /* 0x000ee20000300a00 */
[----:B------:R-:W3:Y:S03]  /*5ad90*/  LDL.LU.64 R12, [R1+0x2c8] ;  /* 0x0002c800010c7983 */ /* 0x000ee60000300a00 */
[----:B----4-:R0:W-:Y:S01]  /*5ada0*/  STG.E.U16 [R2.64], R0 ;  /* 0x0000000002007986 */ /* 0x0101e2000c101504 */
[----:B--2---:R1:W-:Y:S01]  /*5adb0*/  STG.E.U16 [R16.64], R5 ;  /* 0x0000000510007986 */ /* 0x0043e2000c101504 */
[----:B0-----:R-:W-:-:S02]  /*5adc0*/  PRMT R0, R14, 0x7632, R0 ;  /* 0x000076320e007816 */ /* 0x001fc40000000000 */
[----:B------:R-:W2:Y:S01]  /*5add0*/  LDL.LU.64 R2, [R1+0x2c0] ;  /* 0x0002c00001027983 */ /* 0x000ea20000300a00 */
[----:B------:R-:W-:Y:S02]  /*5ade0*/  STL [R1+0x1c18], R5 ;  /* 0x001c180501007387 */ /* 0x000fe40000100800 */
[----:B-1----:R-:W4:Y:S01]  /*5adf0*/  LDL.LU.64 R16, [R1+0x2b0] ;  /* 0x0002b00001107983 */ /* 0x002f220000300a00 */
[----:B------:R0:W-:Y:S01]  /*5ae00*/  STG.E.U16 [R22.64], R0 ;  /* 0x0000000016007986 */ /* 0x0001e2000c101504 */
[----:B------:R1:W-:Y:S01]  /*5ae10*/  STG.E.U16 [R6.64], R4 ;  /* 0x0000000406007986 */ /* 0x0003e2000c101504 */
[----:B0-----:R-:W-:Y:S02]  /*5ae20*/  PRMT R0, R11, 0x7632, R0 ;  /* 0x000076320b007816 */ /* 0x001fe40000000000 */
[----:B-1----:R-:W2:Y:S01]  /*5ae30*/  LDL.LU.64 R6, [R1+0x2a8] ;  /* 0x0002a80001067983 */ /* 0x002ea20000300a00 */
[----:B------:R-:W2:Y:S02]  /*5ae40*/  LDL.LU R22, [R1+0x98] ;  /* 0x0000980001167983 */ /* 0x000ea40000300800 */
[----:B------:R-:W2:Y:S02]  /*5ae50*/  LDL.LU R5, [R1+0x58] ;  /* 0x0000580001057983 */ /* 0x000ea40000300800 */
[----:B------:R-:W2:Y:S01]  /*5ae60*/  LDL.LU R23, [R1+0x18] ;  /* 0x0000180001177983 */ /* 0x000ea20000300800 */
[----:B------:R0:W-:Y:S01]  /*5ae70*/  STG.E.U16 [R18.64], R0 ;  /* 0x0000000012007986 */ /* 0x0001e2000c101504 */
[----:B------:R-:W-:Y:S01]  /*5ae80*/  PRMT R4, R15, 0x7632, R4 ;  /* 0x000076320f047816 */ /* 0x000fe20000000004 */
[----:B------:R1:W-:Y:S02]  /*5ae90*/  STG.E.U16 [R28.64], R9 ;  /* 0x000000091c007986 */ /* 0x0003e4000c101504 */
[----:B0-----:R-:W2:Y:S01]  /*5aea0*/  LDL.LU R18, [R1+0x1c74] ;  /* 0x001c740001127983 */ /* 0x001ea20000300800 */
[----:B------:R-:W2:Y:S02]  /*5aeb0*/  LDL.LU R27, [R1+0x88] ;  /* 0x00008800011b7983 */ /* 0x000ea40000300800 */
[----:B------:R-:W2:Y:S02]  /*5aec0*/  LDL.LU R11, [R1+0x48] ;  /* 0x00004800010b7983 */ /* 0x000ea40000300800 */
[----:B------:R-:W2:Y:S01]  /*5aed0*/  LDL.LU.64 R14, [R1+0x288] ;  /* 0x00028800010e7983 */ /* 0x000ea20000300a00 */
[----:B-1----:R-:W2:Y:S01]  /*5aee0*/  LDL.LU.64 R28, [R1+0x280] ;  /* 0x00028000011c7983 */ /* 0x002ea20000300a00 */
[----:B------:R-:W2:Y:S01]  /*5aef0*/  LDL.LU R19, [R1+0x38] ;  /* 0x0000380001137983 */ /* 0x000ea20000300800 */
[----:B------:R-:W-:-:S02]  /*5af00*/  PRMT R0, R20, 0x7632, R0 ;  /* 0x0000763214007816 */ /* 0x000fc40000000000 */
[----:B---3--:R-:W-:Y:S04]  /*5af10*/  STG.E.U16 [R24.64], R4 ;  /* 0x0000000418007986 */ /* 0x008fe8000c101504 */
[----:B------:R-:W-:Y:S04]  /*5af20*/  STG.E.U16 [R12.64], R0 ;  /* 0x000000000c007986 */ /* 0x000fe8000c101504 */
[----:B--2---:R0:W-:Y:S04]  /*5af30*/  STL.64 [R1+0x1c40], R18 ;  /* 0x001c401201007387 */ /* 0x0041e80000100a00 */
[----:B0-----:R-:W2:Y:S01]  /*5af40*/  LDL.LU.64 R18, [R1+0x2b8] ;  /* 0x0002b80001127983 */ /* 0x001ea20000300a00 */
[----:B------:R0:W-:Y:S03]  /*5af50*/  STL.64 [R1+0x1b58], R8 ;  /* 0x001b580801007387 */ /* 0x0001e60000100a00 */
[----:B0-----:R-:W3:Y:S01]  /*5af60*/  LDL.LU.64 R8, [R1+0x290] ;  /* 0x0002900001087983 */ /* 0x001ee20000300a00 */
[----:B------:R-:W2:Y:S02]  /*5af70*/  LDL.LU R20, [R1+0x1c70] ;  /* 0x001c700001147983 */ /* 0x000ea40000300800 */
[----:B------:R-:W2:Y:S02]  /*5af80*/  LDL.LU.64 R24, [R1+0x1c68] ;  /* 0x001c680001187983 */ /* 0x000ea40000300a00 */
[----:B------:R-:W3:Y:S01]  /*5af90*/  LDL.LU.64 R12, [R1+0x1c60] ;  /* 0x001c6000010c7983 */ /* 0x000ee20000300a00 */
[----:B------:R-:W-:-:S02]  /*5afa0*/  PRMT R4, R26, 0x7632, R4 ;  /* 0x000076321a047816 */ /* 0x000fc40000000004 */
[----:B------:R-:W-:Y:S02]  /*5afb0*/  PRMT R0, R10, 0x7632, R0 ;  /* 0x000076320a007816 */ /* 0x000fe40000000000 */
[----:B--2---:R-:W-:Y:S02]  /*5afc0*/  PRMT R25, R25, 0x7632, R25 ;  /* 0x0000763219197816 */ /* 0x004fe40000000019 */
[----:B---3--:R-:W-:Y:S01]  /*5afd0*/  PRMT R13, R13, 0x7632, R13 ;  /* 0x000076320d0d7816 */ /* 0x008fe2000000000d */
[----:B------:R-:W-:Y:S04]  /*5afe0*/  STL [R1+0x1bb8], R24 ;  /* 0x001bb81801007387 */ /* 0x000fe80000100800 */
[----:B------:R0:W-:Y:S01]  /*5aff0*/  STG.E.U16 [R2.64], R25 ;  /* 0x0000001902007986 */ /* 0x0001e2000c101504 */
[----:B------:R1:W-:Y:S02]  /*5b000*/  STG.E.U16 [R18.64], R13 ;  /* 0x0000000d12007986 */ /* 0x0003e4000c101504 */
[----:B----4-:R-:W-:Y:S01]  /*5b010*/  STG.E.U16 [R16.64], R4 ;  /* 0x0000000410007986 */ /* 0x010fe2000c101504 */
[----:B0-----:R-:W2:Y:S01]  /*5b020*/  LDL.LU.64 R24, [R1+0x298] ;  /* 0x0002980001187983 */ /* 0x001ea20000300a00 */
[----:B------:R-:W3:Y:S02]  /*5b030*/  LDL.LU R26, [R1+0x1c5c] ;  /* 0x001c5c00011a7983 */ /* 0x000ee40000300800 */
[----:B------:R-:W4:Y:S02]  /*5b040*/  LDL.LU.64 R2, [R1+0x270] ;  /* 0x0002700001027983 */ /* 0x000f240000300a00 */
[----:B-1----:R-:W2:Y:S01]  /*5b050*/  LDL.LU.64 R18, [R1+0x268] ;  /* 0x0002680001127983 */ /* 0x002ea20000300a00 */
[----:B------:R0:W-:Y:S04]  /*5b060*/  STL.64 [R1+0x1b70], R12 ;  /* 0x001b700c01007387 */ /* 0x0001e80000100a00 */
[----:B0-----:R-:W2:Y:S01]  /*5b070*/  LDL.LU.64 R12, [R1+0x2a0] ;  /* 0x0002a000010c7983 */ /* 0x001ea20000300a00 */
[----:B------:R-:W2:Y:S02]  /*5b080*/  LDL.LU R10, [R1+0x1c58] ;  /* 0x001c5800010a7983 */ /* 0x000ea40000300800 */
[----:B------:R-:W2:Y:S01]  /*5b090*/  LDL.LU.64 R16, [R1+0x1c50] ;  /* 0x001c500001107983 */ /* 0x000ea20000300a00 */
[----:B------:R-:W-:Y:S01]  /*5b0a0*/  PRMT R21, R21, 0x7632, R21 ;  /* 0x0000763215157816 */ /* 0x000fe20000000015 */
[----:B------:R0:W-:Y:S04]  /*5b0b0*/  STG.E.U16 [R6.64], R0 ;  /* 0x0000000006007986 */ /* 0x0001e8000c101504 */
[----:B0-----:R-:W3:Y:S01]  /*5b0c0*/  LDL.LU.64 R6, [R1+0x1c48] ;  /* 0x001c480001067983 */ /* 0x001ee20000300a00 */
[----:B--2---:R-:W-:-:S05]  /*5b0d0*/  PRMT R17, R17, 0x7632, R17 ;  /* 0x0000763211117816 */ /* 0x004fca0000000011 */
[----:B------:R-:W-:Y:S04]  /*5b0e0*/  STG.E.U16 [R12.64], R17 ;  /* 0x000000110c007986 */ /* 0x000fe8000c101504 */
[----:B------:R0:W-:Y:S01]  /*5b0f0*/  STL.64 [R1+0x1b98], R16 ;  /* 0x001b981001007387 */ /* 0x0001e20000100a00 */
[----:B------:R-:W-:Y:S02]  /*5b100*/  STG.E.U16 [R24.64], R21 ;  /* 0x0000001518007986 */ /* 0x000fe4000c101504 */
[----:B------:R-:W-:Y:S02]  /*5b110*/  STG.E.U16 [R8.64], R22 ;  /* 0x0000001608007986 */ /* 0x000fe4000c101504 */
[----:B------:R-:W-:Y:S01]  /*5b120*/  STG.E.U16 [R14.64], R5 ;  /* 0x000000050e007986 */ /* 0x000fe2000c101504 */
[----:B0-----:R-:W2:Y:S01]  /*5b130*/  LDL.LU.64 R16, [R1+0x260] ;  /* 0x0002600001107983 */ /* 0x001ea20000300a00 */
[----:B------:R0:W-:Y:S03]  /*5b140*/  STL.64 [R1+0x1bc0], R20 ;  /* 0x001bc01401007387 */ /* 0x0001e60000100a00 */
[----:B------:R-:W-:Y:S04]  /*5b150*/  STG.E.U16 [R28.64], R23 ;  /* 0x000000171c007986 */ /* 0x000fe8000c101504 */
[----:B0-----:R-:W2:Y:S01]  /*5b160*/  LDL.LU R20, [R1+0x8] ;  /* 0x0000080001147983 */ /* 0x001ea20000300800 */
[----:B------:R-:W2:Y:S02]  /*5b170*/  LDL.LU R21, [R1+0x78] ;  /* 0x0000780001157983 */ /* 0x000ea40000300800 */
[----:B------:R-:W2:Y:S02]  /*5b180*/  LDL.LU.64 R14, [R1+0x258] ;  /* 0x00025800010e7983 */ /* 0x000ea40000300a00 */
[----:B------:R-:W2:Y:S01]  /*5b190*/  LDL.LU.64 R12, [R1+0x250] ;  /* 0x00025000010c7983 */ /* 0x000ea20000300a00 */
[----:B------:R0:W-:Y:S04]  /*5b1a0*/  STL.64 [R1+0x1c20], R4 ;  /* 0x001c200401007387 */ /* 0x0001e80000100a00 */
[----:B0-----:R-:W3:Y:S01]  /*5b1b0*/  LDL.LU.64 R4, [R1+0x278] ;  /* 0x0002780001047983 */ /* 0x001ee20000300a00 */
[----:B------:R-:W2:Y:S02]  /*5b1c0*/  LDL.LU.64 R24, [R1+0x248] ;  /* 0x0002480001187983 */ /* 0x000ea40000300a00 */
[----:B------:R-:W2:Y:S02]  /*5b1d0*/  LDL.LU.64 R8, [R1+0x240] ;  /* 0x0002400001087983 */ /* 0x000ea40000300a00 */
[----:B------:R0:W-:Y:S02]  /*5b1e0*/  STL.64 [R1+0x1c28], R22 ;  /* 0x001c281601007387 */ /* 0x0001e40000100a00 */
[----:B0-----:R-:W2:Y:S04]  /*5b1f0*/  LDL.LU.64 R22, [R1+0x230] ;  /* 0x0002300001167983 */ /* 0x001ea80000300a00 */
[----:B---3--:R-:W-:Y:S01]  /*5b200*/  STG.E.U16 [R4.64], R6 ;  /* 0x0000000604007986 */ /* 0x008fe2000c101504 */
[----:B----4-:R-:W-:Y:S02]  /*5b210*/  STG.E.U16 [R2.64], R27 ;  /* 0x0000001b02007986 */ /* 0x010fe4000c101504 */
[----:B------:R-:W-:Y:S02]  /*5b220*/  STG.E.U16 [R18.64], R11 ;  /* 0x0000000b12007986 */ /* 0x000fe4000c101504 */
[----:B--2---:R-:W-:Y:S01]  /*5b230*/  STG.E.U16 [R16.64], R20 ;  /* 0x0000001410007986 */ /* 0x004fe2000c101504 */
[----:B------:R0:W-:Y:S04]  /*5b240*/  STL.64 [R1+0x1c30], R22 ;  /* 0x001c301601007387 */ /* 0x0001e80000100a00 */
[----:B0-----:R-:W2:Y:S01]  /*5b250*/  LDL.LU.64 R22, [R1+0x238] ;  /* 0x0002380001167983 */ /* 0x001ea20000300a00 */
[----:B------:R-:W3:Y:S02]  /*5b260*/  LDL.LU.64 R28, [R1+0x228] ;  /* 0x00022800011c7983 */ /* 0x000ee40000300a00 */
[----:B------:R-:W4:Y:S02]  /*5b270*/  LDL.LU.64 R4, [R1+0x220] ;  /* 0x0002200001047983 */ /* 0x000f240000300a00 */
[----:B------:R-:W2:Y:S01]  /*5b280*/  LDL.LU.64 R2, [R1+0x218] ;  /* 0x0002180001027983 */ /* 0x000ea20000300a00 */
[----:B------:R-:W2:Y:S01]  /*5b290*/  LDL.LU.64 R18, [R1+0x1c40] ;  /* 0x001c400001127983 */ /* 0x000ea20000300a00 */
[----:B------:R-:W2:Y:S03]  /*5b2a0*/  LDL.LU.64 R16, [R1+0x1d8] ;  /* 0x0001d80001107983 */ /* 0x000ea60000300a00 */
        /* <DEDUP_REMOVED lines=12> */
[----:B------:R-:W-:Y:S04]  /*5b370*/  STG.E.U16 [R14.64], R10 ;  /* 0x0000000a0e007986 */ /* 0x000fe8000c101504 */
[----:B--2---:R0:W-:Y:S04]  /*5b380*/  STL.64 [R1+0x1c10], R16 ;  /* 0x001c101001007387 */ /* 0x0041e80000100a00 */
[----:B0-----:R-:W2:Y:S01]  /*5b390*/  LDL.LU.64 R16, [R1+0x210] ;  /* 0x0002100001107983 */ /* 0x001ea20000300a00 */
[----:B------:R-:W2:Y:S02]  /*5b3a0*/  LDL.LU.64 R14, [R1+0x1c38] ;  /* 0x001c3800010e7983 */ /* 0x000ea40000300a00 */
[----:B------:R0:W-:Y:S02]  /*5b3b0*/  STG.E.U16 [R12.64], R21 ;  /* 0x000000150c007986 */ /* 0x0001e4000c101504 */
[----:B------:R1:W-:Y:S01]  /*5b3c0*/  STG.E.U16 [R24.64], R19 ;  /* 0x0000001318007986 */ /* 0x0003e2000c101504 */
[----:B------:R3:W-:Y:S04]  /*5b3d0*/  STG.E.U16 [R8.64], R26 ;  /* 0x0000001a08007986 */ /* 0x0007e8000c101504 */
[----:B0-----:R-:W4:Y:S01]  /*5b3e0*/  LDL.LU.64 R12, [R1+0x1d0] ;  /* 0x0001d000010c7983 */ /* 0x001f220000300a00 */
[----:B-1----:R-:W4:Y:S02]  /*5b3f0*/  LDL.LU.64 R24, [R1+0x1c8] ;  /* 0x0001c80001187983 */ /* 0x002f240000300a00 */
[----:B---3--:R-:W3:Y:S01]  /*5b400*/  LDL.LU.64 R8, [R1+0x1c0] ;  /* 0x0001c00001087983 */ /* 0x008ee20000300a00 */
[----:B--2---:R0:W-:Y:S04]  /*5b410*/  STG.E.U16 [R22.64], R14 ;  /* 0x0000000e16007986 */ /* 0x0041e8000c101504 */
[----:B0-----:R-:W2:Y:S04]  /*5b420*/  LDL.LU.64 R22, [R1+0x1c30] ;  /* 0x001c300001167983 */ /* 0x001ea80000300a00 */
[----:B--2---:R0:W-:Y:S04]  /*5b430*/  STG.E.U16 [R22.64], R15 ;  /* 0x0000000f16007986 */ /* 0x0041e8000c101504 */
[----:B0-----:R-:W2:Y:S01]  /*5b440*/  LDL.LU.64 R22, [R1+0x1c28] ;  /* 0x001c280001167983 */ /* 0x001ea20000300a00 */
[----:B------:R0:W-:Y:S02]  /*5b450*/  STG.E.U16 [R28.64], R7 ;  /* 0x000000071c007986 */ /* 0x0001e4000c101504 */
[----:B----4-:R1:W-:Y:S01]  /*5b460*/  STG.E.U16 [R4.64], R18 ;  /* 0x0000001204007986 */ /* 0x0103e2000c101504 */
[----:B0-----:R-:W4:Y:S01]  /*5b470*/  LDL.LU.64 R28, [R1+0x1b8] ;  /* 0x0001b800011c7983 */ /* 0x001f220000300a00 */
[----:B-1----:R-:W3:Y:S01]  /*5b480*/  LDL.LU.64 R4, [R1+0x1c20] ;  /* 0x001c200001047983 */ /* 0x002ee20000300a00 */
[----:B--2---:R-:W-:-:S02]  /*5b490*/  PRMT R0, R22, 0x7632, R0 ;  /* 0x0000763216007816 */ /* 0x004fc40000000000 */
[----:B------:R-:W2:Y:S01]  /*5b4a0*/  LDL.LU R22, [R1+0x1c1c] ;  /* 0x001c1c0001167983 */ /* 0x000ea20000300800 */
[----:B---3--:R-:W-:-:S03]  /*5b4b0*/  PRMT R4, R5, 0x7632, R4 ;  /* 0x0000763205047816 */ /* 0x008fc60000000004 */
[----:B--2---:R0:W-:Y:S01]  /*5b4c0*/  STG.E.U16 [R2.64], R22 ;  /* 0x0000001602007986 */ /* 0x0041e2000c101504 */
[----:B------:R1:W-:Y:S03]  /*5b4d0*/  STG.E.U16 [R16.64], R0 ;  /* 0x0000000010007986 */ /* 0x0003e6000c101504 */
[----:B0-----:R-:W2:Y:S01]  /*5b4e0*/  LDL.LU.64 R2, [R1+0x1b0] ;  /* 0x0001b00001027983 */ /* 0x001ea20000300a00 */
[----:B------:R-:W3:Y:S02]  /*5b4f0*/  LDL.LU R5, [R1+0x1c18] ;  /* 0x001c180001057983 */ /* 0x000ee40000300800 */
[----:B-1----:R-:W2:Y:S01]  /*5b500*/  LDL.LU.64 R16, [R1+0x1c10] ;  /* 0x001c100001107983 */ /* 0x002ea20000300a00 */
[----:B------:R-:W-:Y:S02]  /*5b510*/  PRMT R0, R23, 0x7632, R0 ;  /* 0x0000763217007816 */ /* 0x000fe40000000000 */
[----:B------:R-:W3:Y:S04]  /*5b520*/  LDL.LU R23, [R1+0x1c08] ;  /* 0x001c080001177983 */ /* 0x000ee80000300800 */
[----:B--2---:R0:W-:Y:S04]  /*5b530*/  STG.E.U16 [R16.64], R4 ;  /* 0x0000000410007986 */ /* 0x0041e8000c101504 */
[----:B0-----:R-:W2:Y:S01]  /*5b540*/  LDL.LU.64 R16, [R1+0x1c00] ;  /* 0x001c000001107983 */ /* 0x001ea20000300a00 */
[----:B------:R-:W-:-:S03]  /*5b550*/  PRMT R6, R6, 0x7632, R6 ;  /* 0x0000763206067816 */ /* 0x000fc60000000006 */
[----:B--2---:R0:W-:Y:S04]  /*5b560*/  STG.E.U16 [R16.64], R0 ;  /* 0x0000000010007986 */ /* 0x0041e8000c101504 */
[----:B0-----:R-:W2:Y:S01]  /*5b570*/  LDL.LU.64 R16, [R1+0x1bf8] ;  /* 0x001bf80001107983 */ /* 0x001ea20000300a00 */
[----:B------:R-:W-:Y:S02]  /*5b580*/  PRMT R0, R27, 0x7632, R0 ;  /* 0x000076321b007816 */ /* 0x000fe40000000000 */
[----:B------:R-:W3:Y:S01]  /*5b590*/  LDL.LU R27, [R1+0x1bf0] ;  /* 0x001bf000011b7983 */ /* 0x000ee20000300800 */
[----:B--2---:R0:W-:Y:S04]  /*5b5a0*/  STG.E.U16 [R16.64], R6 ;  /* 0x0000000610007986 */ /* 0x0041e8000c101504 */
[----:B0-----:R-:W2:Y:S01]  /*5b5b0*/  LDL.LU.64 R16, [R1+0x1be8] ;  /* 0x001be80001107983 */ /* 0x001ea20000300a00 */
[----:B------:R-:W-:-:S02]  /*5b5c0*/  PRMT R4, R11, 0x7632, R4 ;  /* 0x000076320b047816 */ /* 0x000fc40000000004 */
[----:B------:R-:W3:Y:S01]  /*5b5d0*/  LDL.LU R11, [R1+0x1be0] ;  /* 0x001be000010b7983 */ /* 0x000ee20000300800 */
[----:B--2---:R0:W-:Y:S04]  /*5b5e0*/  STG.E.U16 [R16.64], R0 ;  /* 0x0000000010007986 */ /* 0x0041e8000c101504 */
[----:B0-----:R-:W2:Y:S01]  /*5b5f0*/  LDL.LU.64 R16, [R1+0x1bd8] ;  /* 0x001bd80001107983 */ /* 0x001ea20000300a00 */
[----:B------:R-:W-:-:S03]  /*5b600*/  PRMT R0, R20, 0x7632, R0 ;  /* 0x0000763214007816 */ /* 0x000fc60000000000 */
[----:B--2---:R0:W-:Y:S04]  /*5b610*/  STG.E.U16 [R16.64], R4 ;  /* 0x0000000410007986 */ /* 0x0041e8000c101504 */
[----:B0-----:R-:W2:Y:S01]  /*5b620*/  LDL.LU.64 R16, [R1+0x1bd0] ;  /* 0x001bd00001107983 */ /* 0x001ea20000300a00 */
[----:B------:R-:W-:Y:S02]  /*5b630*/  PRMT R10, R10, 0x7632, R10 ;  /* 0x000076320a0a7816 */ /* 0x000fe4000000000a */
[----:B------:R-:W-:Y:S01]  /*5b640*/  PRMT R4, R21, 0x7632, R4 ;  /* 0x0000763215047816 */ /* 0x000fe20000000004 */
[----:B--2---:R0:W-:Y:S04]  /*5b650*/  STG.E.U16 [R16.64], R0 ;  /* 0x0000000010007986 */ /* 0x0041e8000c101504 */
[----:B0-----:R-:W2:Y:S01]  /*5b660*/  LDL.LU.64 R16, [R1+0x1bc8] ;  /* 0x001bc80001107983 */ /* 0x001ea20000300a00 */
[----:B------:R-:W-:-:S02]  /*5b670*/  PRMT R0, R19, 0x7632, R0 ;  /* 0x0000763213007816 */ /* 0x000fc40000000000 */
[----:B------:R-:W-:Y:S02]  /*5b680*/  PRMT R26, R26, 0x7632, R26 ;  /* 0x000076321a1a7816 */ /* 0x000fe4000000001a */
[----:B------:R-:W-:Y:S01]  /*5b690*/  PRMT R14, R14, 0x7632, R14 ;  /* 0x000076320e0e7816 */ /* 0x000fe2000000000e */
[----:B---3--:R-:W-:Y:S01]  /*5b6a0*/  STL.64 [R1+0x1b60], R10 ;  /* 0x001b600a01007387 */ /* 0x008fe20000100a00 */
[----:B------:R-:W3:Y:S03]  /*5b6b0*/  LDL.LU.64 R20, [R1+0x1a8] ;  /* 0x0001a80001147983 */ /* 0x000ee60000300a00 */
[----:B--2---:R-:W-:Y:S01]  /*5b6c0*/  STG.E.U16 [R16.64], R10 ;  /* 0x0000000a10007986 */ /* 0x004fe2000c101504 */
[----:B------:R-:W-:Y:S02]  /*5b6d0*/  STG.E.U16 [R12.64], R4 ;  /* 0x000000040c007986 */ /* 0x000fe4000c101504 */
[----:B------:R0:W-:Y:S02]  /*5b6e0*/  STG.E.U16 [R24.64], R0 ;  /* 0x0000000018007986 */ /* 0x0001e4000c101504 */
[----:B------:R-:W-:Y:S01]  /*5b6f0*/  STG.E.U16 [R8.64], R26 ;  /* 0x0000001a08007986 */ /* 0x000fe2000c101504 */
[----:B----4-:R1:W-:Y:S04]  /*5b700*/  STG.E.U16 [R28.64], R14 ;  /* 0x0000000e1c007986 */ /* 0x0103e8000c101504 */
[----:B0-----:R-:W2:Y:S01]  /*5b710*/  LDL.LU.64 R24, [R1+0x1a0] ;  /* 0x0001a00001187983 */ /* 0x001ea20000300a00 */
[----:B-1----:R-:W4:Y:S02]  /*5b720*/  LDL.LU R28, [R1+0x9c] ;  /* 0x00009c00011c7983 */ /* 0x002f240000300800 */
[----:B------:R-:W2:Y:S01]  /*5b730*/  LDL.LU R29, [R1+0x5c] ;  /* 0x00005c00011d7983 */ /* 0x000ea20000300800 */
[----:B------:R-:W2:Y:S04]  /*5b740*/  LDL.LU.64 R16, [R1+0x180] ;  /* 0x0001800001107983 */ /* 0x000ea80000300a00 */
[----:B--2---:R0:W-:Y:S04]  /*5b750*/  STL.64 [R1+0x1ba8], R16 ;  /* 0x001ba81001007387 */ /* 0x0041e80000100a00 */
[----:B0-----:R-:W2:Y:S01]  /*5b760*/  LDL.LU.64 R16, [R1+0x188] ;  /* 0x0001880001107983 */ /* 0x001ea20000300a00 */
[----:B------:R-:W-:-:S03]  /*5b770*/  PRMT R0, R7, 0x7632, R0 ;  /* 0x0000763207007816 */ /* 0x000fc60000000000 */
[----:B--2---:R0:W-:Y:S04]  /*5b780*/  STL.64 [R1+0x1bb0], R16 ;  /* 0x001bb01001007387 */ /* 0x0041e80000100a00 */
[----:B0-----:R-:W4:Y:S01]  /*5b790*/  LDL.LU.64 R16, [R1+0x190] ;  /* 0x0001900001107983 */ /* 0x001f220000300a00 */
[----:B------:R-:W2:Y:S02]  /*5b7a0*/  LDL.LU R7, [R1+0x1c] ;  /* 0x00001c0001077983 */ /* 0x000ea40000300800 */
[----:B------:R-:W2:Y:S02]  /*5b7b0*/  LDL.LU R19, [R1+0x8c] ;  /* 0x00008c0001137983 */ /* 0x000ea40000300800 */
[----:B------:R-:W2:Y:S01]  /*5b7c0*/  LDL.LU.64 R12, [R1+0x168] ;  /* 0x00016800010c7983 */ /* 0x000ea20000300a00 */
[----:B------:R-:W-:Y:S01]  /*5b7d0*/  PRMT R4, R15, 0x7632, R4 ;  /* 0x000076320f047816 */ /* 0x000fe20000000004 */
[----:B--2---:R0:W-:Y:S04]  /*5b7e0*/  STL.64 [R1+0x1b80], R12 ;  /* 0x001b800c01007387 */ /* 0x0041e80000100a00 */
[----:B0-----:R-:W2:Y:S04]  /*5b7f0*/  LDL.LU.64 R12, [R1+0x170] ;  /* 0x00017000010c7983 */ /* 0x001ea80000300a00 */
[----:B------:R-:W-:Y:S04]  /*5b800*/  STG.E.U16 [R2.64], R4 ;  /* 0x0000000402007986 */ /* 0x000fe8000c101504 */
[----:B--2---:R0:W-:Y:S04]  /*5b810*/  STL.64 [R1+0x1b88], R12 ;  /* 0x001b880c01007387 */ /* 0x0041e80000100a00 */
[----:B0-----:R-:W2:Y:S01]  /*5b820*/  LDL.LU.64 R12, [R1+0x178] ;  /* 0x00017800010c7983 */ /* 0x001ea20000300a00 */
[----:B------:R-:W2:Y:S02]  /*5b830*/  LDL.LU R15, [R1+0x4c] ;  /* 0x00004c00010f7983 */ /* 0x000ea40000300800 */
[----:B------:R-:W2:Y:S02]  /*5b840*/  LDL.LU.64 R10, [R1+0x160] ;  /* 0x00016000010a7983 */ /* 0x000ea40000300a00 */
[----:B------:R-:W2:Y:S01]  /*5b850*/  LDL.LU R2, [R1+0xc] ;  /* 0x00000c0001027983 */ /* 0x000ea20000300800 */
[----:B------:R-:W2:Y:S01]  /*5b860*/  LDL.LU.64 R8, [R1+0x158] ;  /* 0x0001580001087983 */ /* 0x000ea20000300a00 */
[----:B------:R-:W2:Y:S02]  /*5b870*/  LDL.LU R3, [R1+0x7c] ;  /* 0x00007c0001037983 */ /* 0x000ea40000300800 */
[----:B------:R-:W2:Y:S01]  /*5b880*/  LDL.LU R26, [R1+0x3c] ;  /* 0x00003c00011a7983 */ /* 0x000ea20000300800 */
[----:B------:R-:W-:-:S02]  /*5b890*/  PRMT R18, R18, 0x7632, R18 ;  /* 0x0000763212127816 */ /* 0x000fc40000000012 */
[----:B------:R-:W-:Y:S01]  /*5b8a0*/  PRMT R22, R22, 0x7632, R22 ;  /* 0x0000763216167816 */ /* 0x000fe20000000016 */
[----:B--2---:R0:W-:Y:S04]  /*5b8b0*/  STL.64 [R1+0x1b50], R26 ;  /* 0x001b501a01007387 */ /* 0x0041e80000100a00 */
[----:B0-----:R-:W2:Y:S01]  /*5b8c0*/  LDL.LU.64 R26, [R1+0x150] ;  /* 0x00015000011a7983 */ /* 0x001ea20000300a00 */
[----:B------:R0:W-:Y:S03]  /*5b8d0*/  STL.64 [R1+0x1b40], R4 ;  /* 0x001b400401007387 */ /* 0x0001e60000100a00 */
[----:B0-----:R-:W2:Y:S04]  /*5b8e0*/  LDL.LU.64 R4, [R1+0x198] ;  /* 0x0001980001047983 */ /* 0x001ea80000300a00 */
[----:B---3--:R0:W-:Y:S01]  /*5b8f0*/  STG.E.U16 [R20.64], R0 ;  /* 0x0000000014007986 */ /* 0x0081e2000c101504 */
[----:B------:R1:W-:Y:S03]  /*5b900*/  STG.E.U16 [R24.64], R18 ;  /* 0x0000001218007986 */ /* 0x0003e6000c101504 */
[----:B0-----:R-:W3:Y:S01]  /*5b910*/  LDL.LU.64 R20, [R1+0x1bc0] ;  /* 0x001bc00001147983 */ /* 0x001ee20000300a00 */
[----:B-1----:R-:W3:Y:S02]  /*5b920*/  LDL.LU R24, [R1+0x1bb8] ;  /* 0x001bb80001187983 */ /* 0x002ee40000300800 */
[----:B------:R-:W-:Y:S01]  /*5b930*/  STL [R1+0x1b48], R23 ;  /* 0x001b481701007387 */ /* 0x000fe20000100800 */
[----:B--2---:R0:W-:Y:S01]  /*5b940*/  STG.E.U16 [R4.64], R22 ;  /* 0x0000001604007986 */ /* 0x0041e2000c101504 */
[----:B----4-:R1:W-:Y:S03]  /*5b950*/  STG.E.U16 [R16.64], R28 ;  /* 0x0000001c10007986 */ /* 0x0103e6000c101504 */
[----:B0-----:R-:W2:Y:S01]  /*5b960*/  LDL.LU.64 R22, [R1+0x148] ;  /* 0x0001480001167983 */ /* 0x001ea20000300a00 */
[----:B------:R-:W4:Y:S02]  /*5b970*/  LDL.LU.64 R4, [R1+0x140] ;  /* 0x0001400001047983 */ /* 0x000f240000300a00 */
[----:B------:R-:W2:Y:S02]  /*5b980*/  LDL.LU R25, [R1+0x6c] ;  /* 0x00006c0001197983 */ /* 0x000ea40000300800 */
[----:B-1----:R-:W2:Y:S01]  /*5b990*/  LDL.LU.64 R16, [R1+0x1bb0] ;  /* 0x001bb00001107983 */ /* 0x002ea20000300a00 */
[----:B---3--:R-:W-:-:S02]  /*5b9a0*/  PRMT R21, R28, 0x7632, R21 ;  /* 0x000076321c157816 */ /* 0x008fc40000000015 */
[----:B------:R-:W-:Y:S01]  /*5b9b0*/  PRMT R20, R29, 0x7632, R20 ;  /* 0x000076321d147816 */ /* 0x000fe20000000014 */
[----:B------:R-:W3:Y:S04]  /*5b9c0*/  LDL.LU R28, [R1+0x2c] ;  /* 0x00002c00011c7983 */ /* 0x000ee80000300800 */
[----:B------:R0:W-:Y:S04]  /*5b9d0*/  STL.64 [R1+0x1b38], R20 ;  /* 0x001b381401007387 */ /* 0x0001e80000100a00 */
[----:B0-----:R-:W3:Y:S04]  /*5b9e0*/  LDL.LU.64 R20, [R1+0x130] ;  /* 0x0001300001147983 */ /* 0x001ee80000300a00 */
[----:B--2---:R0:W-:Y:S04]  /*5b9f0*/  STG.E.U16 [R16.64], R29 ;  /* 0x0000001d10007986 */ /* 0x0041e8000c101504 */
[----:B0-----:R-:W2:Y:S01]  /*5ba00*/  LDL.LU.64 R16, [R1+0x1ba8] ;  /* 0x001ba80001107983 */ /* 0x001ea20000300a00 */
[----:B------:R0:W5:Y:S01]  /*5ba10*/  LDL.LU R29, [R1+0x1ba0] ;  /* 0x001ba000011d7983 */ /* 0x0001620000300800 */
[----:B------:R-:W-:-:S02]  /*5ba20*/  PRMT R18, R7, 0x7632, R18 ;  /* 0x0000763207127816 */ /* 0x000fc40000000012 */
[----:B--2---:R1:W-:Y:S04]  /*5ba30*/  STG.E.U16 [R16.64], R7 ;  /* 0x0000000710007986 */ /* 0x0043e8000c101504 */
[----:B-1----:R-:W2:Y:S01]  /*5ba40*/  LDL.LU.64 R16, [R1+0x1b98] ;  /* 0x001b980001107983 */ /* 0x002ea20000300a00 */
[----:B------:R-:W2:Y:S03]  /*5ba50*/  LDL.LU R7, [R1+0x1b90] ;  /* 0x001b900001077983 */ /* 0x000ea60000300800 */
[----:B--2---:R1:W-:Y:S04]  /*5ba60*/  STG.E.U16 [R12.64], R7 ;  /* 0x000000070c007986 */ /* 0x0043e8000c101504 */
[----:B-1----:R-:W2:Y:S01]  /*5ba70*/  LDL.LU.64 R12, [R1+0x1b88] ;  /* 0x001b8800010c7983 */ /* 0x002ea20000300a00 */
[----:B------:R-:W-:-:S02]  /*5ba80*/  PRMT R17, R7, 0x7632, R17 ;  /* 0x0000763207117816 */ /* 0x000fc40000000011 */
[----:B------:R-:W-:-:S05]  /*5ba90*/  PRMT R16, R19, 0x7632, R16 ;  /* 0x0000763213107816 */ /* 0x000fca0000000010 */
[----:B------:R1:W-:Y:S04]  /*5baa0*/  STL.64 [R1+0x1b20], R16 ;  /* 0x001b201001007387 */ /* 0x0003e80000100a00 */
[----:B-1----:R-:W3:Y:S04]  /*5bab0*/  LDL.LU.64 R16, [R1+0x128] ;  /* 0x0001280001107983 */ /* 0x002ee80000300a00 */
[----:B--2---:R1:W-:Y:S04]  /*5bac0*/  STG.E.U16 [R12.64], R19 ;  /* 0x000000130c007986 */ /* 0x0043e8000c101504 */
[----:B-1----:R-:W2:Y:S01]  /*5bad0*/  LDL.LU.64 R12, [R1+0x1b80] ;  /* 0x001b8000010c7983 */ /* 0x002ea20000300a00 */
[----:B------:R-:W3:Y:S01]  /*5bae0*/  LDL.LU R19, [R1+0x1b78] ;  /* 0x001b780001137983 */ /* 0x000ee20000300800 */
[----:B------:R-:W-:-:S02]  /*5baf0*/  PRMT R14, R15, 0x7632, R14 ;  /* 0x000076320f0e7816 */ /* 0x000fc4000000000e */
[----:B--2---:R1:W-:Y:S01]  /*5bb00*/  STG.E.U16 [R12.64], R15 ;  /* 0x0000000f0c007986 */ /* 0x0043e2000c101504 */
[----:B------:R2:W-:Y:S03]  /*5bb10*/  STG.E.U16 [R10.64], R2 ;  /* 0x000000020a007986 */ /* 0x0005e6000c101504 */
[----:B-1----:R-:W3:Y:S01]  /*5bb20*/  LDL.LU.64 R12, [R1+0x1b70] ;  /* 0x001b7000010c7983 */ /* 0x002ee20000300a00 */
[----:B------:R-:W3:Y:S02]  /*5bb30*/  LDL.LU R15, [R1+0x1b68] ;  /* 0x001b6800010f7983 */ /* 0x000ee40000300800 */
[----:B--2---:R-:W2:Y:S02]  /*5bb40*/  LDL.LU.64 R10, [R1+0x1b60] ;  /* 0x001b6000010a7983 */ /* 0x004ea40000300a00 */
[----:B--2---:R1:W-:Y:S01]  /*5bb50*/  STG.E.U16 [R8.64], R11 ;  /* 0x0000000b08007986 */ /* 0x0043e2000c101504 */
[----:B------:R2:W-:Y:S03]  /*5bb60*/  STG.E.U16 [R26.64], R3 ;  /* 0x000000031a007986 */ /* 0x0005e6000c101504 */
[----:B-1----:R-:W4:Y:S01]  /*5bb70*/  LDL.LU.64 R8, [R1+0x1b58] ;  /* 0x001b580001087983 */ /* 0x002f220000300a00 */
[----:B--2---:R-:W2:Y:S01]  /*5bb80*/  LDL.LU.64 R26, [R1+0x1b50] ;  /* 0x001b5000011a7983 */ /* 0x004ea20000300a00 */
[----:B---3--:R-:W-:-:S02]  /*5bb90*/  PRMT R13, R2, 0x7632, R13 ;  /* 0x00007632020d7816 */ /* 0x008fc4000000000d */
[----:B----4-:R-:W-:Y:S02]  /*5bba0*/  PRMT R9, R3, 0x7632, R9 ;  /* 0x0000763203097816 */ /* 0x010fe40000000009 */
[----:B--2---:R-:W-:Y:S01]  /*5bbb0*/  PRMT R8, R26, 0x7632, R8 ;  /* 0x000076321a087816 */ /* 0x004fe20000000008 */
[----:B------:R-:W2:Y:S04]  /*5bbc0*/  LDL.LU.64 R2, [R1+0x120] ;  /* 0x0001200001027983 */ /* 0x000ea80000300a00 */
[----:B------:R-:W-:Y:S04]  /*5bbd0*/  STG.E.U16 [R22.64], R26 ;  /* 0x0000001a16007986 */ /* 0x000fe8000c101504 */
[----:B------:R1:W-:Y:S01]  /*5bbe0*/  STL.64 [R1+0x1af8], R8 ;  /* 0x001af80801007387 */ /* 0x0003e20000100a00 */
[----:B------:R3:W-:Y:S03]  /*5bbf0*/  STG.E.U16 [R4.64], R27 ;  /* 0x0000001b04007986 */ /* 0x0007e6000c101504 */
[----:B-1----:R-:W4:Y:S01]  /*5bc00*/  LDL.LU.64 R8, [R1+0x138] ;  /* 0x0001380001087983 */ /* 0x002f220000300a00 */
[----:B------:R-:W2:Y:S02]  /*5bc10*/  LDL.LU R23, [R1+0x1b48] ;  /* 0x001b480001177983 */ /* 0x000ea40000300800 */
[----:B---3--:R-:W3:Y:S01]  /*5bc20*/  LDL.LU.64 R4, [R1+0x1b40] ;  /* 0x001b400001047983 */ /* 0x008ee20000300a00 */
[----:B------:R-:W-:-:S02]  /*5bc30*/  PRMT R7, R27, 0x7632, R7 ;  /* 0x000076321b077816 */ /* 0x000fc40000000007 */
[----:B------:R-:W-:-:S05]  /*5bc40*/  PRMT R6, R15, 0x7632, R6 ;  /* 0x000076320f067816 */ /* 0x000fca0000000006 */
[----:B------:R-:W-:Y:S04]  /*5bc50*/  STL.64 [R1+0x1ae8], R6 ;  /* 0x001ae80601007387 */ /* 0x000fe80000100a00 */
[----:B----4-:R-:W-:Y:S01]  /*5bc60*/  STG.E.U16 [R8.64], R15 ;  /* 0x0000000f08007986 */ /* 0x010fe2000c101504 */
[----:B---3--:R-:W-:Y:S02]  /*5bc70*/  PRMT R5, R25, 0x7632, R5 ;  /* 0x0000763219057816 */ /* 0x008fe40000000005 */
[----:B------:R-:W-:Y:S01]  /*5bc80*/  PRMT R4, R28, 0x7632, R4 ;  /* 0x000076321c047816 */ /* 0x000fe20000000004 */
[----:B------:R1:W-:Y:S01]  /*5bc90*/  STG.E.U16 [R20.64], R25 ;  /* 0x0000001914007986 */ /* 0x0003e2000c101504 */
[----:B------:R3:W-:Y:S03]  /*5bca0*/  STG.E.U16 [R16.64], R28 ;  /* 0x0000001c10007986 */ /* 0x0007e6000c101504 */
[----:B-1----:R-:W4:Y:S01]  /*5bcb0*/  LDL.LU.64 R20, [R1+0x118] ;  /* 0x0001180001147983 */ /* 0x002f220000300a00 */
[----:B------:R-:W-:Y:S02]  /*5bcc0*/  STL.64 [R1+0x1ae0], R4 ;  /* 0x001ae00401007387 */ /* 0x000fe40000100a00 */
[----:B---3--:R-:W3:Y:S02]  /*5bcd0*/  LDL.LU.64 R16, [R1+0x100] ;  /* 0x0001000001107983 */ /* 0x008ee40000300a00 */
[----:B---3--:R1:W-:Y:S04]  /*5bce0*/  STL.64 [R1+0x1b28], R16 ;  /* 0x001b281001007387 */ /* 0x0083e80000100a00 */
[----:B-1----:R-:W3:Y:S04]  /*5bcf0*/  LDL.LU.64 R16, [R1+0x108] ;  /* 0x0001080001107983 */ /* 0x002ee80000300a00 */
[----:B---3--:R1:W-:Y:S04]  /*5bd00*/  STL.64 [R1+0x1b30], R16 ;  /* 0x001b301001007387 */ /* 0x0083e80000100a00 */
[----:B-1----:R-:W3:Y:S01]  /*5bd10*/  LDL.LU.64 R16, [R1+0x110] ;  /* 0x0001100001107983 */ /* 0x002ee20000300a00 */
[----:B------:R-:W2:Y:S03]  /*5bd20*/  LDL.LU.64 R8, [R1+0xd8] ;  /* 0x0000d80001087983 */ /* 0x000ea60000300a00 */
[----:B--2---:R1:W-:Y:S04]  /*5bd30*/  STL.64 [R1+0x1b00], R8 ;  /* 0x001b000801007387 */ /* 0x0043e80000100a00 */
[----:B-1----:R-:W2:Y:S04]  /*5bd40*/  LDL.LU.64 R8, [R1+0xe0] ;  /* 0x0000e00001087983 */ /* 0x002ea80000300a00 */
[----:B--2---:R1:W-:Y:S04]  /*5bd50*/  STL.64 [R1+0x1b08], R8 ;  /* 0x001b080801007387 */ /* 0x0043e80000100a00 */
[----:B-1----:R-:W2:Y:S04]  /*5bd60*/  LDL.LU.64 R8, [R1+0xe8] ;  /* 0x0000e80001087983 */ /* 0x002ea80000300a00 */
[----:B--2---:R1:W-:Y:S04]  /*5bd70*/  STL.64 [R1+0x1b10], R8 ;  /* 0x001b100801007387 */ /* 0x0043e80000100a00 */
[----:B-1----:R-:W2:Y:S04]  /*5bd80*/  LDL.LU.64 R8, [R1+0xf0] ;  /* 0x0000f00001087983 */ /* 0x002ea80000300a00 */
[----:B--2---:R1:W-:Y:S04]  /*5bd90*/  STL.64 [R1+0x1b18], R8 ;  /* 0x001b180801007387 */ /* 0x0043e80000100a00 */
[----:B-1----:R-:W2:Y:S01]  /*5bda0*/  LDL.LU.64 R8, [R1+0xf8] ;  /* 0x0000f80001087983 */ /* 0x002ea20000300a00 */
[----:B------:R-:W2:Y:S02]  /*5bdb0*/  LDL.LU.64 R6, [R1+0xc8] ;  /* 0x0000c80001067983 */ /* 0x000ea40000300a00 */
[----:B------:R-:W-:Y:S01]  /*5bdc0*/  STG.E.U16 [R2.64], R19 ;  /* 0x0000001302007986 */ /* 0x000fe2000c101504 */
[----:B------:R-:W-:-:S02]  /*5bdd0*/  PRMT R10, R11, 0x7632, R10 ;  /* 0x000076320b0a7816 */ /* 0x000fc4000000000a */
[----:B------:R-:W-:Y:S01]  /*5bde0*/  PRMT R0, R19, 0x7632, R0 ;  /* 0x0000763213007816 */ /* 0x000fe20000000000 */
[----:B----4-:R-:W-:Y:S04]  /*5bdf0*/  STG.E.U16 [R20.64], R23 ;  /* 0x0000001714007986 */ /* 0x010fe8000c101504 */
[----:B--2---:R1:W-:Y:S04]  /*5be00*/  STL.64 [R1+0x1af0], R6 ;  /* 0x001af00601007387 */ /* 0x0043e80000100a00 */
[----:B-1----:R-:W2:Y:S01]  /*5be10*/  LDL.LU.64 R6, [R1+0xd0] ;  /* 0x0000d00001067983 */ /* 0x002ea20000300a00 */
[----:B------:R-:W4:Y:S02]  /*5be20*/  LDL.LU.64 R4, [R1+0xc0] ;  /* 0x0000c00001047983 */ /* 0x000f240000300a00 */
[----:B------:R-:W2:Y:S02]  /*5be30*/  LDL.LU.64 R2, [R1+0xb8] ;  /* 0x0000b80001027983 */ /* 0x000ea40000300a00 */
[----:B------:R-:W2:Y:S01]  /*5be40*/  LDL.LU R11, [R1+0x6c4] ;  /* 0x0006c400010b7983 */ /* 0x000ea20000300800 */
[----:B------:R-:W2:Y:S01]  /*5be50*/  LDL.LU R25, [R1+0x6bc] ;  /* 0x0006bc0001197983 */ /* 0x000ea20000300800 */
[----:B------:R-:W2:Y:S02]  /*5be60*/  LDL.LU R19, [R1+0x6ec] ;  /* 0x0006ec0001137983 */ /* 0x000ea40000300800 */
[----:B------:R-:W2:Y:S02]  /*5be70*/  LDL.LU R15, [R1+0x6e8] ;  /* 0x0006e800010f7983 */ /* 0x000ea40000300800 */
[----:B------:R-:W2:Y:S01]  /*5be80*/  LDL.LU R22, [R1+0x6e4] ;  /* 0x0006e40001167983 */ /* 0x000ea20000300800 */
[----:B------:R-:W2:Y:S01]  /*5be90*/  LDL.LU R28, [R1+0x6e0] ;  /* 0x0006e000011c7983 */ /* 0x000ea20000300800 */
[----:B------:R-:W2:Y:S02]  /*5bea0*/  LDL.LU.64 R26, [R1+0xa0] ;  /* 0x0000a000011a7983 */ /* 0x000ea40000300a00 */
[----:B------:R-:W3:Y:S01]  /*5beb0*/  LDL.LU.64 R20, [R1+0x1b38] ;  /* 0x001b380001147983 */ /* 0x000ee20000300a00 */
[----:B------:R-:W-:-:S02]  /*5bec0*/  PRMT R12, R23, 0x7632, R12 ;  /* 0x00007632170c7816 */ /* 0x000fc4000000000c */
[----:B------:R-:W2:Y:S04]  /*5bed0*/  LDL.LU R23, [R1+0x6b4] ;  /* 0x0006b40001177983 */ /* 0x000ea80000300800 */
[----:B---3--:R1:W-:Y:S04]  /*5bee0*/  STG.E.U16 [R16.64], R21 ;  /* 0x0000001510007986 */ /* 0x0083e8000c101504 */
[----:B-1----:R-:W3:Y:S01]  /*5bef0*/  LDL.LU.64 R16, [R1+0x1b30] ;  /* 0x001b300001107983 */ /* 0x002ee20000300a00 */
[----:B------:R-:W2:Y:S03]  /*5bf00*/  LDL.LU R21, [R1+0x6f0] ;  /* 0x0006f00001157983 */ /* 0x000ea60000300800 */
        /* <DEDUP_REMOVED lines=19> */
[----:B-1----:R-:W2:Y:S01]  /*5c040*/  LDL.LU.64 R8, [R1+0x1af8] ;  /* 0x001af80001087983 */ /* 0x002ea20000300a00 */
[----:B------:R-:W3:Y:S03]  /*5c050*/  LDL.LU R10, [R1+0x6fc] ;  /* 0x0006fc00010a7983 */ /* 0x000ee60000300800 */
[----:B--2---:R1:W-:Y:S04]  /*5c060*/  STG.E.U16 [R6.64], R9 ;  /* 0x0000000906007986 */ /* 0x0043e8000c101504 */
[----:B-1----:R-:W2:Y:S04]  /*5c070*/  LDL.LU.64 R6, [R1+0x1af0] ;  /* 0x001af00001067983 */ /* 0x002ea80000300a00 */
[----:B--2---:R1:W-:Y:S04]  /*5c080*/  STG.E.U16 [R6.64], R8 ;  /* 0x0000000806007986 */ /* 0x0043e8000c101504 */
[----:B-1----:R-:W4:Y:S01]  /*5c090*/  LDL.LU.64 R6, [R1+0x1ae8] ;  /* 0x001ae80001067983 */ /* 0x002f220000300a00 */
[----:B------:R-:W2:Y:S03]  /*5c0a0*/  LDL.LU.64 R8, [R1+0xa8] ;  /* 0x0000a80001087983 */ /* 0x000ea60000300a00 */
[----:B----4-:R1:W-:Y:S01]  /*5c0b0*/  STG.E.U16 [R4.64], R7 ;  /* 0x0000000704007986 */ /* 0x0103e2000c101504 */
[----:B------:R4:W-:Y:S03]  /*5c0c0*/  STG.E.U16 [R2.64], R6 ;  /* 0x0000000602007986 */ /* 0x0009e6000c101504 */
[----:B-1----:R-:W2:Y:S01]  /*5c0d0*/  LDL.LU.64 R4, [R1+0x1ae0] ;  /* 0x001ae00001047983 */ /* 0x002ea20000300a00 */
[----:B----4-:R-:W4:Y:S02]  /*5c0e0*/  LDL.LU.64 R2, [R1+0x1ad8] ;  /* 0x001ad80001027983 */ /* 0x010f240000300a00 */
[----:B------:R-:W2:Y:S01]  /*5c0f0*/  LDL.LU.64 R6, [R1+0xb0] ;  /* 0x0000b00001067983 */ /* 0x000ea20000300a00 */
[----:B------:R-:W-:Y:S01]  /*5c100*/  FSEL R11, R11, -INF , P4 ;  /* 0xff8000000b0b7808 */ /* 0x000fe20002000000 */
[----:B--2---:R-:W-:Y:S01]  /*5c110*/  STG.E.U16 [R6.64], R5 ;  /* 0x0000000506007986 */ /* 0x004fe2000c101504 */
[----:B------:R1:W-:Y:S02]  /*5c120*/  STG.E.U16 [R8.64], R4 ;  /* 0x0000000408007986 */ /* 0x0003e4000c101504 */
[----:B----4-:R2:W-:Y:S02]  /*5c130*/  STG.E.U16 [R2.64], R0 ;  /* 0x0000000002007986 */ /* 0x0105e4000c101504 */
[----:B------:R0:W-:Y:S01]  /*5c140*/  STG.E.U16 [R26.64], R12 ;  /* 0x0000000c1a007986 */ /* 0x0001e2000c101504 */
[----:B-1----:R-:W-:-:S02]  /*5c150*/  FSEL R9, R25, -INF , P3 ;  /* 0xff80000019097808 */ /* 0x002fc40001800000 */
[----:B------:R-:W1:Y:S04]  /*5c160*/  S2R R25, SR_TID.X ;  /* 0x0000000000197919 */ /* 0x000e680000002100 */
[----:B------:R-:W-:Y:S01]  /*5c170*/  BAR.SYNC.DEFER_BLOCKING 0x0 ;  /* 0x0000000000007b1d */ /* 0x000fe20000010000 */
[----:B---3--:R-:W-:Y:S01]  /*5c180*/  FFMA R4, R13, 0.69314718246459960938, R10 ;  /* 0x3f3172180d047823 */ /* 0x008fe2000000000a */
[----:B------:R-:W-:Y:S02]  /*5c190*/  FSEL R13, R17, -INF , P5 ;  /* 0xff800000110d7808 */ /* 0x000fe40002800000 */
[----:B------:R-:W-:-:S03]  /*5c1a0*/  FSEL R10, R20, -INF , P2 ;  /* 0xff800000140a7808 */ /* 0x000fc60001000000 */
[----:B------:R-:W-:Y:S01]  /*5c1b0*/  FFMA R7, R13, 0.69314718246459960938, R21 ;  /* 0x3f3172180d077823 */ /* 0x000fe20000000015 */
[----:B------:R-:W-:Y:S01]  /*5c1c0*/  FSEL R13, R23, -INF , P0 ;  /* 0xff800000170d7808 */ /* 0x000fe20000000000 */
[----:B------:R-:W-:Y:S02]  /*5c1d0*/  FFMA R8, R11, 0.69314718246459960938, R19 ;  /* 0x3f3172180b087823 */ /* 0x000fe40000000013 */
[----:B------:R-:W-:Y:S02]  /*5c1e0*/  FFMA R5, R16, 0.69314718246459960938, R14 ;  /* 0x3f31721810057823 */ /* 0x000fe4000000000e */
[----:B------:R-:W-:Y:S02]  /*5c1f0*/  FFMA R6, R24, 0.69314718246459960938, R18 ;  /* 0x3f31721818067823 */ /* 0x000fe40000000012 */
[----:B------:R-:W-:Y:S02]  /*5c200*/  FFMA R9, R9, 0.69314718246459960938, R15 ;  /* 0x3f31721809097823 */ /* 0x000fe4000000000f */
[----:B------:R-:W-:-:S02]  /*5c210*/  FFMA R10, R10, 0.69314718246459960938, R22 ;  /* 0x3f3172180a0a7823 */ /* 0x000fc40000000016 */
[----:B------:R-:W-:Y:S01]  /*5c220*/  FFMA R11, R13, 0.69314718246459960938, R28 ;  /* 0x3f3172180d0b7823 */ /* 0x000fe2000000001c */
[----:B-1----:R-:W-:-:S04]  /*5c230*/  SHF.L.U32 R25, R25, 0x2, RZ ;  /* 0x0000000219197819 */ /* 0x002fc800000006ff */
[----:B--2---:R-:W-:-:S05]  /*5c240*/  LOP3.LUT R0, R25, 0x70, RZ, 0xc0, !PT ;  /* 0x0000007019007812 */ /* 0x004fca00078ec0ff */
[----:B------:R0:W-:Y:S04]  /*5c250*/  STS.128 [R0], R4 ;  /* 0x0000000400007388 */ /* 0x0001e80000000c00 */
[----:B------:R0:W-:Y:S01]  /*5c260*/  STS.128 [R0+0x80], R8 ;  /* 0x0000800800007388 */ /* 0x0001e20000000c00 */
[----:B------:R-:W-:Y:S06]  /*5c270*/  BAR.SYNC.DEFER_BLOCKING 0x0 ;  /* 0x0000000000007b1d */ /* 0x000fec0000010000 */
[----:B------:R-:W-:Y:S05]  /*5c280*/  @P1 EXIT ;  /* 0x000000000000194d */ /* 0x000fea0003800000 */
[----:B0-----:R-:W0:Y:S04]  /*5c290*/  S2R R28, SR_TID.X ;  /* 0x00000000001c7919 */ /* 0x001e280000002100 */
[----:B------:R-:W1:Y:S04]  /*5c2a0*/  S2R R25, SR_CTAID.Y ;  /* 0x0000000000197919 */ /* 0x000e680000002600 */
[----:B-----5:R-:W2:Y:S01]  /*5c2b0*/  LDS R29, [R29] ;  /* 0x000000001d1d7984 */ /* 0x020ea20000000800 */
[----:B0-----:R-:W-:-:S03]  /*5c2c0*/  LOP3.LUT R26, R28, 0x3f, RZ, 0xc0, !PT ;  /* 0x0000003f1c1a7812 */ /* 0x001fc600078ec0ff */
[----:B------:R-:W0:Y:S01]  /*5c2d0*/  S2R R28, SR_CTAID.X ;  /* 0x00000000001c7919 */ /* 0x000e220000002500 */
[----:B-1----:R-:W-:-:S05]  /*5c2e0*/  IMAD R0, R25, c[0x0][0x1cc], RZ ;  /* 0x0000730019007a24 */ /* 0x002fca00078e02ff */
[C---:B------:R-:W-:Y:S01]  /*5c2f0*/  SHF.L.U32 R2, R0.reuse, 0x2, RZ ;  /* 0x0000000200027819 */ /* 0x040fe200000006ff */
[----:B------:R-:W-:-:S04]  /*5c300*/  IMAD.HI R0, R0, 0x4, RZ ;  /* 0x0000000400007827 */ /* 0x000fc800078e02ff */
[----:B0-----:R-:W-:-:S04]  /*5c310*/  IMAD R28, R28, 0x40, R26 ;  /* 0x000000401c1c7824 */ /* 0x001fc800078e021a */
[C---:B------:R-:W-:Y:S01]  /*5c320*/  IMAD.HI R5, R28.reuse, 0x4, RZ ;  /* 0x000000041c057827 */ /* 0x040fe200078e02ff */
[----:B------:R-:W-:-:S04]  /*5c330*/  SHF.L.U32 R3, R28, 0x2, RZ ;  /* 0x000000021c037819 */ /* 0x000fc800000006ff */
[----:B------:R-:W-:-:S04]  /*5c340*/  IADD3 R2, P0, P1, R3, c[0x0][0x180], R2 ;  /* 0x0000600003027a10 */ /* 0x000fc8000791e002 */
[----:B------:R-:W-:-:S05]  /*5c350*/  IADD3.X R3, R5, c[0x0][0x184], R0, P0, P1 ;  /* 0x0000610005037a10 */ /* 0x000fca00007e2400 */
[----:B--2---:R-:W-:Y:S01]  /*5c360*/  STG.E [R2.64], R29 ;  /* 0x0000001d02007986 */ /* 0x004fe2000c101904 */
[----:B------:R-:W-:Y:S05]  /*5c370*/  EXIT ;  /* 0x000000000000794d */ /* 0x000fea0003800000 */
.L_x_2:
[----:B------:R-:W-:-:S00]  /*5c380*/  BRA `(.L_x_2) ;  /* 0xfffffff000007947 */ /* 0x000fc0000383ffff */
[----:B------:R-:W-:-:S00]  /*5c390*/  NOP ;  /* 0x0000000000007918 */ /* 0x000fc00000000000 */
        /* <DEDUP_REMOVED lines=14> */
.L_x_3:


//--------------------- .nv.global.init           --------------------------
	.section	.nv.global.init,"aw",@progbits
.nv.global.init:
	.type		_$_str,@object
	.size		_$_str,(.L_0 - _$_str)
_$_str:
        /*0000*/ 	.byte	0x5f, 0x5f, 0x43, 0x55, 0x44, 0x41, 0x5f, 0x46, 0x54, 0x5a, 0x00
.L_0:


//--------------------- .nv.shared.attn_fwd       --------------------------
	.section	.nv.shared.attn_fwd,"aw",@nobits
	.sectionflags	@""
	.align	16
